def matmul_kernel(
    a_ptr,
    b_ptr,
    c_ptr,
    M,
    N,
    K,
    stride_am,
    stride_ak,
    stride_bk,
    stride_bn,
    stride_cm,
    stride_cn,
    BLOCK_M: tl.constexpr,
    BLOCK_N: tl.constexpr,
    BLOCK_K: tl.constexpr,
    GROUP_M: tl.constexpr,
):
    pid = tl.program_id(axis=0)
    num_pid_m = tl.cdiv(M, BLOCK_M)
    num_pid_n = tl.cdiv(N, BLOCK_N)
    num_pid_in_group = GROUP_M * num_pid_n
    group_id = pid // num_pid_in_group
    first_pid_m = group_id * GROUP_M
    group_size_m = min(num_pid_m - first_pid_m, GROUP_M)
    pid_m = first_pid_m + ((pid % num_pid_in_group) % group_size_m)
    pid_n = (pid % num_pid_in_group) // group_size_m

    offs_am = (pid_m * BLOCK_M + tl.arange(0, BLOCK_M)) % M
    offs_bn = (pid_n * BLOCK_N + tl.arange(0, BLOCK_N)) % N
    offs_k = tl.arange(0, BLOCK_K)
    a_ptrs = a_ptr + offs_am[:, None] * stride_am + offs_k[None, :] * stride_ak
    b_ptrs = b_ptr + offs_k[:, None] * stride_bk + offs_bn[None, :] * stride_bn

    acc = tl.zeros((BLOCK_M, BLOCK_N), dtype=tl.float32)
    for kk in range(0, tl.cdiv(K, BLOCK_K)):
        a = tl.load(a_ptrs, mask=offs_k[None, :] < K - kk * BLOCK_K, other=0.0)
        b = tl.load(b_ptrs, mask=offs_k[:, None] < K - kk * BLOCK_K, other=0.0)
        acc = tl.dot(a, b, acc)
        a_ptrs += BLOCK_K * stride_ak
        b_ptrs += BLOCK_K * stride_bk

    c = acc.to(c_ptr.dtype.element_ty)
    offs_cm = pid_m * BLOCK_M + tl.arange(0, BLOCK_M)
    offs_cn = pid_n * BLOCK_N + tl.arange(0, BLOCK_N)
    c_ptrs = c_ptr + offs_cm[:, None] * stride_cm + offs_cn[None, :] * stride_cn
    mask = (offs_cm[:, None] < M) & (offs_cn[None, :] < N)
    tl.store(c_ptrs, c, mask=mask)

# config = {"BLOCK_K": 128, "BLOCK_M": 64, "BLOCK_N": 256, "GROUP_M": 8, "arch": "sm_100", "dtype": "fp32", "num_ctas": 4, "num_stages": 3, "num_warps": 4}
# arch = sm_100


// ===== COMPILED SASS (sm_100a) =====

	.target	sm_100a

	.elftype	@"ET_EXEC"


//--------------------- .note.nv.tkinfo           --------------------------
	.section	.note.nv.tkinfo,"",@"SHT_NOTE"
	.sectionflags	@"SHF_NOTE_NV_TKINFO"
	.tkinfo
        /*0018*/ 	.word	0x00000081
        /*0030*/ 	.string	""
        /*0030*/ 	.string	"ptxas-blackwell"
        /*0030*/ 	.string	"Cuda compilation tools, release 12.9, V12.9.86"
        /*0030*/ 	.string	"Build cuda_12.9.r12.9/compiler.36037853_0"
        /*0030*/ 	.string	"-v  -suppress-debug-info  -lineinfo  -arch sm_100a "



//--------------------- .note.nv.cuver            --------------------------
	.section	.note.nv.cuver,"",@"SHT_NOTE"
	.sectionflags	@"SHF_NOTE_NV_CUVER"
        /*0018*/ 	.short	0x0001
        /*001a*/ 	.short	0x0064
        /*001c*/ 	.short	0x0001
        /*001e*/ 	.short	0x0000
        /*0020*/ 	.short	0x0001
        /*0022*/ 	.short	0x0000


//--------------------- .nv.info                  --------------------------
	.section	.nv.info,"",@"SHT_CUDA_INFO"
	.align	4


	//----- nvinfo : EIATTR_REGCOUNT
	.align		4
        /*0000*/ 	.byte	0x04, 0x2f
        /*0002*/ 	.short	(.L_4 - .L_3)
	.align		4
.L_3:
        /*0004*/ 	.word	index@(matmul_kernel)
        /*0008*/ 	.word	0x000000ff


	//----- nvinfo : EIATTR_FRAME_SIZE
	.align		4
.L_4:
        /*000c*/ 	.byte	0x04, 0x11
        /*000e*/ 	.short	(.L_6 - .L_5)
	.align		4
.L_5:
        /*0010*/ 	.word	index@($__internal_2_$__cuda_sm10x_tcgen05_guardrail_trap_unallocated_columns_being_dealloced)
        /*0014*/ 	.word	0x00000390


	//----- nvinfo : EIATTR_FRAME_SIZE
	.align		4
.L_6:
        /*0018*/ 	.byte	0x04, 0x11
        /*001a*/ 	.short	(.L_8 - .L_7)
	.align		4
.L_7:
        /*001c*/ 	.word	index@($__internal_1_$__cuda_sm10x_tcgen05_guardrail_trap_phase_invalid_during_alloc)
        /*0020*/ 	.word	0x00000390


	//----- nvinfo : EIATTR_FRAME_SIZE
	.align		4
.L_8:
        /*0024*/ 	.byte	0x04, 0x11
        /*0026*/ 	.short	(.L_10 - .L_9)
	.align		4
.L_9:
        /*0028*/ 	.word	index@($__internal_0_$__cuda_sm10x_tcgen05_guardrail_trap_col_being_dealloced_not_returned_by_alloc)
        /*002c*/ 	.word	0x00000390


	//----- nvinfo : EIATTR_FRAME_SIZE
	.align		4
.L_10:
        /*0030*/ 	.byte	0x04, 0x11
        /*0032*/ 	.short	(.L_12 - .L_11)
	.align		4
.L_11:
        /*0034*/ 	.word	index@(matmul_kernel)
        /*0038*/ 	.word	0x00000390


	//----- nvinfo : EIATTR_MIN_STACK_SIZE
	.align		4
.L_12:
        /*003c*/ 	.byte	0x04, 0x12
        /*003e*/ 	.short	(.L_14 - .L_13)
	.align		4
.L_13:
        /*0040*/ 	.word	index@(matmul_kernel)
        /*0044*/ 	.word	0x00000390
.L_14:


//--------------------- .nv.info.matmul_kernel    --------------------------
	.section	.nv.info.matmul_kernel,"",@"SHT_CUDA_INFO"
	.sectionflags	@""
	.align	4


	//----- nvinfo : EIATTR_CUDA_API_VERSION
	.align		4
        /*0000*/ 	.byte	0x04, 0x37
        /*0002*/ 	.short	(.L_16 - .L_15)
.L_15:
        /*0004*/ 	.word	0x00000081


	//----- nvinfo : EIATTR_KPARAM_INFO
	.align		4
.L_16:
        /*0008*/ 	.byte	0x04, 0x17
        /*000a*/ 	.short	(.L_18 - .L_17)
.L_17:
        /*000c*/ 	.word	0x00000000
        /*0010*/ 	.short	0x000d
        /*0012*/ 	.short	0x0048
        /*0014*/ 	.byte	0x00, 0xf4, 0x21, 0x00


	//----- nvinfo : EIATTR_KPARAM_INFO
	.align		4
.L_18:
        /*0018*/ 	.byte	0x04, 0x17
        /*001a*/ 	.short	(.L_20 - .L_19)
.L_19:
        /*001c*/ 	.word	0x00000000
        /*0020*/ 	.short	0x000c
        /*0022*/ 	.short	0x0040
        /*0024*/ 	.byte	0x00, 0xf4, 0x21, 0x00


	//----- nvinfo : EIATTR_KPARAM_INFO
	.align		4
.L_20:
        /*0028*/ 	.byte	0x04, 0x17
        /*002a*/ 	.short	(.L_22 - .L_21)
.L_21:
        /*002c*/ 	.word	0x00000000
        /*0030*/ 	.short	0x000b
        /*0032*/ 	.short	0x0038
        /*0034*/ 	.byte	0x00, 0xf0, 0x11, 0x00


	//----- nvinfo : EIATTR_KPARAM_INFO
	.align		4
.L_22:
        /*0038*/ 	.byte	0x04, 0x17
        /*003a*/ 	.short	(.L_24 - .L_23)
.L_23:
        /*003c*/ 	.word	0x00000000
        /*0040*/ 	.short	0x000a
        /*0042*/ 	.short	0x0034
        /*0044*/ 	.byte	0x00, 0xf0, 0x11, 0x00


	//----- nvinfo : EIATTR_KPARAM_INFO
	.align		4
.L_24:
        /*0048*/ 	.byte	0x04, 0x17
        /*004a*/ 	.short	(.L_26 - .L_25)
.L_25:
        /*004c*/ 	.word	0x00000000
        /*0050*/ 	.short	0x0009
        /*0052*/ 	.short	0x0030
        /*0054*/ 	.byte	0x00, 0xf0, 0x11, 0x00


	//----- nvinfo : EIATTR_KPARAM_INFO
	.align		4
.L_26:
        /*0058*/ 	.byte	0x04, 0x17
        /*005a*/ 	.short	(.L_28 - .L_27)
.L_27:
        /*005c*/ 	.word	0x00000000
        /*0060*/ 	.short	0x0008
        /*0062*/ 	.short	0x002c
        /*0064*/ 	.byte	0x00, 0xf0, 0x11, 0x00


	//----- nvinfo : EIATTR_KPARAM_INFO
	.align		4
.L_28:
        /*0068*/ 	.byte	0x04, 0x17
        /*006a*/ 	.short	(.L_30 - .L_29)
.L_29:
        /*006c*/ 	.word	0x00000000
        /*0070*/ 	.short	0x0007
        /*0072*/ 	.short	0x0028
        /*0074*/ 	.byte	0x00, 0xf0, 0x11, 0x00


	//----- nvinfo : EIATTR_KPARAM_INFO
	.align		4
.L_30:
        /*0078*/ 	.byte	0x04, 0x17
        /*007a*/ 	.short	(.L_32 - .L_31)
.L_31:
        /*007c*/ 	.word	0x00000000
        /*0080*/ 	.short	0x0006
        /*0082*/ 	.short	0x0024
        /*0084*/ 	.byte	0x00, 0xf0, 0x11, 0x00


	//----- nvinfo : EIATTR_KPARAM_INFO
	.align		4
.L_32:
        /*0088*/ 	.byte	0x04, 0x17
        /*008a*/ 	.short	(.L_34 - .L_33)
.L_33:
        /*008c*/ 	.word	0x00000000
        /*0090*/ 	.short	0x0005
        /*0092*/ 	.short	0x0020
        /*0094*/ 	.byte	0x00, 0xf0, 0x11, 0x00


	//----- nvinfo : EIATTR_KPARAM_INFO
	.align		4
.L_34:
        /*0098*/ 	.byte	0x04, 0x17
        /*009a*/ 	.short	(.L_36 - .L_35)
.L_35:
        /*009c*/ 	.word	0x00000000
        /*00a0*/ 	.short	0x0004
        /*00a2*/ 	.short	0x001c
        /*00a4*/ 	.byte	0x00, 0xf0, 0x11, 0x00


	//----- nvinfo : EIATTR_KPARAM_INFO
	.align		4
.L_36:
        /*00a8*/ 	.byte	0x04, 0x17
        /*00aa*/ 	.short	(.L_38 - .L_37)
.L_37:
        /*00ac*/ 	.word	0x00000000
        /*00b0*/ 	.short	0x0003
        /*00b2*/ 	.short	0x0018
        /*00b4*/ 	.byte	0x00, 0xf0, 0x11, 0x00


	//----- nvinfo : EIATTR_KPARAM_INFO
	.align		4
.L_38:
        /*00b8*/ 	.byte	0x04, 0x17
        /*00ba*/ 	.short	(.L_40 - .L_39)
.L_39:
        /*00bc*/ 	.word	0x00000000
        /*00c0*/ 	.short	0x0002
        /*00c2*/ 	.short	0x0010
        /*00c4*/ 	.byte	0x00, 0xf4, 0x21, 0x00


	//----- nvinfo : EIATTR_KPARAM_INFO
	.align		4
.L_40:
        /*00c8*/ 	.byte	0x04, 0x17
        /*00ca*/ 	.short	(.L_42 - .L_41)
.L_41:
        /*00cc*/ 	.word	0x00000000
        /*00d0*/ 	.short	0x0001
        /*00d2*/ 	.short	0x0008
        /*00d4*/ 	.byte	0x00, 0xf4, 0x21, 0x00


	//----- nvinfo : EIATTR_KPARAM_INFO
	.align		4
.L_42:
        /*00d8*/ 	.byte	0x04, 0x17
        /*00da*/ 	.short	(.L_44 - .L_43)
.L_43:
        /*00dc*/ 	.word	0x00000000
        /*00e0*/ 	.short	0x0000
        /*00e2*/ 	.short	0x0000
        /*00e4*/ 	.byte	0x00, 0xf4, 0x21, 0x00


	//----- nvinfo : EIATTR_EXPLICIT_CLUSTER
	.align		4
.L_44:
        /*00e8*/ 	.byte	0x01, 0x3e
	.zero		2


	//----- nvinfo : EIATTR_CTA_PER_CLUSTER
	.align		4
        /*00ec*/ 	.byte	0x04, 0x3d
        /*00ee*/ 	.short	(.L_46 - .L_45)
.L_45:
        /*00f0*/ 	.word	0x00000004
        /*00f4*/ 	.word	0x00000001
        /*00f8*/ 	.word	0x00000001


	//----- nvinfo : EIATTR_AT_ENTRY_FRAGMENTS
	.align		4
.L_46:
        /*00fc*/ 	.byte	0x04, 0x4f
        /*00fe*/ 	.short	(.L_48 - .L_47)


	//   ....[0]....
.L_47:
        /*0100*/ 	.word	0x00000004


	//----- nvinfo : EIATTR_RESERVED_SMEM_USED
	.align		4
.L_48:
        /*0104*/ 	.byte	0x01, 0x41
	.zero		2


	//----- nvinfo : EIATTR_SPARSE_MMA_MASK
	.align		4
        /*0108*/ 	.byte	0x03, 0x50
        /*010a*/ 	.short	0x0000


	//----- nvinfo : EIATTR_TCGEN05_1CTA_USED
	.align		4
        /*010c*/ 	.byte	0x01, 0x51
	.zero		2


	//----- nvinfo : EIATTR_MAXREG_COUNT
	.align		4
        /*0110*/ 	.byte	0x03, 0x1b
        /*0112*/ 	.short	0x00ff


	//----- nvinfo : EIATTR_NUM_BARRIERS
	.align		4
        /*0114*/ 	.byte	0x02, 0x4c
        /*0116*/ 	.byte	0x01
	.zero		1


	//----- nvinfo : EIATTR_ANNOTATIONS
	.align		4
        /*0118*/ 	.byte	0x04, 0x55
        /*011a*/ 	.short	(.L_50 - .L_49)


	//   ....[0]....
.L_49:
        /*011c*/ 	.word	0x00000001
        /*0120*/ 	.byte	0x30, 0x0c, 0x00, 0x00, 0x01, 0x00, 0x00, 0x00, 0x70, 0x39, 0x00, 0x00, 0x01, 0x00, 0x00, 0x00
        /* <DEDUP_REMOVED lines=174> */
        /*0c10*/ 	.byte	0x30, 0x4f, 0x01, 0x00, 0x01, 0x00, 0x00, 0x00, 0x50, 0x4f, 0x01, 0x00


	//----- nvinfo : EIATTR_INT_WARP_WIDE_INSTR_OFFSETS
	.align		4
.L_50:
        /*0c1c*/ 	.byte	0x04, 0x31
        /*0c1e*/ 	.short	(.L_52 - .L_51)


	//   ....[0]....
.L_51:
        /*0c20*/ 	.word	0x00005f60


	//   ....[1]....
        /*0c24*/ 	.word	0x00006010


	//   ....[2]....
        /*0c28*/ 	.word	0x00006120


	//   ....[3]....
        /*0c2c*/ 	.word	0x00016160


	//   ....[4]....
        /*0c30*/ 	.word	0x000161b0


	//----- nvinfo : EIATTR_COOP_GROUP_MASK_REGIDS
	.align		4
.L_52:
        /*0c34*/ 	.byte	0x04, 0x29
        /*0c36*/ 	.short	(.L_54 - .L_53)


	//   ....[0]....
.L_53:
        /*0c38*/ 	.word	0xffffffff


	//   ....[1]....
        /*0c3c*/ 	.word	0xffffffff


	//   ....[2]....
        /*0c40*/ 	.word	0xffffffff


	//   ....[3]....
        /*0c44*/ 	.word	0xffffffff


	//----- nvinfo : EIATTR_COOP_GROUP_INSTR_OFFSETS
	.align		4
.L_54:
        /*0c48*/ 	.byte	0x04, 0x28
        /*0c4a*/ 	.short	(.L_56 - .L_55)


	//   ....[0]....
.L_55:
        /*0c4c*/ 	.word	0x00000070


	//   ....[1]....
        /*0c50*/ 	.word	0x00000330


	//   ....[2]....
        /*0c54*/ 	.word	0x00015ff0


	//   ....[3]....
        /*0c58*/ 	.word	0x00016260


	//----- nvinfo : EIATTR_VRC_CTA_INIT_COUNT
	.align		4
.L_56:
        /*0c5c*/ 	.byte	0x02, 0x4a
        /*0c5e*/ 	.byte	0x80
	.zero		1


	//----- nvinfo : EIATTR_MBARRIER_INSTR_OFFSETS
	.align		4
        /*0c60*/ 	.byte	0x04, 0x39
        /*0c62*/ 	.short	(.L_58 - .L_57)


	//   ....[0]....
.L_57:
        /*0c64*/ 	.word	0x00006040
        /*0c68*/ 	.word	0x000000ff
        /*0c6c*/ 	.word	0x00000000
        /*0c70*/ 	.short	0x0100
        /*0c72*/ 	.byte	0x09
	.zero		1


	//   ....[1]....
        /*0c74*/ 	.word	0x00006170
        /*0c78*/ 	.word	0x000000ff
        /*0c7c*/ 	.word	0x00030008
        /*0c80*/ 	.short	0x0100
        /*0c82*/ 	.byte	0x07
	.zero		1


	//   ....[2]....
        /*0c84*/ 	.word	0x00011c70
        /*0c88*/ 	.word	0x000000ff
        /*0c8c*/ 	.word	0x00000000
        /*0c90*/ 	.short	0x010a
        /*0c92*/ 	.byte	0x0e
	.zero		1


	//   ....[3]....
        /*0c94*/ 	.word	0x00014f10
        /*0c98*/ 	.word	0x000000ff
        /*0c9c*/ 	.word	0x00000000
        /*0ca0*/ 	.short	0x010a
        /*0ca2*/ 	.byte	0x09
	.zero		1


	//   ....[4]....
        /*0ca4*/ 	.word	0x00014fc0
        /*0ca8*/ 	.word	0x000000ff
        /*0cac*/ 	.word	0x00030000
        /*0cb0*/ 	.short	0x0108
        /*0cb2*/ 	.byte	0x07
	.zero		1


	//   ....[5]....
        /*0cb4*/ 	.word	0x00015000
        /*0cb8*/ 	.word	0x000000ff
        /*0cbc*/ 	.word	0x00030008
        /*0cc0*/ 	.short	0x0108
        /*0cc2*/ 	.byte	0x07
	.zero		1


	//   ....[6]....
        /*0cc4*/ 	.word	0x00016280
        /*0cc8*/ 	.word	0x000000ff
        /*0ccc*/ 	.word	0x00000000
        /*0cd0*/ 	.short	0x010a
        /*0cd2*/ 	.byte	0x0e
	.zero		1


	//   ....[7]....
        /*0cd4*/ 	.word	0x000162b0
        /*0cd8*/ 	.word	0x000000ff
        /*0cdc*/ 	.word	0x00000000
        /*0ce0*/ 	.short	0x010a
        /*0ce2*/ 	.byte	0x09
	.zero		1


	//----- nvinfo : EIATTR_NUM_MBARRIERS
	.align		4
.L_58:
        /*0ce4*/ 	.byte	0x03, 0x38
        /*0ce6*/ 	.short	0x0002


	//----- nvinfo : EIATTR_EXIT_INSTR_OFFSETS
	.align		4
        /*0ce8*/ 	.byte	0x04, 0x1c
        /*0cea*/ 	.short	(.L_60 - .L_59)


	//   ....[0]....
.L_59:
        /*0cec*/ 	.word	0x00016270


	//----- nvinfo : EIATTR_REQNTID
	.align		4
.L_60:
        /*0cf0*/ 	.byte	0x04, 0x10
        /*0cf2*/ 	.short	(.L_62 - .L_61)
.L_61:
        /*0cf4*/ 	.word	0x00000080
        /*0cf8*/ 	.word	0x00000001
        /*0cfc*/ 	.word	0x00000001


	//----- nvinfo : EIATTR_CRS_STACK_SIZE
	.align		4
.L_62:
        /*0d00*/ 	.byte	0x04, 0x1e
        /*0d02*/ 	.short	(.L_64 - .L_63)
.L_63:
        /*0d04*/ 	.word	0x00000000


	//----- nvinfo : EIATTR_CBANK_PARAM_SIZE
	.align		4
.L_64:
        /*0d08*/ 	.byte	0x03, 0x19
        /*0d0a*/ 	.short	0x0050


	//----- nvinfo : EIATTR_PARAM_CBANK
	.align		4
        /*0d0c*/ 	.byte	0x04, 0x0a
        /*0d0e*/ 	.short	(.L_66 - .L_65)
	.align		4
.L_65:
        /*0d10*/ 	.word	index@(.nv.constant0.matmul_kernel)
        /*0d14*/ 	.short	0x0380
        /*0d16*/ 	.short	0x0050


	//----- nvinfo : EIATTR_SW_WAR
	.align		4
.L_66:
        /*0d18*/ 	.byte	0x04, 0x36
        /*0d1a*/ 	.short	(.L_68 - .L_67)
.L_67:
        /*0d1c*/ 	.word	0x00000008
.L_68:


//--------------------- .nv.compat                --------------------------
	.section	.nv.compat,"",@"SHT_CUDA_COMPAT_INFO"
	.align	4
        /*0000*/ 	.byte	0x02, 0x02, 0x02, 0x00, 0x02, 0x05, 0x05, 0x00, 0x02, 0x03, 0x00, 0x00, 0x02, 0x06, 0x01, 0x00


//--------------------- .nv.callgraph             --------------------------
	.section	.nv.callgraph,"",@"SHT_CUDA_CALLGRAPH"
	.align	4
	.sectionentsize	8
	.align		4
        /*0000*/ 	.word	0x00000000
	.align		4
        /*0004*/ 	.word	0xffffffff
	.align		4
        /*0008*/ 	.word	0x00000000
	.align		4
        /*000c*/ 	.word	0xfffffffe
	.align		4
        /*0010*/ 	.word	0x00000000
	.align		4
        /*0014*/ 	.word	0xfffffffd
	.align		4
        /*0018*/ 	.word	0x00000000
	.align		4
        /*001c*/ 	.word	0xfffffffc


//--------------------- .text.matmul_kernel       --------------------------
	.section	.text.matmul_kernel,"ax",@progbits
	.align	128
        .global         matmul_kernel
        .type           matmul_kernel,@function
        .size           matmul_kernel,(.L_x_20 - matmul_kernel)
        .other          matmul_kernel,@"STO_CUDA_ENTRY STV_DEFAULT"
matmul_kernel:
.text.matmul_kernel:
[----:B------:R-:W1:Y:S01]  /*0000*/  LDC R1, c[0x0][0x37c] ;  /* 0x0000df00ff017b82 */ /* 0x000e620000000800 */
[----:B------:R-:W2:Y:S01]  /*0010*/  S2R R0, SR_TID.X ;  /* 0x0000000000007919 */ /* 0x000ea20000002100 */
[----:B-1----:R-:W-:Y:S01]  /*0020*/  VIADD R1, R1, 0xfffffc70 ;  /* 0xfffffc7001017836 */ /* 0x002fe20000000000 */
[----:B--2---:R-:W-:-:S13]  /*0030*/  ISETP.GE.U32.AND P0, PT, R0, 0x20, PT ;  /* 0x000000200000780c */ /* 0x004fda0003f06070 */
[----:B------:R-:W-:Y:S02]  /*0040*/  VOTEU.ANY UP0, P0 ;  /* 0x0000000000ff7886 */ /* 0x000fe40000000100 */
[----:B------:R-:W-:Y:S05]  /*0050*/  BRA.U UP0, `(.L_x_0) ;  /* 0x0000000100b87547 */ /* 0x000fea000b800000 */
[----:B------:R-:W1:Y:S01]  /*0060*/  S2UR UR6, SR_CgaCtaId ;  /* 0x00000000000679c3 */ /* 0x000e620000008800 */
[----:B------:R-:W-:Y:S01]  /*0070*/  NOP ;  /* 0x0000000000007918 */ /* 0x000fe20000000000 */
[----:B------:R-:W-:Y:S02]  /*0080*/  UMOV UR4, 0x40 ;  /* 0x0000004000047882 */ /* 0x000fe40000000000 */
[----:B-1----:R-:W-:-:S09]  /*0090*/  ULEA UR4, UR6, UR4, 0x18 ;  /* 0x0000000406047291 */ /* 0x002fd2000f8ec0ff */
[----:B------:R-:W1:Y:S01]  /*00a0*/  LDS.U8 R0, [UR4] ;  /* 0x00000004ff007984 */ /* 0x000e620008000000 */
[----:B------:R-:W-:Y:S02]  /*00b0*/  UMOV UR4, 0x400 ;  /* 0x0000040000047882 */ /* 0x000fe40000000000 */
[----:B------:R-:W-:Y:S01]  /*00c0*/  ULEA UR4, UR6, UR4, 0x18 ;  /* 0x0000000406047291 */ /* 0x000fe2000f8ec0ff */
[----:B-1----:R-:W-:-:S13]  /*00d0*/  ISETP.NE.AND P0, PT, R0, RZ, PT ;  /* 0x000000ff0000720c */ /* 0x002fda0003f05270 */
[----:B------:R-:W-:Y:S05]  /*00e0*/  @P0 BRA `(.L_x_1) ;  /* 0x00000000007c0947 */ /* 0x000fea0003800000 */
[----:B------:R-:W-:-:S13]  /*00f0*/  ELECT P0, URZ, PT ;  /* 0x0000000000ff782f */ /* 0x000fda0003800000 */
[----:B------:R-:W-:Y:S05]  /*0100*/  @!P0 BRA `(.L_x_2) ;  /* 0x0000000000848947 */ /* 0x000fea0003800000 */
[----:B------:R-:W-:Y:S01]  /*0110*/  UMOV UR5, 0x2 ;  /* 0x0000000200057882 */ /* 0x000fe20000000000 */
[----:B------:R-:W-:Y:S02]  /*0120*/  IMAD.MOV.U32 R4, RZ, RZ, 0x1 ;  /* 0x00000001ff047424 */ /* 0x000fe400078e00ff */
[----:B------:R-:W-:Y:S02]  /*0130*/  IMAD.MOV.U32 R5, RZ, RZ, 0x3 ;  /* 0x00000003ff057424 */ /* 0x000fe400078e00ff */
[----:B------:R-:W-:Y:S04]  /*0140*/  DEPBAR.LE SB1, 0x36 ;  /* 0x00009d800000791a */ /* 0x000fe80000000000 */
[----:B------:R-:W1:Y:S02]  /*0150*/  UTCATOMSWS.FIND_AND_SET.ALIGN UP1, UR5, UR5 ;  /* 0x00000005000575e3 */ /* 0x000e640008020800 */
[----:B-1----:R-:W-:-:S04]  /*0160*/  PLOP3.LUT P0, PT, PT, PT, UP1, 0x80, 0x8 ;  /* 0x000000000008781c */ /* 0x002fc80003f0f018 */
[----:B------:R-:W-:-:S04]  /*0170*/  SEL R0, RZ, 0xffffffff, !P0 ;  /* 0xffffffffff007807 */ /* 0x000fc80004000000 */
[----:B------:R-:W-:Y:S01]  /*0180*/  ISETP.NE.AND P0, PT, R0, RZ, PT ;  /* 0x000000ff0000720c */ /* 0x000fe20003f05270 */
[----:B------:R-:W-:-:S12]  /*0190*/  IMAD.U32 R0, RZ, RZ, UR5 ;  /* 0x00000005ff007e24 */ /* 0x000fd8000f8e00ff */
[----:B------:R-:W-:Y:S05]  /*01a0*/  @P0 BRA `(.L_x_3) ;  /* 0x0000000000240947 */ /* 0x000fea0003800000 */
.L_x_4:
[----:B------:R-:W-:Y:S05]  /*01b0*/  NANOSLEEP 0x64 ;  /* 0x000000640000795d */ /* 0x000fea0003800000 */
[----:B------:R-:W-:-:S05]  /*01c0*/  UMOV UR5, 0x2 ;  /* 0x0000000200057882 */ /* 0x000fca0000000000 */
[----:B------:R-:W-:Y:S04]  /*01d0*/  DEPBAR.LE SB1, 0x36 ;  /* 0x00009d800000791a */ /* 0x000fe80000000000 */
[----:B------:R-:W1:Y:S02]  /*01e0*/  UTCATOMSWS.FIND_AND_SET.ALIGN UP1, UR5, UR5 ;  /* 0x00000005000575e3 */ /* 0x000e640008020800 */
[----:B-1----:R-:W-:-:S04]  /*01f0*/  PLOP3.LUT P0, PT, PT, PT, UP1, 0x80, 0x8 ;  /* 0x000000000008781c */ /* 0x002fc80003f0f018 */
[----:B------:R-:W-:-:S04]  /*0200*/  SEL R0, RZ, 0xffffffff, !P0 ;  /* 0xffffffffff007807 */ /* 0x000fc80004000000 */
[----:B------:R-:W-:Y:S01]  /*0210*/  ISETP.NE.AND P0, PT, R0, RZ, PT ;  /* 0x000000ff0000720c */ /* 0x000fe20003f05270 */
[----:B------:R-:W-:-:S12]  /*0220*/  IMAD.U32 R0, RZ, RZ, UR5 ;  /* 0x00000005ff007e24 */ /* 0x000fd8000f8e00ff */
[----:B------:R-:W-:Y:S05]  /*0230*/  @!P0 BRA `(.L_x_4) ;  /* 0xfffffffc00dc8947 */ /* 0x000fea000383ffff */
.L_x_3:
[C---:B------:R-:W-:Y:S01]  /*0240*/  VIADD R3, R0.reuse, 0x10 ;  /* 0x0000001000037836 */ /* 0x040fe20000000000 */
[----:B------:R-:W-:Y:S01]  /*0250*/  UMOV UR5, 0x50 ;  /* 0x0000005000057882 */ /* 0x000fe20000000000 */
[----:B------:R-:W-:Y:S01]  /*0260*/  SHF.L.U32 R2, R5, R0, RZ ;  /* 0x0000000005027219 */ /* 0x000fe200000006ff */
[----:B------:R-:W-:Y:S01]  /*0270*/  ULEA UR5, UR6, UR5, 0x18 ;  /* 0x0000000506057291 */ /* 0x000fe2000f8ec0ff */
[----:B------:R-:W-:Y:S01]  /*0280*/  IMAD.SHL.U32 R0, R0, 0x20, RZ ;  /* 0x0000002000007824 */ /* 0x000fe200078e00ff */
[----:B------:R-:W-:-:S04]  /*0290*/  SHF.L.U32 R3, R4, R3, RZ ;  /* 0x0000000304037219 */ /* 0x000fc800000006ff */
[----:B------:R-:W-:-:S05]  /*02a0*/  LOP3.LUT R2, R3, R2, RZ, 0xfc, !PT ;  /* 0x0000000203027212 */ /* 0x000fca00078efcff */
[----:B------:R1:W-:Y:S04]  /*02b0*/  ATOMS.OR RZ, [UR5], R2 ;  /* 0x00000002ffff798c */ /* 0x0003e8000b000005 */
[----:B------:R1:W-:Y:S01]  /*02c0*/  STS [UR4], R0 ;  /* 0x00000000ff007988 */ /* 0x0003e20008000804 */
[----:B------:R-:W-:Y:S05]  /*02d0*/  BRA `(.L_x_2) ;  /* 0x0000000000107947 */ /* 0x000fea0003800000 */
.L_x_1:
[----:B------:R-:W-:Y:S01]  /*02e0*/  IMAD.MOV.U32 R0, RZ, RZ, -0x1 ;  /* 0xffffffffff007424 */ /* 0x000fe200078e00ff */
[----:B------:R-:W-:-:S04]  /*02f0*/  MOV R2, 0x320 ;  /* 0x0000032000027802 */ /* 0x000fc80000000f00 */
[----:B------:R1:W-:Y:S03]  /*0300*/  STS [UR4], R0 ;  /* 0x00000000ff007988 */ /* 0x0003e60008000804 */
[----:B-1----:R-:W-:Y:S05]  /*0310*/  CALL.REL.NOINC `($__internal_1_$__cuda_sm10x_tcgen05_guardrail_trap_phase_invalid_during_alloc) ;  /* 0x0000015c00fc7944 */ /* 0x002fea0003c00000 */
.L_x_2:
[----:B------:R-:W-:Y:S05]  /*0320*/  WARPSYNC.ALL ;  /* 0x0000000000007948 */ /* 0x000fea0003800000 */
[----:B------:R-:W-:Y:S01]  /*0330*/  NOP ;  /* 0x0000000000007918 */ /* 0x000fe20000000000 */
.L_x_0:
[----:B------:R-:W2:Y:S08]  /*0340*/  LDC.64 R10, c[0x0][0x398] ;  /* 0x0000e600ff0a7b82 */ /* 0x000eb00000000a00 */
[----:B------:R-:W3:Y:S02]  /*0350*/  S2UR UR5, SR_CgaSize ;  /* 0x00000000000579c3 */ /* 0x000ee40000008a00 */
[----:B---3--:R-:W-:-:S12]  /*0360*/  UIMAD UR5, UR5, -0xa0, URZ ;  /* 0xffffff60050578a4 */ /* 0x008fd8000f8e02ff */
[----:B------:R-:W3:Y:S01]  /*0370*/  LDCU UR5, c[0x0][UR5+0x2b0] ;  /* 0x00005600050577ac */ /* 0x000ee20008000800 */
[----:B------:R-:W4:Y:S01]  /*0380*/  S2R R186, SR_TID.X ;  /* 0x0000000000ba7919 */ /* 0x000f220000002100 */
[----:B------:R-:W5:Y:S01]  /*0390*/  LDCU.64 UR16, c[0x0][0x3a8] ;  /* 0x00007500ff1077ac */ /* 0x000f620008000a00 */
[----:B------:R-:W1:Y:S01]  /*03a0*/  S2R R171, SR_CgaCtaId ;  /* 0x0000000000ab7919 */ /* 0x000e620000008800 */
[----:B------:R-:W3:Y:S01]  /*03b0*/  S2UR UR4, SR_CTAID.X ;  /* 0x00000000000479c3 */ /* 0x000ee20000002500 */
[----:B------:R-:W1:Y:S01]  /*03c0*/  LDCU.128 UR20, c[0x0][0x380] ;  /* 0x00007000ff1477ac */ /* 0x000e620008000c00 */
[----:B------:R-:W1:Y:S06]  /*03d0*/  LDCU UR6, c[0x0][0x3b0] ;  /* 0x00007600ff0677ac */ /* 0x000e6c0008000800 */
[----:B------:R-:W1:Y:S01]  /*03e0*/  LDC R246, c[0x0][0x3a0] ;  /* 0x0000e800fff67b82 */ /* 0x000e620000000800 */
[----:B-----5:R-:W-:Y:S01]  /*03f0*/  IMAD.U32 R30, RZ, RZ, UR16 ;  /* 0x00000010ff1e7e24 */ /* 0x020fe2000f8e00ff */
[----:B--2---:R-:W-:Y:S01]  /*0400*/  IABS R14, R10 ;  /* 0x0000000a000e7213 */ /* 0x004fe20000000000 */
[----:B-1----:R-:W-:-:S02]  /*0410*/  VIADD R0, R11, 0xff ;  /* 0x000000ff0b007836 */ /* 0x002fc40000000000 */
[----:B------:R-:W-:Y:S02]  /*0420*/  IMAD.U32 R32, RZ, RZ, UR16 ;  /* 0x00000010ff207e24 */ /* 0x000fe4000f8e00ff */
[----:B------:R-:W-:Y:S01]  /*0430*/  IMAD.U32 R34, RZ, RZ, UR16 ;  /* 0x00000010ff227e24 */ /* 0x000fe2000f8e00ff */
[----:B------:R-:W-:Y:S01]  /*0440*/  SHF.R.S32.HI R3, RZ, 0x1f, R0 ;  /* 0x0000001fff037819 */ /* 0x000fe20000011400 */
[----:B------:R-:W-:Y:S01]  /*0450*/  IMAD.U32 R36, RZ, RZ, UR16 ;  /* 0x00000010ff247e24 */ /* 0x000fe2000f8e00ff */
[----:B---3--:R-:W-:Y:S01]  /*0460*/  I2FP.F32.U32 R5, UR4 ;  /* 0x0000000400057c45 */ /* 0x008fe20008201000 */
[----:B------:R-:W1:Y:S01]  /*0470*/  S2UR UR4, SR_CgaCtaId ;  /* 0x00000000000479c3 */ /* 0x000e620000008800 */
[----:B------:R-:W-:Y:S01]  /*0480*/  LEA.HI R3, R3, R0, RZ, 0x8 ;  /* 0x0000000003037211 */ /* 0x000fe200078f40ff */
[----:B------:R-:W-:Y:S01]  /*0490*/  IMAD.U32 R38, RZ, RZ, UR16 ;  /* 0x00000010ff267e24 */ /* 0x000fe2000f8e00ff */
[C---:B----4-:R-:W-:Y:S01]  /*04a0*/  LOP3.LUT R252, R186.reuse, 0x7f, RZ, 0xc0, !PT ;  /* 0x0000007fbafc7812 */ /* 0x050fe200078ec0ff */
[----:B------:R-:W-:Y:S01]  /*04b0*/  FMUL R5, R5, UR5 ;  /* 0x0000000505057c20 */ /* 0x000fe20008400000 */
[----:B------:R-:W-:Y:S01]  /*04c0*/  SHF.R.S32.HI R3, RZ, 0x8, R3 ;  /* 0x00000008ff037819 */ /* 0x000fe20000011403 */
[----:B------:R-:W-:Y:S01]  /*04d0*/  IMAD.U32 R40, RZ, RZ, UR16 ;  /* 0x00000010ff287e24 */ /* 0x000fe2000f8e00ff */
[----:B------:R-:W-:Y:S01]  /*04e0*/  LEA.HI R179, R186, 0x4e, RZ, 0x1a ;  /* 0x0000004ebab37811 */ /* 0x000fe200078fd0ff */
[----:B------:R-:W-:Y:S01]  /*04f0*/  IMAD R245, R252, UR17, RZ ;  /* 0x00000011fcf57c24 */ /* 0x000fe2000f8e02ff */
[C---:B------:R-:W-:Y:S01]  /*0500*/  LEA.HI R182, R186.reuse, 0xe, RZ, 0x1a ;  /* 0x0000000ebab67811 */ /* 0x040fe200078fd0ff */
[----:B------:R-:W-:Y:S01]  /*0510*/  IMAD.SHL.U32 R4, R3, 0x8, RZ ;  /* 0x0000000803047824 */ /* 0x000fe200078e00ff */
[----:B------:R-:W-:Y:S01]  /*0520*/  F2I.U32.TRUNC.NTZ R5, R5 ;  /* 0x0000000500057305 */ /* 0x000fe2000020f000 */
[----:B------:R-:W-:Y:S01]  /*0530*/  IMAD.U32 R42, RZ, RZ, UR16 ;  /* 0x00000010ff2a7e24 */ /* 0x000fe2000f8e00ff */
[C---:B------:R-:W-:Y:S01]  /*0540*/  LEA.HI R166, R186.reuse, 0x1e, RZ, 0x1a ;  /* 0x0000001ebaa67811 */ /* 0x040fe200078fd0ff */
[----:B------:R-:W-:Y:S01]  /*0550*/  IMAD.U32 R44, RZ, RZ, UR16 ;  /* 0x00000010ff2c7e24 */ /* 0x000fe2000f8e00ff */
[----:B------:R-:W-:Y:S01]  /*0560*/  IABS R7, R4 ;  /* 0x0000000400077213 */ /* 0x000fe20000000000 */
[----:B------:R-:W-:Y:S01]  /*0570*/  IMAD.U32 R46, RZ, RZ, UR16 ;  /* 0x00000010ff2e7e24 */ /* 0x000fe2000f8e00ff */
[C---:B------:R-:W-:Y:S01]  /*0580*/  LEA.HI R172, R186.reuse, 0x2e, RZ, 0x1a ;  /* 0x0000002ebaac7811 */ /* 0x040fe200078fd0ff */
[----:B------:R-:W-:Y:S01]  /*0590*/  IMAD.U32 R114, RZ, RZ, UR16 ;  /* 0x00000010ff727e24 */ /* 0x000fe2000f8e00ff */
[----:B------:R-:W2:Y:S01]  /*05a0*/  I2F.RP R0, R7 ;  /* 0x0000000700007306 */ /* 0x000ea20000209400 */
[----:B------:R-:W-:Y:S01]  /*05b0*/  IMAD.U32 R159, RZ, RZ, UR16 ;  /* 0x00000010ff9f7e24 */ /* 0x000fe2000f8e00ff */
[C---:B------:R-:W-:Y:S01]  /*05c0*/  LEA.HI R178, R186.reuse, 0x3e, RZ, 0x1a ;  /* 0x0000003ebab27811 */ /* 0x040fe200078fd0ff */
[----:B------:R-:W-:Y:S01]  /*05d0*/  IMAD.U32 R158, RZ, RZ, UR16 ;  /* 0x00000010ff9e7e24 */ /* 0x000fe2000f8e00ff */
[C---:B------:R-:W-:Y:S01]  /*05e0*/  LEA.HI R175, R186.reuse, 0x5e, RZ, 0x1a ;  /* 0x0000005ebaaf7811 */ /* 0x040fe200078fd0ff */
[----:B------:R-:W-:Y:S01]  /*05f0*/  IMAD.U32 R163, RZ, RZ, UR16 ;  /* 0x00000010ffa37e24 */ /* 0x000fe2000f8e00ff */
[----:B------:R-:W-:Y:S01]  /*0600*/  LEA.HI R247, R186, 0x6e, RZ, 0x1a ;  /* 0x0000006ebaf77811 */ /* 0x000fe200078fd0ff */
[----:B------:R-:W-:Y:S01]  /*0610*/  IMAD.U32 R160, RZ, RZ, UR16 ;  /* 0x00000010ffa07e24 */ /* 0x000fe2000f8e00ff */
[----:B------:R-:W-:Y:S01]  /*0620*/  UMOV UR5, 0x1 ;  /* 0x0000000100057882 */ /* 0x000fe20000000000 */
[----:B------:R-:W-:-:S02]  /*0630*/  IMAD.U32 R167, RZ, RZ, UR16 ;  /* 0x00000010ffa77e24 */ /* 0x000fc4000f8e00ff */
[----:B------:R-:W-:Y:S02]  /*0640*/  IMAD R166, R166, UR16, RZ ;  /* 0x00000010a6a67c24 */ /* 0x000fe4000f8e02ff */
[----:B------:R-:W-:Y:S01]  /*0650*/  IMAD R172, R172, UR16, RZ ;  /* 0x00000010acac7c24 */ /* 0x000fe2000f8e02ff */
[----:B--2---:R-:W2:Y:S01]  /*0660*/  MUFU.RCP R0, R0 ;  /* 0x0000000000007308 */ /* 0x004ea20000001000 */
[----:B------:R-:W-:Y:S02]  /*0670*/  IMAD R178, R178, UR16, RZ ;  /* 0x00000010b2b27c24 */ /* 0x000fe4000f8e02ff */
[----:B--2---:R-:W-:Y:S01]  /*0680*/  VIADD R2, R0, 0xffffffe ;  /* 0x0ffffffe00027836 */ /* 0x004fe20000000000 */
[----:B------:R-:W-:-:S04]  /*0690*/  IABS R0, R5 ;  /* 0x0000000500007213 */ /* 0x000fc80000000000 */
[----:B------:R2:W3:Y:S02]  /*06a0*/  F2I.FTZ.U32.TRUNC.NTZ R3, R2 ;  /* 0x0000000200037305 */ /* 0x0004e4000021f000 */
[----:B--2---:R-:W-:Y:S02]  /*06b0*/  IMAD.MOV.U32 R2, RZ, RZ, RZ ;  /* 0x000000ffff027224 */ /* 0x004fe400078e00ff */
[----:B---3--:R-:W-:-:S04]  /*06c0*/  IMAD.MOV R6, RZ, RZ, -R3 ;  /* 0x000000ffff067224 */ /* 0x008fc800078e0a03 */
[----:B------:R-:W-:Y:S01]  /*06d0*/  IMAD R9, R6, R7, RZ ;  /* 0x0000000706097224 */ /* 0x000fe200078e02ff */
[----:B------:R-:W-:-:S03]  /*06e0*/  IABS R6, R4 ;  /* 0x0000000400067213 */ /* 0x000fc60000000000 */
[----:B------:R-:W-:-:S04]  /*06f0*/  IMAD.HI.U32 R3, R3, R9, R2 ;  /* 0x0000000903037227 */ /* 0x000fc800078e0002 */
[----:B------:R-:W-:Y:S02]  /*0700*/  IMAD.MOV R2, RZ, RZ, -R6 ;  /* 0x000000ffff027224 */ /* 0x000fe400078e0a06 */
[----:B------:R-:W-:-:S04]  /*0710*/  IMAD.HI.U32 R3, R3, R0, RZ ;  /* 0x0000000003037227 */ /* 0x000fc800078e00ff */
[----:B------:R-:W-:Y:S01]  /*0720*/  IMAD R0, R3, R2, R0 ;  /* 0x0000000203007224 */ /* 0x000fe200078e0200 */
[----:B------:R-:W-:Y:S04]  /*0730*/  BAR.SYNC.DEFER_BLOCKING 0x0 ;  /* 0x0000000000007b1d */ /* 0x000fe80000010000 */
[----:B------:R-:W-:-:S13]  /*0740*/  ISETP.GT.U32.AND P1, PT, R7, R0, PT ;  /* 0x000000000700720c */ /* 0x000fda0003f24070 */
[----:B------:R-:W-:Y:S02]  /*0750*/  @!P1 IMAD.IADD R0, R0, 0x1, -R7 ;  /* 0x0000000100009824 */ /* 0x000fe400078e0a07 */
[----:B------:R-:W-:Y:S01]  /*0760*/  @!P1 VIADD R3, R3, 0x1 ;  /* 0x0000000103039836 */ /* 0x000fe20000000000 */
[----:B------:R-:W-:Y:S02]  /*0770*/  ISETP.NE.AND P1, PT, R4, RZ, PT ;  /* 0x000000ff0400720c */ /* 0x000fe40003f25270 */
[----:B------:R-:W-:Y:S02]  /*0780*/  ISETP.GE.U32.AND P0, PT, R0, R7, PT ;  /* 0x000000070000720c */ /* 0x000fe40003f06070 */
[----:B------:R-:W-:-:S04]  /*0790*/  LOP3.LUT R0, R5, R4, RZ, 0x3c, !PT ;  /* 0x0000000405007212 */ /* 0x000fc800078e3cff */
[----:B------:R-:W-:Y:S01]  /*07a0*/  ISETP.GE.AND P2, PT, R0, RZ, PT ;  /* 0x000000ff0000720c */ /* 0x000fe20003f46270 */
[----:B------:R-:W-:-:S06]  /*07b0*/  VIADD R0, R10, 0x3f ;  /* 0x0000003f0a007836 */ /* 0x000fcc0000000000 */
[----:B------:R-:W-:-:S04]  /*07c0*/  @P0 VIADD R3, R3, 0x1 ;  /* 0x0000000103030836 */ /* 0x000fc80000000000 */
[----:B------:R-:W-:Y:S01]  /*07d0*/  IMAD.MOV.U32 R2, RZ, RZ, R3 ;  /* 0x000000ffff027224 */ /* 0x000fe200078e0003 */
[----:B------:R-:W-:-:S03]  /*07e0*/  SHF.R.S32.HI R3, RZ, 0x1f, R0 ;  /* 0x0000001fff037819 */ /* 0x000fc60000011400 */
[----:B------:R-:W-:Y:S01]  /*07f0*/  @!P2 IMAD.MOV R2, RZ, RZ, -R2 ;  /* 0x000000ffff02a224 */ /* 0x000fe200078e0a02 */
[----:B------:R-:W-:Y:S02]  /*0800*/  @!P1 LOP3.LUT R2, RZ, R4, RZ, 0x33, !PT ;  /* 0x00000004ff029212 */ /* 0x000fe400078e33ff */
[----:B------:R-:W-:-:S03]  /*0810*/  LEA.HI R3, R3, R0, RZ, 0x6 ;  /* 0x0000000003037211 */ /* 0x000fc600078f30ff */
[----:B------:R-:W-:Y:S02]  /*0820*/  IMAD.SHL.U32 R6, R2, 0x8, RZ ;  /* 0x0000000802067824 */ /* 0x000fe400078e00ff */
[----:B------:R-:W-:-:S03]  /*0830*/  IMAD.MOV R2, RZ, RZ, -R2 ;  /* 0x000000ffff027224 */ /* 0x000fc600078e0a02 */
[----:B------:R-:W-:Y:S01]  /*0840*/  LEA.HI.SX32 R3, R3, -R6, 0x1a ;  /* 0x8000000603037211 */ /* 0x000fe200078fd2ff */
[----:B------:R-:W-:-:S03]  /*0850*/  IMAD R8, R4, R2, R5 ;  /* 0x0000000204087224 */ /* 0x000fc600078e0205 */
[----:B------:R-:W-:-:S04]  /*0860*/  VIMNMX R13, PT, PT, R3, 0x8, PT ;  /* 0x00000008030d7848 */ /* 0x000fc80003fe0100 */
[-C--:B------:R-:W-:Y:S02]  /*0870*/  IABS R7, R13.reuse ;  /* 0x0000000d00077213 */ /* 0x080fe40000000000 */
[----:B------:R-:W-:Y:S02]  /*0880*/  IABS R4, R13 ;  /* 0x0000000d00047213 */ /* 0x000fe40000000000 */
[----:B------:R-:W2:Y:S08]  /*0890*/  I2F.RP R0, R7 ;  /* 0x0000000700007306 */ /* 0x000eb00000209400 */
[----:B--2---:R-:W2:Y:S02]  /*08a0*/  MUFU.RCP R0, R0 ;  /* 0x0000000000007308 */ /* 0x004ea40000001000 */
[----:B--2---:R-:W-:-:S02]  /*08b0*/  VIADD R3, R0, 0xffffffe ;  /* 0x0ffffffe00037836 */ /* 0x004fc40000000000 */
[----:B------:R-:W-:Y:S01]  /*08c0*/  IMAD.MOV R0, RZ, RZ, -R4 ;  /* 0x000000ffff007224 */ /* 0x000fe200078e0a04 */
[----:B------:R-:W-:-:S03]  /*08d0*/  IABS R4, R11 ;  /* 0x0000000b00047213 */ /* 0x000fc60000000000 */
[----:B------:R-:W2:Y:S02]  /*08e0*/  F2I.FTZ.U32.TRUNC.NTZ R3, R3 ;  /* 0x0000000300037305 */ /* 0x000ea4000021f000 */
[----:B--2---:R-:W-:-:S04]  /*08f0*/  IMAD.MOV R9, RZ, RZ, -R3 ;  /* 0x000000ffff097224 */ /* 0x004fc800078e0a03 */
[----:B------:R-:W-:Y:S01]  /*0900*/  IMAD.MOV.U32 R2, RZ, RZ, R9 ;  /* 0x000000ffff027224 */ /* 0x000fe200078e0009 */
[----:B------:R-:W-:-:S03]  /*0910*/  IABS R9, R8 ;  /* 0x0000000800097213 */ /* 0x000fc60000000000 */
[----:B------:R-:W-:Y:S02]  /*0920*/  IMAD R5, R2, R7, RZ ;  /* 0x0000000702057224 */ /* 0x000fe400078e02ff */
[----:B------:R-:W-:-:S04]  /*0930*/  IMAD.MOV.U32 R2, RZ, RZ, RZ ;  /* 0x000000ffff027224 */ /* 0x000fc800078e00ff */
[----:B------:R-:W-:Y:S01]  /*0940*/  IMAD.HI.U32 R2, R3, R5, R2 ;  /* 0x0000000503027227 */ /* 0x000fe200078e0002 */
[----:B------:R-:W-:Y:S01]  /*0950*/  MOV R3, 0x400 ;  /* 0x0000040000037802 */ /* 0x000fe20000000f00 */
[----:B------:R-:W2:Y:S03]  /*0960*/  I2F.RP R5, R4 ;  /* 0x0000000400057306 */ /* 0x000ea60000209400 */
[----:B------:R-:W-:Y:S01]  /*0970*/  R2UR UR7, R3 ;  /* 0x00000000030772ca */ /* 0x000fe200000e0000 */
[----:B------:R-:W-:-:S04]  /*0980*/  IMAD.HI.U32 R2, R2, R9, RZ ;  /* 0x0000000902027227 */ /* 0x000fc800078e00ff */
[----:B------:R-:W-:Y:S01]  /*0990*/  IMAD R0, R2, R0, R9 ;  /* 0x0000000002007224 */ /* 0x000fe200078e0209 */
[----:B------:R-:W3:Y:S04]  /*09a0*/  I2F.RP R3, R14 ;  /* 0x0000000e00037306 */ /* 0x000ee80000209400 */
[----:B------:R-:W-:-:S03]  /*09b0*/  ISETP.GT.U32.AND P1, PT, R7, R0, PT ;  /* 0x000000000700720c */ /* 0x000fc60003f24070 */
[----:B-1----:R-:W-:Y:S01]  /*09c0*/  ULEA UR7, UR4, UR7, 0x18 ;  /* 0x0000000704077291 */ /* 0x002fe2000f8ec0ff */
[----:B--2---:R-:W1:Y:S01]  /*09d0*/  MUFU.RCP R5, R5 ;  /* 0x0000000500057308 */ /* 0x004e620000001000 */
[----:B------:R-:W2:Y:S02]  /*09e0*/  LDCU UR4, c[0x0][0x3a4] ;  /* 0x00007480ff0477ac */ /* 0x000ea40008000800 */
[----:B------:R-:W-:-:S05]  /*09f0*/  UIADD3 UR14, UPT, UPT, UR7, 0x30000, URZ ;  /* 0x00030000070e7890 */ /* 0x000fca000fffe0ff */
[----:B---3--:R-:W3:Y:S01]  /*0a00*/  MUFU.RCP R3, R3 ;  /* 0x0000000300037308 */ /* 0x008ee20000001000 */
[----:B------:R-:W-:Y:S01]  /*0a10*/  @!P1 IMAD.IADD R0, R0, 0x1, -R7 ;  /* 0x0000000100009824 */ /* 0x000fe200078e0a07 */
[----:B------:R-:W4:Y:S01]  /*0a20*/  LDS R16, [UR7] ;  /* 0x00000007ff107984 */ /* 0x000f220008000800 */
[----:B------:R-:W-:Y:S01]  /*0a30*/  @!P1 VIADD R2, R2, 0x1 ;  /* 0x0000000102029836 */ /* 0x000fe20000000000 */
[----:B------:R-:W-:Y:S02]  /*0a40*/  BAR.SYNC.DEFER_BLOCKING 0x0 ;  /* 0x0000000000007b1d */ /* 0x000fe40000010000 */
[----:B------:R-:W-:Y:S02]  /*0a50*/  ISETP.GE.U32.AND P0, PT, R0, R7, PT ;  /* 0x000000070000720c */ /* 0x000fe40003f06070 */
[----:B------:R-:W-:Y:S01]  /*0a60*/  LOP3.LUT R0, R8, R13, RZ, 0x3c, !PT ;  /* 0x0000000d08007212 */ /* 0x000fe200078e3cff */
[----:B-1----:R-:W-:Y:S01]  /*0a70*/  VIADD R12, R5, 0xffffffe ;  /* 0x0ffffffe050c7836 */ /* 0x002fe20000000000 */
[----:B------:R-:W-:-:S02]  /*0a80*/  ISETP.NE.AND P1, PT, R13, RZ, PT ;  /* 0x000000ff0d00720c */ /* 0x000fc40003f25270 */
[----:B------:R-:W-:Y:S02]  /*0a90*/  ISETP.GE.AND P2, PT, R0, RZ, PT ;  /* 0x000000ff0000720c */ /* 0x000fe40003f46270 */
[----:B------:R-:W-:Y:S01]  /*0aa0*/  SHF.R.U32.HI R7, RZ, 0x4, R186 ;  /* 0x00000004ff077819 */ /* 0x000fe200000116ba */
[----:B---3--:R-:W-:-:S04]  /*0ab0*/  VIADD R3, R3, 0xffffffe ;  /* 0x0ffffffe03037836 */ /* 0x008fc80000000000 */
[----:B------:R-:W-:Y:S01]  /*0ac0*/  @P0 VIADD R2, R2, 0x1 ;  /* 0x0000000102020836 */ /* 0x000fe20000000000 */
[----:B------:R1:W3:Y:S03]  /*0ad0*/  F2I.FTZ.U32.TRUNC.NTZ R9, R3 ;  /* 0x0000000300097305 */ /* 0x0002e6000021f000 */
[----:B------:R-:W-:Y:S02]  /*0ae0*/  IMAD.MOV.U32 R15, RZ, RZ, R2 ;  /* 0x000000ffff0f7224 */ /* 0x000fe400078e0002 */
[----:B------:R-:W-:Y:S02]  /*0af0*/  IMAD.SHL.U32 R2, R186, 0x10, RZ ;  /* 0x00000010ba027824 */ /* 0x000fe400078e00ff */
[----:B------:R-:W-:Y:S01]  /*0b00*/  @!P2 IMAD.MOV R15, RZ, RZ, -R15 ;  /* 0x000000ffff0fa224 */ /* 0x000fe200078e0a0f */
[----:B------:R-:W-:Y:S02]  /*0b10*/  @!P1 LOP3.LUT R15, RZ, R13, RZ, 0x33, !PT ;  /* 0x0000000dff0f9212 */ /* 0x000fe400078e33ff */
[----:B------:R-:W-:-:S02]  /*0b20*/  LOP3.LUT R2, R2, 0x70, RZ, 0xc0, !PT ;  /* 0x0000007002027812 */ /* 0x000fc400078ec0ff */
[----:B-1----:R-:W-:Y:S01]  /*0b30*/  LOP3.LUT R3, R186, 0x3f, RZ, 0xc0, !PT ;  /* 0x0000003fba037812 */ /* 0x002fe200078ec0ff */
[----:B------:R-:W-:Y:S01]  /*0b40*/  IMAD.MOV R0, RZ, RZ, -R15 ;  /* 0x000000ffff007224 */ /* 0x000fe200078e0a0f */
[----:B------:R-:W-:Y:S01]  /*0b50*/  LOP3.LUT R5, R2, 0x4, R7, 0xf8, !PT ;  /* 0x0000000402057812 */ /* 0x000fe200078ef807 */
[----:B---3--:R-:W-:Y:S02]  /*0b60*/  IMAD.MOV R17, RZ, RZ, -R9 ;  /* 0x000000ffff117224 */ /* 0x008fe400078e0a09 */
[----:B------:R-:W-:Y:S01]  /*0b70*/  IMAD R0, R13, R0, R8 ;  /* 0x000000000d007224 */ /* 0x000fe200078e0208 */
[----:B------:R-:W-:Y:S01]  /*0b80*/  SHF.R.U32.HI R8, RZ, 0x5, R186 ;  /* 0x00000005ff087819 */ /* 0x000fe200000116ba */
[----:B------:R-:W1:Y:S01]  /*0b90*/  F2I.FTZ.U32.TRUNC.NTZ R13, R12 ;  /* 0x0000000c000d7305 */ /* 0x000e62000021f000 */
[----:B------:R-:W-:Y:S01]  /*0ba0*/  IMAD.SHL.U32 R7, R171, 0x40, RZ ;  /* 0x00000040ab077824 */ /* 0x000fe200078e00ff */
[----:B----4-:R-:W-:Y:S01]  /*0bb0*/  R2UR UR8, R16 ;  /* 0x00000000100872ca */ /* 0x010fe200000e0000 */
[----:B------:R-:W-:Y:S01]  /*0bc0*/  IMAD.IADD R2, R6, 0x1, R0 ;  /* 0x0000000106027824 */ /* 0x000fe200078e0200 */
[----:B------:R-:W-:Y:S01]  /*0bd0*/  R2UR UR12, R8 ;  /* 0x00000000080c72ca */ /* 0x000fe200000e0000 */
[----:B------:R-:W-:Y:S01]  /*0be0*/  IMAD.MOV.U32 R8, RZ, RZ, RZ ;  /* 0x000000ffff087224 */ /* 0x000fe200078e00ff */
[----:B------:R-:W-:Y:S01]  /*0bf0*/  LOP3.LUT R7, R7, 0xc0, RZ, 0xc0, !PT ;  /* 0x000000c007077812 */ /* 0x000fe200078ec0ff */
[----:B------:R-:W-:-:S02]  /*0c00*/  IMAD R28, R2, 0x40, R3 ;  /* 0x00000040021c7824 */ /* 0x000fc400078e0203 */
[----:B------:R-:W-:Y:S02]  /*0c10*/  IMAD R3, R17, R14, RZ ;  /* 0x0000000e11037224 */ /* 0x000fe400078e02ff */
[----:B------:R-:W-:Y:S01]  /*0c20*/  IMAD.SHL.U32 R0, R186, 0x80, RZ ;  /* 0x00000080ba007824 */ /* 0x000fe200078e00ff */
[----:B------:R3:W-:Y:S01]  /*0c30*/  STL [R1+0x2cc], R28 ;  /* 0x0002cc1c01007387 */ /* 0x0007e20000100800 */
[----:B------:R-:W-:-:S03]  /*0c40*/  IMAD.HI.U32 R8, R9, R3, R8 ;  /* 0x0000000309087227 */ /* 0x000fc600078e0008 */
[----:B------:R-:W-:Y:S01]  /*0c50*/  LOP3.LUT R0, R5, 0x1f80, R0, 0xf8, !PT ;  /* 0x00001f8005007812 */ /* 0x000fe200078ef800 */
[----:B-1----:R-:W-:Y:S01]  /*0c60*/  IMAD.MOV R6, RZ, RZ, -R13 ;  /* 0x000000ffff067224 */ /* 0x002fe200078e0a0d */
[----:B------:R-:W-:Y:S01]  /*0c70*/  IABS R5, R28 ;  /* 0x0000001c00057213 */ /* 0x000fe20000000000 */
[----:B------:R-:W-:Y:S02]  /*0c80*/  IMAD.SHL.U32 R2, R15, 0x100, RZ ;  /* 0x000001000f027824 */ /* 0x000fe400078e00ff */
[----:B------:R-:W-:Y:S02]  /*0c90*/  IMAD.MOV.U32 R3, RZ, RZ, R6 ;  /* 0x000000ffff037224 */ /* 0x000fe400078e0006 */
[----:B------:R-:W-:Y:S01]  /*0ca0*/  IMAD.MOV.U32 R12, RZ, RZ, RZ ;  /* 0x000000ffff0c7224 */ /* 0x000fe200078e00ff */
[C---:B------:R-:W-:Y:S01]  /*0cb0*/  LOP3.LUT R6, R2.reuse, R7, RZ, 0xfc, !PT ;  /* 0x0000000702067212 */ /* 0x040fe200078efcff */
[----:B------:R-:W-:Y:S01]  /*0cc0*/  IMAD R3, R3, R4, RZ ;  /* 0x0000000403037224 */ /* 0x000fe200078e02ff */
[----:B------:R-:W-:Y:S01]  /*0cd0*/  LOP3.LUT R15, R2, 0x1, R7, 0xfe, !PT ;  /* 0x00000001020f7812 */ /* 0x000fe200078efe07 */
[----:B------:R-:W-:Y:S01]  /*0ce0*/  IMAD.HI.U32 R8, R8, R5, RZ ;  /* 0x0000000508087227 */ /* 0x000fe200078e00ff */
[----:B------:R-:W-:-:S02]  /*0cf0*/  IABS R156, R6 ;  /* 0x00000006009c7213 */ /* 0x000fc40000000000 */
[----:B------:R-:W-:Y:S01]  /*0d00*/  ISETP.GE.AND P6, PT, R6, RZ, PT ;  /* 0x000000ff0600720c */ /* 0x000fe20003fc6270 */
[----:B------:R-:W-:Y:S01]  /*0d10*/  IMAD.HI.U32 R3, R13, R3, R12 ;  /* 0x000000030d037227 */ /* 0x000fe200078e000c */
[C-C-:B------:R-:W-:Y:S02]  /*0d20*/  LOP3.LUT R12, R2.reuse, 0x2, R7.reuse, 0xfe, !PT ;  /* 0x00000002020c7812 */ /* 0x140fe400078efe07 */
[----:B------:R-:W-:Y:S01]  /*0d30*/  IABS R116, R15 ;  /* 0x0000000f00747213 */ /* 0x000fe20000000000 */
[----:B------:R-:W-:Y:S01]  /*0d40*/  IMAD.MOV R9, RZ, RZ, -R8 ;  /* 0x000000ffff097224 */ /* 0x000fe200078e0a08 */
[----:B------:R-:W-:Y:S01]  /*0d50*/  IABS R115, R12 ;  /* 0x0000000c00737213 */ /* 0x000fe20000000000 */
[----:B------:R-:W-:Y:S01]  /*0d60*/  IMAD.HI.U32 R6, R3, R156, RZ ;  /* 0x0000009c03067227 */ /* 0x000fe200078e00ff */
[----:B------:R-:W-:Y:S02]  /*0d70*/  LOP3.LUT R16, R2, 0x4, R7, 0xfe, !PT ;  /* 0x0000000402107812 */ /* 0x000fe400078efe07 */
[----:B------:R-:W-:Y:S01]  /*0d80*/  ISETP.GE.AND P0, PT, R15, RZ, PT ;  /* 0x000000ff0f00720c */ /* 0x000fe20003f06270 */
[----:B------:R-:W-:Y:S01]  /*0d90*/  IMAD R5, R14, R9, R5 ;  /* 0x000000090e057224 */ /* 0x000fe200078e0205 */
[----:B------:R-:W-:Y:S01]  /*0da0*/  IABS R118, R16 ;  /* 0x0000001000767213 */ /* 0x000fe20000000000 */
[----:B------:R-:W-:Y:S01]  /*0db0*/  IMAD.MOV R9, RZ, RZ, -R6 ;  /* 0x000000ffff097224 */ /* 0x000fe200078e0a06 */
[----:B------:R-:W-:Y:S01]  /*0dc0*/  LOP3.LUT R15, R2, 0x3, R7, 0xfe, !PT ;  /* 0x00000003020f7812 */ /* 0x000fe200078efe07 */
[----:B------:R-:W-:Y:S01]  /*0dd0*/  IMAD.HI.U32 R6, R3, R115, RZ ;  /* 0x0000007303067227 */ /* 0x000fe200078e00ff */
[----:B------:R-:W-:-:S02]  /*0de0*/  ISETP.GT.U32.AND P2, PT, R14, R5, PT ;  /* 0x000000050e00720c */ /* 0x000fc40003f44070 */
[----:B------:R-:W-:Y:S01]  /*0df0*/  IABS R155, R15 ;  /* 0x0000000f009b7213 */ /* 0x000fe20000000000 */
[----:B------:R-:W-:Y:S01]  /*0e00*/  IMAD R156, R4, R9, R156 ;  /* 0x00000009049c7224 */ /* 0x000fe200078e029c */
[----:B------:R-:W-:Y:S01]  /*0e10*/  ISETP.GE.AND P3, PT, R12, RZ, PT ;  /* 0x000000ff0c00720c */ /* 0x000fe20003f66270 */
[----:B------:R-:W-:Y:S01]  /*0e20*/  IMAD.MOV R9, RZ, RZ, -R6 ;  /* 0x000000ffff097224 */ /* 0x000fe200078e0a06 */
[----:B------:R-:W-:Y:S01]  /*0e30*/  LOP3.LUT R12, R2, 0x5, R7, 0xfe, !PT ;  /* 0x00000005020c7812 */ /* 0x000fe200078efe07 */
[----:B------:R-:W-:Y:S01]  /*0e40*/  IMAD.HI.U32 R8, R3, R116, RZ ;  /* 0x0000007403087227 */ /* 0x000fe200078e00ff */
[C---:B------:R-:W-:Y:S02]  /*0e50*/  ISETP.GT.U32.AND P4, PT, R4.reuse, R156, PT ;  /* 0x0000009c0400720c */ /* 0x040fe40003f84070 */
[----:B------:R-:W-:Y:S01]  /*0e60*/  IABS R117, R12 ;  /* 0x0000000c00757213 */ /* 0x000fe20000000000 */
[----:B------:R-:W-:Y:S01]  /*0e70*/  IMAD R115, R4, R9, R115 ;  /* 0x0000000904737224 */ /* 0x000fe200078e0273 */
[C-C-:B------:R-:W-:Y:S01]  /*0e80*/  LOP3.LUT R17, R2.reuse, 0x1c, R7.reuse, 0xfe, !PT ;  /* 0x0000001c02117812 */ /* 0x140fe200078efe07 */
[----:B------:R-:W-:Y:S01]  /*0e90*/  @!P2 IMAD.IADD R5, R5, 0x1, -R14 ;  /* 0x000000010505a824 */ /* 0x000fe200078e0a0e */
[----:B------:R-:W-:Y:S01]  /*0ea0*/  LOP3.LUT R18, R2, 0x1d, R7, 0xfe, !PT ;  /* 0x0000001d02127812 */ /* 0x000fe200078efe07 */
[----:B------:R-:W-:Y:S01]  /*0eb0*/  IMAD.MOV R13, RZ, RZ, -R8 ;  /* 0x000000ffff0d7224 */ /* 0x000fe200078e0a08 */
[----:B------:R-:W-:Y:S01]  /*0ec0*/  ISETP.GT.U32.AND P2, PT, R4, R115, PT ;  /* 0x000000730400720c */ /* 0x000fe20003f44070 */
[----:B------:R-:W-:Y:S01]  /*0ed0*/  IMAD.HI.U32 R8, R3, R118, RZ ;  /* 0x0000007603087227 */ /* 0x000fe200078e00ff */
[----:B------:R-:W-:-:S02]  /*0ee0*/  ISETP.GT.U32.AND P5, PT, R14, R5, PT ;  /* 0x000000050e00720c */ /* 0x000fc40003fa4070 */
[----:B------:R-:W-:Y:S01]  /*0ef0*/  IABS R140, R17 ;  /* 0x00000011008c7213 */ /* 0x000fe20000000000 */
[----:B------:R-:W-:Y:S01]  /*0f00*/  @!P4 IMAD.IADD R156, R156, 0x1, -R4 ;  /* 0x000000019c9cc824 */ /* 0x000fe200078e0a04 */
[----:B------:R-:W-:Y:S01]  /*0f10*/  IABS R131, R18 ;  /* 0x0000001200837213 */ /* 0x000fe20000000000 */
[----:B------:R-:W-:Y:S01]  /*0f20*/  IMAD.MOV R9, RZ, RZ, -R8 ;  /* 0x000000ffff097224 */ /* 0x000fe200078e0a08 */
[--C-:B------:R-:W-:Y:S01]  /*0f30*/  LOP3.LUT R20, R2, 0x3a, R7.reuse, 0xfe, !PT ;  /* 0x0000003a02147812 */ /* 0x100fe200078efe07 */
[----:B------:R-:W-:Y:S01]  /*0f40*/  IMAD.HI.U32 R6, R3, R155, RZ ;  /* 0x0000009b03067227 */ /* 0x000fe200078e00ff */
[C---:B------:R-:W-:Y:S02]  /*0f50*/  ISETP.GT.U32.AND P4, PT, R4.reuse, R156, PT ;  /* 0x0000009c0400720c */ /* 0x040fe40003f84070 */
[----:B------:R-:W-:Y:S01]  /*0f60*/  IABS R47, R20 ;  /* 0x00000014002f7213 */ /* 0x000fe20000000000 */
[----:B------:R-:W-:Y:S01]  /*0f70*/  IMAD R118, R4, R9, R118 ;  /* 0x0000000904767224 */ /* 0x000fe200078e0276 */
[C-C-:B------:R-:W-:Y:S01]  /*0f80*/  LOP3.LUT R22, R2.reuse, 0x3c, R7.reuse, 0xfe, !PT ;  /* 0x0000003c02167812 */ /* 0x140fe200078efe07 */
[----:B------:R-:W-:Y:S01]  /*0f90*/  @!P2 IMAD.IADD R115, R115, 0x1, -R4 ;  /* 0x000000017373a824 */ /* 0x000fe200078e0a04 */
[--C-:B------:R-:W-:Y:S01]  /*0fa0*/  LOP3.LUT R24, R2, 0x3d, R7.reuse, 0xfe, !PT ;  /* 0x0000003d02187812 */ /* 0x100fe200078efe07 */
[C---:B------:R-:W-:Y:S01]  /*0fb0*/  IMAD R116, R4.reuse, R13, R116 ;  /* 0x0000000d04747224 */ /* 0x040fe200078e0274 */
[----:B------:R-:W-:Y:S01]  /*0fc0*/  ISETP.GT.U32.AND P2, PT, R4, R118, PT ;  /* 0x000000760400720c */ /* 0x000fe20003f44070 */
[----:B------:R-:W-:Y:S01]  /*0fd0*/  IMAD.MOV R6, RZ, RZ, -R6 ;  /* 0x000000ffff067224 */ /* 0x000fe200078e0a06 */
[----:B------:R-:W-:Y:S01]  /*0fe0*/  LOP3.LUT R13, R2, 0x6, R7, 0xfe, !PT ;  /* 0x00000006020d7812 */ /* 0x000fe200078efe07 */
[----:B------:R-:W-:Y:S01]  /*0ff0*/  @!P5 IMAD.IADD R5, R5, 0x1, -R14 ;  /* 0x000000010505d824 */ /* 0x000fe200078e0a0e */
[----:B------:R-:W-:Y:S01]  /*1000*/  ISETP.GT.U32.AND P1, PT, R4, R116, PT ;  /* 0x000000740400720c */ /* 0x000fe20003f24070 */
[----:B------:R-:W-:Y:S01]  /*1010*/  @!P4 IMAD.IADD R156, R156, 0x1, -R4 ;  /* 0x000000019c9cc824 */ /* 0x000fe200078e0a04 */
[C---:B------:R-:W-:Y:S01]  /*1020*/  ISETP.GT.U32.AND P4, PT, R4.reuse, R115, PT ;  /* 0x000000730400720c */ /* 0x040fe20003f84070 */
[----:B------:R-:W-:Y:S01]  /*1030*/  IMAD R155, R4, R6, R155 ;  /* 0x00000006049b7224 */ /* 0x000fe200078e029b */
[----:B------:R-:W-:Y:S01]  /*1040*/  IABS R154, R13 ;  /* 0x0000000d009a7213 */ /* 0x000fe20000000000 */
[----:B------:R-:W-:Y:S01]  /*1050*/  IMAD.HI.U32 R6, R3, R117, RZ ;  /* 0x0000007503067227 */ /* 0x000fe200078e00ff */
[----:B------:R-:W-:-:S02]  /*1060*/  LOP3.LUT R14, R2, 0x7, R7, 0xfe, !PT ;  /* 0x00000007020e7812 */ /* 0x000fc400078efe07 */
[----:B------:R-:W-:Y:S01]  /*1070*/  ISETP.GT.U32.AND P5, PT, R4, R155, PT ;  /* 0x0000009b0400720c */ /* 0x000fe20003fa4070 */
[----:B------:R-:W-:Y:S01]  /*1080*/  @!P2 IMAD.IADD R118, R118, 0x1, -R4 ;  /* 0x000000017676a824 */ /* 0x000fe200078e0a04 */
[----:B------:R-:W-:Y:S01]  /*1090*/  IABS R120, R14 ;  /* 0x0000000e00787213 */ /* 0x000fe20000000000 */
[----:B------:R-:W-:Y:S01]  /*10a0*/  IMAD.MOV R8, RZ, RZ, -R6 ;  /* 0x000000ffff087224 */ /* 0x000fe200078e0a06 */
[----:B------:R-:W-:Y:S01]  /*10b0*/  LOP3.LUT R26, R2, 0x3e, R7, 0xfe, !PT ;  /* 0x0000003e021a7812 */ /* 0x000fe200078efe07 */
[----:B------:R-:W-:Y:S01]  /*10c0*/  IMAD.HI.U32 R6, R3, R154, RZ ;  /* 0x0000009a03067227 */ /* 0x000fe200078e00ff */
[----:B------:R-:W-:Y:S02]  /*10d0*/  IABS R49, R22 ;  /* 0x0000001600317213 */ /* 0x000fe40000000000 */
[----:B------:R-:W-:Y:S01]  /*10e0*/  IABS R51, R24 ;  /* 0x0000001800337213 */ /* 0x000fe20000000000 */
[----:B------:R-:W-:Y:S01]  /*10f0*/  @!P4 IMAD.IADD R115, R115, 0x1, -R4 ;  /* 0x000000017373c824 */ /* 0x000fe200078e0a04 */
[----:B------:R-:W-:Y:S01]  /*1100*/  ISETP.GT.U32.AND P4, PT, R4, R118, PT ;  /* 0x000000760400720c */ /* 0x000fe20003f84070 */
[----:B------:R-:W-:Y:S01]  /*1110*/  IMAD.MOV R9, RZ, RZ, -R6 ;  /* 0x000000ffff097224 */ /* 0x000fe200078e0a06 */
[----:B------:R-:W-:Y:S01]  /*1120*/  IABS R53, R26 ;  /* 0x0000001a00357213 */ /* 0x000fe20000000000 */
[----:B------:R-:W-:-:S02]  /*1130*/  @!P1 IMAD.IADD R116, R116, 0x1, -R4 ;  /* 0x0000000174749824 */ /* 0x000fc400078e0a04 */
[C---:B------:R-:W-:Y:S02]  /*1140*/  IMAD R154, R4.reuse, R9, R154 ;  /* 0x00000009049a7224 */ /* 0x040fe400078e029a */
[--C-:B------:R-:W-:Y:S01]  /*1150*/  @!P5 IMAD.IADD R155, R155, 0x1, -R4.reuse ;  /* 0x000000019b9bd824 */ /* 0x100fe200078e0a04 */
[C---:B------:R-:W-:Y:S01]  /*1160*/  ISETP.GT.U32.AND P1, PT, R4.reuse, R116, PT ;  /* 0x000000740400720c */ /* 0x040fe20003f24070 */
[----:B------:R-:W-:Y:S01]  /*1170*/  IMAD R117, R4, R8, R117 ;  /* 0x0000000804757224 */ /* 0x000fe200078e0275 */
[----:B------:R-:W-:Y:S01]  /*1180*/  ISETP.GE.AND P5, PT, R16, RZ, PT ;  /* 0x000000ff1000720c */ /* 0x000fe20003fa6270 */
[----:B------:R-:W-:Y:S01]  /*1190*/  IMAD.HI.U32 R6, R3, R120, RZ ;  /* 0x0000007803067227 */ /* 0x000fe200078e00ff */
[--C-:B------:R-:W-:Y:S02]  /*11a0*/  LOP3.LUT R8, R2, 0x8, R7.reuse, 0xfe, !PT ;  /* 0x0000000802087812 */ /* 0x100fe400078efe07 */
[----:B------:R-:W-:Y:S01]  /*11b0*/  ISETP.GT.U32.AND P2, PT, R4, R155, PT ;  /* 0x0000009b0400720c */ /* 0x000fe20003f44070 */
[----:B------:R-:W-:Y:S01]  /*11c0*/  @!P4 IMAD.IADD R118, R118, 0x1, -R4 ;  /* 0x000000017676c824 */ /* 0x000fe200078e0a04 */
[C---:B------:R-:W-:Y:S01]  /*11d0*/  ISETP.GT.U32.AND P4, PT, R4.reuse, R154, PT ;  /* 0x0000009a0400720c */ /* 0x040fe20003f84070 */
[----:B------:R-:W-:Y:S01]  /*11e0*/  @!P6 IMAD.MOV R156, RZ, RZ, -R156 ;  /* 0x000000ffff9ce224 */ /* 0x000fe200078e0a9c */
[----:B------:R-:W-:Y:S01]  /*11f0*/  ISETP.GT.U32.AND P6, PT, R4, R117, PT ;  /* 0x000000750400720c */ /* 0x000fe20003fc4070 */
[----:B------:R-:W-:Y:S01]  /*1200*/  IMAD.MOV R9, RZ, RZ, -R6 ;  /* 0x000000ffff097224 */ /* 0x000fe200078e0a06 */
[----:B------:R-:W-:Y:S01]  /*1210*/  IABS R119, R8 ;  /* 0x0000000800777213 */ /* 0x000fe20000000000 */
[----:B------:R-:W-:Y:S01]  /*1220*/  @!P1 IMAD.IADD R116, R116, 0x1, -R4 ;  /* 0x0000000174749824 */ /* 0x000fe200078e0a04 */
[----:B------:R-:W-:Y:S01]  /*1230*/  ISETP.GE.AND P1, PT, R15, RZ, PT ;  /* 0x000000ff0f00720c */ /* 0x000fe20003f26270 */
[----:B------:R-:W-:Y:S01]  /*1240*/  IMAD R120, R4, R9, R120 ;  /* 0x0000000904787224 */ /* 0x000fe200078e0278 */
[C-C-:B------:R-:W-:Y:S01]  /*1250*/  LOP3.LUT R15, R2.reuse, 0x13, R7.reuse, 0xfe, !PT ;  /* 0x00000013020f7812 */ /* 0x140fe200078efe07 */
[----:B------:R-:W-:Y:S01]  /*1260*/  IMAD.HI.U32 R6, R3, R119, RZ ;  /* 0x0000007703067227 */ /* 0x000fe200078e00ff */
[----:B------:R-:W-:-:S02]  /*1270*/  LOP3.LUT R16, R2, 0x1b, R7, 0xfe, !PT ;  /* 0x0000001b02107812 */ /* 0x000fc400078efe07 */
[----:B------:R-:W-:Y:S01]  /*1280*/  IABS R128, R15 ;  /* 0x0000000f00807213 */ /* 0x000fe20000000000 */
[----:B------:R-:W-:Y:S01]  /*1290*/  @!P4 IMAD.IADD R154, R154, 0x1, -R4 ;  /* 0x000000019a9ac824 */ /* 0x000fe200078e0a04 */
[----:B------:R-:W-:Y:S01]  /*12a0*/  IABS R142, R16 ;  /* 0x00000010008e7213 */ /* 0x000fe20000000000 */
[----:B------:R-:W-:Y:S01]  /*12b0*/  @!P5 IMAD.MOV R118, RZ, RZ, -R118 ;  /* 0x000000ffff76d224 */ /* 0x000fe200078e0a76 */
[C---:B------:R-:W-:Y:S01]  /*12c0*/  ISETP.GT.U32.AND P5, PT, R4.reuse, R120, PT ;  /* 0x000000780400720c */ /* 0x040fe20003fa4070 */
[----:B------:R-:W-:Y:S01]  /*12d0*/  IMAD.MOV R6, RZ, RZ, -R6 ;  /* 0x000000ffff067224 */ /* 0x000fe200078e0a06 */
[C---:B------:R-:W-:Y:S01]  /*12e0*/  ISETP.GT.U32.AND P4, PT, R4.reuse, R154, PT ;  /* 0x0000009a0400720c */ /* 0x040fe20003f84070 */
[--C-:B------:R-:W-:Y:S02]  /*12f0*/  @!P6 IMAD.IADD R117, R117, 0x1, -R4.reuse ;  /* 0x000000017575e824 */ /* 0x100fe400078e0a04 */
[C---:B------:R-:W-:Y:S02]  /*1300*/  IMAD R119, R4.reuse, R6, R119 ;  /* 0x0000000604777224 */ /* 0x040fe400078e0277 */
[----:B------:R-:W-:Y:S01]  /*1310*/  @!P2 IMAD.IADD R155, R155, 0x1, -R4 ;  /* 0x000000019b9ba824 */ /* 0x000fe200078e0a04 */
[----:B------:R-:W-:Y:S01]  /*1320*/  ISETP.GT.U32.AND P6, PT, R4, R117, PT ;  /* 0x000000750400720c */ /* 0x000fe20003fc4070 */
[----:B------:R-:W-:Y:S01]  /*1330*/  @!P0 IMAD.MOV R116, RZ, RZ, -R116 ;  /* 0x000000ffff748224 */ /* 0x000fe200078e0a74 */
[----:B------:R-:W-:Y:S01]  /*1340*/  ISETP.GE.AND P0, PT, R12, RZ, PT ;  /* 0x000000ff0c00720c */ /* 0x000fe20003f06270 */
[----:B------:R-:W-:Y:S01]  /*1350*/  @!P1 IMAD.MOV R155, RZ, RZ, -R155 ;  /* 0x000000ffff9b9224 */ /* 0x000fe200078e0a9b */
[----:B------:R-:W-:Y:S01]  /*1360*/  ISETP.GE.AND P1, PT, R8, RZ, PT ;  /* 0x000000ff0800720c */ /* 0x000fe20003f26270 */
[--C-:B------:R-:W-:Y:S01]  /*1370*/  @!P5 IMAD.IADD R120, R120, 0x1, -R4.reuse ;  /* 0x000000017878d824 */ /* 0x100fe200078e0a04 */
[----:B------:R-:W-:Y:S01]  /*1380*/  LOP3.LUT R8, R2, 0x9, R7, 0xfe, !PT ;  /* 0x0000000902087812 */ /* 0x000fe200078efe07 */
[----:B------:R-:W-:Y:S01]  /*1390*/  @!P4 IMAD.IADD R154, R154, 0x1, -R4 ;  /* 0x000000019a9ac824 */ /* 0x000fe200078e0a04 */
[----:B------:R-:W-:Y:S01]  /*13a0*/  ISETP.GT.U32.AND P4, PT, R4, R119, PT ;  /* 0x000000770400720c */ /* 0x000fe20003f84070 */
[----:B------:R-:W-:Y:S01]  /*13b0*/  @!P3 IMAD.MOV R115, RZ, RZ, -R115 ;  /* 0x000000ffff73b224 */ /* 0x000fe200078e0a73 */
[----:B------:R-:W-:-:S02]  /*13c0*/  LOP3.LUT R12, R2, 0xa, R7, 0xfe, !PT ;  /* 0x0000000a020c7812 */ /* 0x000fc400078efe07 */
[----:B------:R-:W-:Y:S01]  /*13d0*/  IABS R152, R8 ;  /* 0x0000000800987213 */ /* 0x000fe20000000000 */
[--C-:B------:R-:W-:Y:S01]  /*13e0*/  @!P6 IMAD.IADD R117, R117, 0x1, -R4.reuse ;  /* 0x000000017575e824 */ /* 0x100fe200078e0a04 */
[----:B------:R-:W-:Y:S02]  /*13f0*/  ISETP.GE.AND P2, PT, R14, RZ, PT ;  /* 0x000000ff0e00720c */ /* 0x000fe40003f46270 */
[----:B------:R-:W-:Y:S01]  /*1400*/  IABS R122, R12 ;  /* 0x0000000c007a7213 */ /* 0x000fe20000000000 */
[----:B------:R-:W-:Y:S01]  /*1410*/  IMAD.HI.U32 R6, R3, R152, RZ ;  /* 0x0000009803067227 */ /* 0x000fe200078e00ff */
[----:B------:R-:W-:Y:S02]  /*1420*/  ISETP.GT.U32.AND P5, PT, R4, R120, PT ;  /* 0x000000780400720c */ /* 0x000fe40003fa4070 */
[----:B------:R-:W-:Y:S01]  /*1430*/  LOP3.LUT R14, R2, 0xb, R7, 0xfe, !PT ;  /* 0x0000000b020e7812 */ /* 0x000fe200078efe07 */
[----:B------:R-:W-:Y:S01]  /*1440*/  @!P4 IMAD.IADD R119, R119, 0x1, -R4 ;  /* 0x000000017777c824 */ /* 0x000fe200078e0a04 */
[----:B------:R-:W-:Y:S01]  /*1450*/  ISETP.GE.AND P6, PT, R8, RZ, PT ;  /* 0x000000ff0800720c */ /* 0x000fe20003fc6270 */
[----:B------:R-:W-:Y:S01]  /*1460*/  IMAD.HI.U32 R8, R3, R122, RZ ;  /* 0x0000007a03087227 */ /* 0x000fe200078e00ff */
[----:B------:R-:W-:-:S02]  /*1470*/  IABS R121, R14 ;  /* 0x0000000e00797213 */ /* 0x000fc40000000000 */
[----:B------:R-:W-:Y:S01]  /*1480*/  ISETP.GE.AND P3, PT, R13, RZ, PT ;  /* 0x000000ff0d00720c */ /* 0x000fe20003f66270 */
[----:B------:R-:W-:Y:S01]  /*1490*/  IMAD.MOV R9, RZ, RZ, -R6 ;  /* 0x000000ffff097224 */ /* 0x000fe200078e0a06 */
[C---:B------:R-:W-:Y:S01]  /*14a0*/  ISETP.GT.U32.AND P4, PT, R4.reuse, R119, PT ;  /* 0x000000770400720c */ /* 0x040fe20003f84070 */
[----:B------:R-:W-:Y:S02]  /*14b0*/  IMAD.MOV R13, RZ, RZ, -R8 ;  /* 0x000000ffff0d7224 */ /* 0x000fe400078e0a08 */
[----:B------:R-:W-:Y:S01]  /*14c0*/  IMAD R152, R4, R9, R152 ;  /* 0x0000000904987224 */ /* 0x000fe200078e0298 */
[----:B------:R-:W-:Y:S01]  /*14d0*/  LOP3.LUT R9, R2, 0xc, R7, 0xfe, !PT ;  /* 0x0000000c02097812 */ /* 0x000fe200078efe07 */
[----:B------:R-:W-:-:S03]  /*14e0*/  IMAD.HI.U32 R6, R3, R121, RZ ;  /* 0x0000007903067227 */ /* 0x000fc600078e00ff */
[----:B------:R-:W-:Y:S01]  /*14f0*/  IABS R151, R9 ;  /* 0x0000000900977213 */ /* 0x000fe20000000000 */
[----:B------:R-:W-:Y:S02]  /*1500*/  IMAD R122, R4, R13, R122 ;  /* 0x0000000d047a7224 */ /* 0x000fe400078e027a */
[----:B------:R-:W-:Y:S01]  /*1510*/  @!P5 IMAD.IADD R120, R120, 0x1, -R4 ;  /* 0x000000017878d824 */ /* 0x000fe200078e0a04 */
[C---:B------:R-:W-:Y:S01]  /*1520*/  ISETP.GT.U32.AND P5, PT, R4.reuse, R152, PT ;  /* 0x000000980400720c */ /* 0x040fe20003fa4070 */
[----:B------:R-:W-:Y:S02]  /*1530*/  IMAD.MOV R6, RZ, RZ, -R6 ;  /* 0x000000ffff067224 */ /* 0x000fe400078e0a06 */
[----:B------:R-:W-:Y:S01]  /*1540*/  @!P2 IMAD.MOV R120, RZ, RZ, -R120 ;  /* 0x000000ffff78a224 */ /* 0x000fe200078e0a78 */
[C---:B------:R-:W-:Y:S01]  /*1550*/  ISETP.GT.U32.AND P2, PT, R4.reuse, R122, PT ;  /* 0x0000007a0400720c */ /* 0x040fe20003f44070 */
[----:B------:R-:W-:Y:S02]  /*1560*/  IMAD R121, R4, R6, R121 ;  /* 0x0000000604797224 */ /* 0x000fe400078e0279 */
[----:B------:R-:W-:-:S02]  /*1570*/  @!P4 IMAD.IADD R119, R119, 0x1, -R4 ;  /* 0x000000017777c824 */ /* 0x000fc400078e0a04 */
[----:B------:R-:W-:Y:S01]  /*1580*/  @!P0 IMAD.MOV R117, RZ, RZ, -R117 ;  /* 0x000000ffff758224 */ /* 0x000fe200078e0a75 */
[----:B------:R-:W-:Y:S01]  /*1590*/  ISETP.GT.U32.AND P4, PT, R4, R121, PT ;  /* 0x000000790400720c */ /* 0x000fe20003f84070 */
[----:B------:R-:W-:Y:S01]  /*15a0*/  @!P3 IMAD.MOV R154, RZ, RZ, -R154 ;  /* 0x000000ffff9ab224 */ /* 0x000fe200078e0a9a */
[----:B------:R-:W-:Y:S01]  /*15b0*/  ISETP.GE.AND P0, PT, R12, RZ, PT ;  /* 0x000000ff0c00720c */ /* 0x000fe20003f06270 */
[--C-:B------:R-:W-:Y:S01]  /*15c0*/  @!P5 IMAD.IADD R152, R152, 0x1, -R4.reuse ;  /* 0x000000019898d824 */ /* 0x100fe200078e0a04 */
[--C-:B------:R-:W-:Y:S01]  /*15d0*/  LOP3.LUT R12, R2, 0xd, R7.reuse, 0xfe, !PT ;  /* 0x0000000d020c7812 */ /* 0x100fe200078efe07 */
[----:B------:R-:W-:Y:S01]  /*15e0*/  IMAD.HI.U32 R6, R3, R151, RZ ;  /* 0x0000009703067227 */ /* 0x000fe200078e00ff */
[----:B------:R-:W-:Y:S02]  /*15f0*/  ISETP.GE.AND P3, PT, R14, RZ, PT ;  /* 0x000000ff0e00720c */ /* 0x000fe40003f66270 */
[----:B------:R-:W-:Y:S01]  /*1600*/  LOP3.LUT R14, R2, 0xe, R7, 0xfe, !PT ;  /* 0x0000000e020e7812 */ /* 0x000fe200078efe07 */
[--C-:B------:R-:W-:Y:S01]  /*1610*/  @!P2 IMAD.IADD R122, R122, 0x1, -R4.reuse ;  /* 0x000000017a7aa824 */ /* 0x100fe200078e0a04 */
[----:B------:R-:W-:Y:S01]  /*1620*/  IABS R124, R12 ;  /* 0x0000000c007c7213 */ /* 0x000fe20000000000 */
[----:B------:R-:W-:Y:S01]  /*1630*/  @!P1 IMAD.MOV R119, RZ, RZ, -R119 ;  /* 0x000000ffff779224 */ /* 0x000fe200078e0a77 */
[C---:B------:R-:W-:Y:S01]  /*1640*/  ISETP.GT.U32.AND P5, PT, R4.reuse, R152, PT ;  /* 0x000000980400720c */ /* 0x040fe20003fa4070 */
[----:B------:R-:W-:Y:S01]  /*1650*/  @!P4 IMAD.IADD R121, R121, 0x1, -R4 ;  /* 0x000000017979c824 */ /* 0x000fe200078e0a04 */
[----:B------:R-:W-:Y:S01]  /*1660*/  ISETP.GT.U32.AND P2, PT, R4, R122, PT ;  /* 0x0000007a0400720c */ /* 0x000fe20003f44070 */
[----:B------:R-:W-:Y:S01]  /*1670*/  IMAD.HI.U32 R8, R3, R124, RZ ;  /* 0x0000007c03087227 */ /* 0x000fe200078e00ff */
[----:B------:R-:W-:-:S02]  /*1680*/  IABS R123, R14 ;  /* 0x0000000e007b7213 */ /* 0x000fc40000000000 */
[----:B------:R-:W-:Y:S01]  /*1690*/  ISETP.GE.AND P1, PT, R9, RZ, PT ;  /* 0x000000ff0900720c */ /* 0x000fe20003f26270 */
[----:B------:R-:W-:Y:S01]  /*16a0*/  IMAD.MOV R6, RZ, RZ, -R6 ;  /* 0x000000ffff067224 */ /* 0x000fe200078e0a06 */
[----:B------:R-:W-:Y:S01]  /*16b0*/  ISETP.GT.U32.AND P4, PT, R4, R121, PT ;  /* 0x000000790400720c */ /* 0x000fe20003f84070 */
[----:B------:R-:W-:-:S04]  /*16c0*/  IMAD.HI.U32 R9, R3, R123, RZ ;  /* 0x0000007b03097227 */ /* 0x000fc800078e00ff */
[----:B------:R-:W-:Y:S02]  /*16d0*/  IMAD.MOV R13, RZ, RZ, -R8 ;  /* 0x000000ffff0d7224 */ /* 0x000fe400078e0a08 */
[----:B------:R-:W-:Y:S01]  /*16e0*/  IMAD R151, R4, R6, R151 ;  /* 0x0000000604977224 */ /* 0x000fe200078e0297 */
[----:B------:R-:W-:Y:S01]  /*16f0*/  LOP3.LUT R6, R2, 0xf, R7, 0xfe, !PT ;  /* 0x0000000f02067812 */ /* 0x000fe200078efe07 */
[----:B------:R-:W-:Y:S01]  /*1700*/  @!P5 IMAD.IADD R152, R152, 0x1, -R4 ;  /* 0x000000019898d824 */ /* 0x000fe200078e0a04 */
[----:B------:R-:W-:Y:S01]  /*1710*/  ISETP.GE.AND P5, PT, R12, RZ, PT ;  /* 0x000000ff0c00720c */ /* 0x000fe20003fa6270 */
[----:B------:R-:W-:Y:S01]  /*1720*/  IMAD.MOV R9, RZ, RZ, -R9 ;  /* 0x000000ffff097224 */ /* 0x000fe200078e0a09 */
[----:B------:R-:W-:Y:S01]  /*1730*/  IABS R150, R6 ;  /* 0x0000000600967213 */ /* 0x000fe20000000000 */
[----:B------:R-:W-:Y:S01]  /*1740*/  IMAD R124, R4, R13, R124 ;  /* 0x0000000d047c7224 */ /* 0x000fe200078e027c */
[----:B------:R-:W-:Y:S01]  /*1750*/  LOP3.LUT R12, R2, 0x10, R7, 0xfe, !PT ;  /* 0x00000010020c7812 */ /* 0x000fe200078efe07 */
[----:B------:R-:W-:Y:S01]  /*1760*/  @!P2 IMAD.IADD R122, R122, 0x1, -R4 ;  /* 0x000000017a7aa824 */ /* 0x000fe200078e0a04 */
[C---:B------:R-:W-:Y:S01]  /*1770*/  ISETP.GT.U32.AND P2, PT, R4.reuse, R151, PT ;  /* 0x000000970400720c */ /* 0x040fe20003f44070 */
[C---:B------:R-:W-:Y:S01]  /*1780*/  IMAD R123, R4.reuse, R9, R123 ;  /* 0x00000009047b7224 */ /* 0x040fe200078e027b */
[----:B------:R-:W-:Y:S01]  /*1790*/  IABS R126, R12 ;  /* 0x0000000c007e7213 */ /* 0x000fe20000000000 */
[----:B------:R-:W-:Y:S01]  /*17a0*/  @!P6 IMAD.MOV R152, RZ, RZ, -R152 ;  /* 0x000000ffff98e224 */ /* 0x000fe200078e0a98 */
[C---:B------:R-:W-:Y:S01]  /*17b0*/  ISETP.GT.U32.AND P6, PT, R4.reuse, R124, PT ;  /* 0x0000007c0400720c */ /* 0x040fe20003fc4070 */
[----:B------:R-:W-:Y:S01]  /*17c0*/  @!P4 IMAD.IADD R121, R121, 0x1, -R4 ;  /* 0x000000017979c824 */ /* 0x000fe200078e0a04 */
[----:B------:R-:W-:Y:S01]  /*17d0*/  ISETP.GT.U32.AND P4, PT, R4, R123, PT ;  /* 0x0000007b0400720c */ /* 0x000fe20003f84070 */
[----:B------:R-:W-:Y:S01]  /*17e0*/  IMAD.HI.U32 R8, R3, R126, RZ ;  /* 0x0000007e03087227 */ /* 0x000fe200078e00ff */
[----:B------:R-:W-:-:S03]  /*17f0*/  LOP3.LUT R13, R2, 0x11, R7, 0xfe, !PT ;  /* 0x00000011020d7812 */ /* 0x000fc600078efe07 */
[----:B------:R-:W-:Y:S01]  /*1800*/  @!P0 IMAD.MOV R122, RZ, RZ, -R122 ;  /* 0x000000ffff7a8224 */ /* 0x000fe200078e0a7a */
[----:B------:R-:W-:Y:S01]  /*1810*/  ISETP.GE.AND P0, PT, R14, RZ, PT ;  /* 0x000000ff0e00720c */ /* 0x000fe20003f06270 */
[--C-:B------:R-:W-:Y:S01]  /*1820*/  @!P2 IMAD.IADD R151, R151, 0x1, -R4.reuse ;  /* 0x000000019797a824 */ /* 0x100fe200078e0a04 */
[----:B------:R-:W-:Y:S01]  /*1830*/  ISETP.GE.AND P2, PT, R6, RZ, PT ;  /* 0x000000ff0600720c */ /* 0x000fe20003f46270 */
[----:B------:R-:W-:Y:S01]  /*1840*/  IMAD.HI.U32 R6, R3, R150, RZ ;  /* 0x0000009603067227 */ /* 0x000fe200078e00ff */
[----:B------:R-:W-:Y:S02]  /*1850*/  IABS R125, R13 ;  /* 0x0000000d007d7213 */ /* 0x000fe40000000000 */
[----:B------:R-:W-:Y:S01]  /*1860*/  LOP3.LUT R14, R2, 0x12, R7, 0xfe, !PT ;  /* 0x00000012020e7812 */ /* 0x000fe200078efe07 */
[--C-:B------:R-:W-:Y:S01]  /*1870*/  @!P6 IMAD.IADD R124, R124, 0x1, -R4.reuse ;  /* 0x000000017c7ce824 */ /* 0x100fe200078e0a04 */
[C---:B------:R-:W-:Y:S01]  /*1880*/  ISETP.GT.U32.AND P6, PT, R4.reuse, R151, PT ;  /* 0x000000970400720c */ /* 0x040fe20003fc4070 */
[----:B------:R-:W-:Y:S01]  /*1890*/  @!P4 IMAD.IADD R123, R123, 0x1, -R4 ;  /* 0x000000017b7bc824 */ /* 0x000fe200078e0a04 */
[----:B------:R-:W-:Y:S01]  /*18a0*/  IABS R148, R14 ;  /* 0x0000000e00947213 */ /* 0x000fe20000000000 */
[----:B------:R-:W-:Y:S01]  /*18b0*/  IMAD.MOV R9, RZ, RZ, -R6 ;  /* 0x000000ffff097224 */ /* 0x000fe200078e0a06 */
[----:B------:R-:W-:Y:S01]  /*18c0*/  ISETP.GT.U32.AND P4, PT, R4, R124, PT ;  /* 0x0000007c0400720c */ /* 0x000fe20003f84070 */
[----:B------:R-:W-:-:S04]  /*18d0*/  IMAD.HI.U32 R6, R3, R125, RZ ;  /* 0x0000007d03067227 */ /* 0x000fc800078e00ff */
[C---:B------:R-:W-:Y:S02]  /*18e0*/  IMAD R150, R4.reuse, R9, R150 ;  /* 0x0000000904967224 */ /* 0x040fe400078e0296 */
[----:B------:R-:W-:Y:S02]  /*18f0*/  IMAD.MOV R9, RZ, RZ, -R8 ;  /* 0x000000ffff097224 */ /* 0x000fe400078e0a08 */
[----:B------:R-:W-:Y:S01]  /*1900*/  @!P6 IMAD.IADD R151, R151, 0x1, -R4 ;  /* 0x000000019797e824 */ /* 0x000fe200078e0a04 */
[C---:B------:R-:W-:Y:S01]  /*1910*/  ISETP.GT.U32.AND P6, PT, R4.reuse, R150, PT ;  /* 0x000000960400720c */ /* 0x040fe20003fc4070 */
[----:B------:R-:W-:Y:S02]  /*1920*/  IMAD R126, R4, R9, R126 ;  /* 0x00000009047e7224 */ /* 0x000fe400078e027e */
[----:B------:R-:W-:Y:S02]  /*1930*/  @!P4 IMAD.IADD R124, R124, 0x1, -R4 ;  /* 0x000000017c7cc824 */ /* 0x000fe400078e0a04 */
[----:B------:R-:W-:Y:S01]  /*1940*/  IMAD.MOV R8, RZ, RZ, -R6 ;  /* 0x000000ffff087224 */ /* 0x000fe200078e0a06 */
[----:B------:R-:W-:Y:S01]  /*1950*/  ISETP.GT.U32.AND P4, PT, R4, R126, PT ;  /* 0x0000007e0400720c */ /* 0x000fe20003f84070 */
[----:B------:R-:W-:-:S04]  /*1960*/  IMAD.HI.U32 R6, R3, R148, RZ ;  /* 0x0000009403067227 */ /* 0x000fc800078e00ff */
[----:B------:R-:W-:Y:S01]  /*1970*/  @!P3 IMAD.MOV R121, RZ, RZ, -R121 ;  /* 0x000000ffff79b224 */ /* 0x000fe200078e0a79 */
[----:B------:R-:W-:Y:S01]  /*1980*/  ISETP.GT.U32.AND P3, PT, R4, R123, PT ;  /* 0x0000007b0400720c */ /* 0x000fe20003f64070 */
[----:B------:R-:W-:Y:S02]  /*1990*/  IMAD.MOV R9, RZ, RZ, -R6 ;  /* 0x000000ffff097224 */ /* 0x000fe400078e0a06 */
[--C-:B------:R-:W-:Y:S01]  /*19a0*/  @!P6 IMAD.IADD R150, R150, 0x1, -R4.reuse ;  /* 0x000000019696e824 */ /* 0x100fe200078e0a04 */
[----:B------:R-:W-:Y:S01]  /*19b0*/  ISETP.GE.AND P6, PT, R13, RZ, PT ;  /* 0x000000ff0d00720c */ /* 0x000fe20003fc6270 */
[----:B------:R-:W-:Y:S02]  /*19c0*/  IMAD R125, R4, R8, R125 ;  /* 0x00000008047d7224 */ /* 0x000fe400078e027d */
[----:B------:R-:W-:Y:S02]  /*19d0*/  @!P4 IMAD.IADD R126, R126, 0x1, -R4 ;  /* 0x000000017e7ec824 */ /* 0x000fe400078e0a04 */
[----:B------:R-:W-:Y:S01]  /*19e0*/  IMAD R148, R4, R9, R148 ;  /* 0x0000000904947224 */ /* 0x000fe200078e0294 */
[----:B------:R-:W-:Y:S01]  /*19f0*/  LOP3.LUT R9, R2, 0x14, R7, 0xfe, !PT ;  /* 0x0000001402097812 */ /* 0x000fe200078efe07 */
[----:B------:R-:W-:Y:S01]  /*1a00*/  @!P1 IMAD.MOV R151, RZ, RZ, -R151 ;  /* 0x000000ffff979224 */ /* 0x000fe200078e0a97 */
[C---:B------:R-:W-:Y:S01]  /*1a10*/  ISETP.GT.U32.AND P4, PT, R4.reuse, R126, PT ;  /* 0x0000007e0400720c */ /* 0x040fe20003f84070 */
[----:B------:R-:W-:Y:S01]  /*1a20*/  @!P5 IMAD.MOV R124, RZ, RZ, -R124 ;  /* 0x000000ffff7cd224 */ /* 0x000fe200078e0a7c */
[C---:B------:R-:W-:Y:S01]  /*1a30*/  ISETP.GT.U32.AND P1, PT, R4.reuse, R150, PT ;  /* 0x000000960400720c */ /* 0x040fe20003f24070 */
[----:B------:R-:W-:Y:S01]  /*1a40*/  @!P3 IMAD.IADD R123, R123, 0x1, -R4 ;  /* 0x000000017b7bb824 */ /* 0x000fe200078e0a04 */
[----:B------:R-:W-:Y:S01]  /*1a50*/  ISETP.GT.U32.AND P5, PT, R4, R125, PT ;  /* 0x0000007d0400720c */ /* 0x000fe20003fa4070 */
[----:B------:R-:W-:Y:S01]  /*1a60*/  IMAD.HI.U32 R8, R3, R128, RZ ;  /* 0x0000008003087227 */ /* 0x000fe200078e00ff */
[----:B------:R-:W-:-:S02]  /*1a70*/  ISETP.GE.AND P3, PT, R12, RZ, PT ;  /* 0x000000ff0c00720c */ /* 0x000fc40003f66270 */
[----:B------:R-:W-:Y:S01]  /*1a80*/  LOP3.LUT R12, R2, 0x15, R7, 0xfe, !PT ;  /* 0x00000015020c7812 */ /* 0x000fe200078efe07 */
[----:B------:R-:W-:Y:S01]  /*1a90*/  IMAD.MOV R13, RZ, RZ, -R8 ;  /* 0x000000ffff0d7224 */ /* 0x000fe200078e0a08 */
[----:B------:R-:W-:Y:S01]  /*1aa0*/  IABS R127, R9 ;  /* 0x00000009007f7213 */ /* 0x000fe20000000000 */
[----:B------:R-:W-:Y:S01]  /*1ab0*/  @!P0 IMAD.MOV R123, RZ, RZ, -R123 ;  /* 0x000000ffff7b8224 */ /* 0x000fe200078e0a7b */
[----:B------:R-:W-:Y:S01]  /*1ac0*/  IABS R147, R12 ;  /* 0x0000000c00937213 */ /* 0x000fe20000000000 */
[--C-:B------:R-:W-:Y:S01]  /*1ad0*/  @!P4 IMAD.IADD R126, R126, 0x1, -R4.reuse ;  /* 0x000000017e7ec824 */ /* 0x100fe200078e0a04 */
[----:B------:R-:W-:Y:S01]  /*1ae0*/  ISETP.GT.U32.AND P4, PT, R4, R148, PT ;  /* 0x000000940400720c */ /* 0x000fe20003f84070 */
[--C-:B------:R-:W-:Y:S01]  /*1af0*/  @!P1 IMAD.IADD R150, R150, 0x1, -R4.reuse ;  /* 0x0000000196969824 */ /* 0x100fe200078e0a04 */
[----:B------:R-:W-:Y:S01]  /*1b00*/  ISETP.GE.AND P0, PT, R14, RZ, PT ;  /* 0x000000ff0e00720c */ /* 0x000fe20003f06270 */
[----:B------:R-:W-:Y:S01]  /*1b10*/  @!P5 IMAD.IADD R125, R125, 0x1, -R4 ;  /* 0x000000017d7dd824 */ /* 0x000fe200078e0a04 */
[----:B------:R-:W-:Y:S01]  /*1b20*/  LOP3.LUT R14, R2, 0x19, R7, 0xfe, !PT ;  /* 0x00000019020e7812 */ /* 0x000fe200078efe07 */
[----:B------:R-:W-:Y:S01]  /*1b30*/  @!P2 IMAD.MOV R150, RZ, RZ, -R150 ;  /* 0x000000ffff96a224 */ /* 0x000fe200078e0a96 */
[----:B------:R-:W-:Y:S01]  /*1b40*/  ISETP.GE.AND P1, PT, R15, RZ, PT ;  /* 0x000000ff0f00720c */ /* 0x000fe20003f26270 */
[----:B------:R-:W-:Y:S01]  /*1b50*/  @!P3 IMAD.MOV R126, RZ, RZ, -R126 ;  /* 0x000000ffff7eb224 */ /* 0x000fe200078e0a7e */
[----:B------:R-:W-:Y:S01]  /*1b60*/  ISETP.GT.U32.AND P2, PT, R4, R125, PT ;  /* 0x0000007d0400720c */ /* 0x000fe20003f44070 */
[----:B------:R-:W-:Y:S01]  /*1b70*/  IMAD.HI.U32 R6, R3, R127, RZ ;  /* 0x0000007f03067227 */ /* 0x000fe200078e00ff */
[----:B------:R-:W-:-:S02]  /*1b80*/  IABS R143, R14 ;  /* 0x0000000e008f7213 */ /* 0x000fc40000000000 */
[----:B------:R-:W-:Y:S01]  /*1b90*/  LOP3.LUT R15, R2, 0x1a, R7, 0xfe, !PT ;  /* 0x0000001a020f7812 */ /* 0x000fe200078efe07 */
[----:B------:R-:W-:Y:S01]  /*1ba0*/  @!P4 IMAD.IADD R148, R148, 0x1, -R4 ;  /* 0x000000019494c824 */ /* 0x000fe200078e0a04 */
[----:B------:R-:W-:Y:S01]  /*1bb0*/  ISETP.GE.AND P4, PT, R9, RZ, PT ;  /* 0x000000ff0900720c */ /* 0x000fe20003f86270 */
[----:B------:R-:W-:Y:S01]  /*1bc0*/  IMAD.HI.U32 R8, R3, R147, RZ ;  /* 0x0000009303087227 */ /* 0x000fe200078e00ff */
[----:B------:R-:W-:Y:S02]  /*1bd0*/  IABS R130, R15 ;  /* 0x0000000f00827213 */ /* 0x000fe40000000000 */
[C---:B------:R-:W-:Y:S01]  /*1be0*/  ISETP.GT.U32.AND P3, PT, R4.reuse, R148, PT ;  /* 0x000000940400720c */ /* 0x040fe20003f64070 */
[----:B------:R-:W-:Y:S02]  /*1bf0*/  IMAD.MOV R6, RZ, RZ, -R6 ;  /* 0x000000ffff067224 */ /* 0x000fe400078e0a06 */
[----:B------:R-:W-:Y:S02]  /*1c00*/  IMAD.MOV R8, RZ, RZ, -R8 ;  /* 0x000000ffff087224 */ /* 0x000fe400078e0a08 */
[----:B------:R-:W-:-:S02]  /*1c10*/  IMAD R127, R4, R6, R127 ;  /* 0x00000006047f7224 */ /* 0x000fc400078e027f */
[----:B------:R-:W-:Y:S01]  /*1c20*/  IMAD R128, R4, R13, R128 ;  /* 0x0000000d04807224 */ /* 0x000fe200078e0280 */
[----:B------:R-:W-:Y:S01]  /*1c30*/  LOP3.LUT R13, R2, 0x16, R7, 0xfe, !PT ;  /* 0x00000016020d7812 */ /* 0x000fe200078efe07 */
[--C-:B------:R-:W-:Y:S01]  /*1c40*/  @!P2 IMAD.IADD R125, R125, 0x1, -R4.reuse ;  /* 0x000000017d7da824 */ /* 0x100fe200078e0a04 */
[----:B------:R-:W-:Y:S01]  /*1c50*/  ISETP.GE.AND P2, PT, R12, RZ, PT ;  /* 0x000000ff0c00720c */ /* 0x000fe20003f46270 */
[C---:B------:R-:W-:Y:S01]  /*1c60*/  IMAD R147, R4.reuse, R8, R147 ;  /* 0x0000000804937224 */ /* 0x040fe200078e0293 */
[----:B------:R-:W-:Y:S01]  /*1c70*/  ISETP.GT.U32.AND P5, PT, R4, R128, PT ;  /* 0x000000800400720c */ /* 0x000fe20003fa4070 */
[----:B------:R-:W-:Y:S01]  /*1c80*/  @!P3 IMAD.IADD R148, R148, 0x1, -R4 ;  /* 0x000000019494b824 */ /* 0x000fe200078e0a04 */
[C---:B------:R-:W-:Y:S01]  /*1c90*/  ISETP.GT.U32.AND P3, PT, R4.reuse, R127, PT ;  /* 0x0000007f0400720c */ /* 0x040fe20003f64070 */
[----:B------:R-:W-:Y:S01]  /*1ca0*/  @!P6 IMAD.MOV R125, RZ, RZ, -R125 ;  /* 0x000000ffff7de224 */ /* 0x000fe200078e0a7d */
[----:B------:R-:W-:Y:S01]  /*1cb0*/  ISETP.GT.U32.AND P6, PT, R4, R147, PT ;  /* 0x000000930400720c */ /* 0x000fe20003fc4070 */
[----:B------:R-:W-:Y:S01]  /*1cc0*/  @!P0 IMAD.MOV R148, RZ, RZ, -R148 ;  /* 0x000000ffff948224 */ /* 0x000fe200078e0a94 */
[----:B------:R-:W-:-:S02]  /*1cd0*/  IABS R146, R13 ;  /* 0x0000000d00927213 */ /* 0x000fc40000000000 */
[C-C-:B------:R-:W-:Y:S02]  /*1ce0*/  LOP3.LUT R8, R2.reuse, 0x17, R7.reuse, 0xfe, !PT ;  /* 0x0000001702087812 */ /* 0x140fe400078efe07 */
[----:B------:R-:W-:Y:S01]  /*1cf0*/  LOP3.LUT R12, R2, 0x18, R7, 0xfe, !PT ;  /* 0x00000018020c7812 */ /* 0x000fe200078efe07 */
[----:B------:R-:W-:Y:S01]  /*1d00*/  IMAD.HI.U32 R6, R3, R146, RZ ;  /* 0x0000009203067227 */ /* 0x000fe200078e00ff */
[----:B------:R-:W-:Y:S02]  /*1d10*/  IABS R129, R8 ;  /* 0x0000000800817213 */ /* 0x000fe40000000000 */
[----:B------:R-:W-:Y:S01]  /*1d20*/  IABS R144, R12 ;  /* 0x0000000c00907213 */ /* 0x000fe20000000000 */
[--C-:B------:R-:W-:Y:S01]  /*1d30*/  @!P3 IMAD.IADD R127, R127, 0x1, -R4.reuse ;  /* 0x000000017f7fb824 */ /* 0x100fe200078e0a04 */
[----:B------:R-:W-:Y:S01]  /*1d40*/  ISETP.GE.AND P0, PT, R13, RZ, PT ;  /* 0x000000ff0d00720c */ /* 0x000fe20003f06270 */
[--C-:B------:R-:W-:Y:S02]  /*1d50*/  @!P5 IMAD.IADD R128, R128, 0x1, -R4.reuse ;  /* 0x000000018080d824 */ /* 0x100fe400078e0a04 */
[----:B------:R-:W-:Y:S01]  /*1d60*/  @!P6 IMAD.IADD R147, R147, 0x1, -R4 ;  /* 0x000000019393e824 */ /* 0x000fe200078e0a04 */
[C---:B------:R-:W-:Y:S01]  /*1d70*/  ISETP.GT.U32.AND P3, PT, R4.reuse, R127, PT ;  /* 0x0000007f0400720c */ /* 0x040fe20003f64070 */
[----:B------:R-:W-:Y:S01]  /*1d80*/  IMAD.MOV R9, RZ, RZ, -R6 ;  /* 0x000000ffff097224 */ /* 0x000fe200078e0a06 */
[C---:B------:R-:W-:Y:S01]  /*1d90*/  ISETP.GT.U32.AND P5, PT, R4.reuse, R128, PT ;  /* 0x000000800400720c */ /* 0x040fe20003fa4070 */
[----:B------:R-:W-:Y:S01]  /*1da0*/  IMAD.HI.U32 R6, R3, R129, RZ ;  /* 0x0000008103067227 */ /* 0x000fe200078e00ff */
[----:B------:R-:W-:-:S03]  /*1db0*/  ISETP.GT.U32.AND P6, PT, R4, R147, PT ;  /* 0x000000930400720c */ /* 0x000fc60003fc4070 */
[----:B------:R-:W-:Y:S02]  /*1dc0*/  IMAD R146, R4, R9, R146 ;  /* 0x0000000904927224 */ /* 0x000fe400078e0292 */
[----:B------:R-:W-:-:S04]  /*1dd0*/  IMAD.MOV R6, RZ, RZ, -R6 ;  /* 0x000000ffff067224 */ /* 0x000fc800078e0a06 */
[C---:B------:R-:W-:Y:S02]  /*1de0*/  IMAD R129, R4.reuse, R6, R129 ;  /* 0x0000000604817224 */ /* 0x040fe400078e0281 */
[----:B------:R-:W-:Y:S01]  /*1df0*/  @!P3 IMAD.IADD R127, R127, 0x1, -R4 ;  /* 0x000000017f7fb824 */ /* 0x000fe200078e0a04 */
[----:B------:R-:W-:Y:S01]  /*1e00*/  ISETP.GT.U32.AND P3, PT, R4, R146, PT ;  /* 0x000000920400720c */ /* 0x000fe20003f64070 */
[----:B------:R-:W-:-:S04]  /*1e10*/  IMAD.HI.U32 R6, R3, R144, RZ ;  /* 0x0000009003067227 */ /* 0x000fc800078e00ff */
[--C-:B------:R-:W-:Y:S01]  /*1e20*/  @!P5 IMAD.IADD R128, R128, 0x1, -R4.reuse ;  /* 0x000000018080d824 */ /* 0x100fe200078e0a04 */
[----:B------:R-:W-:Y:S01]  /*1e30*/  ISETP.GE.AND P5, PT, R8, RZ, PT ;  /* 0x000000ff0800720c */ /* 0x000fe20003fa6270 */
[----:B------:R-:W-:Y:S01]  /*1e40*/  @!P6 IMAD.IADD R147, R147, 0x1, -R4 ;  /* 0x000000019393e824 */ /* 0x000fe200078e0a04 */
[----:B------:R-:W-:Y:S01]  /*1e50*/  ISETP.GT.U32.AND P6, PT, R4, R129, PT ;  /* 0x000000810400720c */ /* 0x000fe20003fc4070 */
[----:B------:R-:W-:-:S04]  /*1e60*/  IMAD.HI.U32 R8, R3, R143, RZ ;  /* 0x0000008f03087227 */ /* 0x000fc800078e00ff */
[----:B------:R-:W-:Y:S02]  /*1e70*/  IMAD.MOV R9, RZ, RZ, -R6 ;  /* 0x000000ffff097224 */ /* 0x000fe400078e0a06 */
[----:B------:R-:W-:Y:S02]  /*1e80*/  IMAD.MOV R8, RZ, RZ, -R8 ;  /* 0x000000ffff087224 */ /* 0x000fe400078e0a08 */
[C---:B------:R-:W-:Y:S02]  /*1e90*/  IMAD R144, R4.reuse, R9, R144 ;  /* 0x0000000904907224 */ /* 0x040fe400078e0290 */
[----:B------:R-:W-:Y:S02]  /*1ea0*/  IMAD R143, R4, R8, R143 ;  /* 0x00000008048f7224 */ /* 0x000fe400078e028f */
[--C-:B------:R-:W-:Y:S01]  /*1eb0*/  @!P3 IMAD.IADD R146, R146, 0x1, -R4.reuse ;  /* 0x000000019292b824 */ /* 0x100fe200078e0a04 */
[C---:B------:R-:W-:Y:S01]  /*1ec0*/  ISETP.GT.U32.AND P3, PT, R4.reuse, R144, PT ;  /* 0x000000900400720c */ /* 0x040fe20003f64070 */
[----:B------:R-:W-:Y:S01]  /*1ed0*/  @!P6 IMAD.IADD R129, R129, 0x1, -R4 ;  /* 0x000000018181e824 */ /* 0x000fe200078e0a04 */
[----:B------:R-:W-:Y:S01]  /*1ee0*/  ISETP.GT.U32.AND P6, PT, R4, R143, PT ;  /* 0x0000008f0400720c */ /* 0x000fe20003fc4070 */
[----:B------:R-:W-:-:S04]  /*1ef0*/  IMAD.HI.U32 R6, R3, R130, RZ ;  /* 0x0000008203067227 */ /* 0x000fc800078e00ff */
[----:B------:R-:W-:Y:S02]  /*1f00*/  IMAD.MOV R9, RZ, RZ, -R6 ;  /* 0x000000ffff097224 */ /* 0x000fe400078e0a06 */
[----:B------:R-:W-:-:S04]  /*1f10*/  IMAD.HI.U32 R6, R3, R140, RZ ;  /* 0x0000008c03067227 */ /* 0x000fc800078e00ff */
[--C-:B------:R-:W-:Y:S01]  /*1f20*/  @!P3 IMAD.IADD R144, R144, 0x1, -R4.reuse ;  /* 0x000000019090b824 */ /* 0x100fe200078e0a04 */
[C---:B------:R-:W-:Y:S01]  /*1f30*/  ISETP.GT.U32.AND P3, PT, R4.reuse, R146, PT ;  /* 0x000000920400720c */ /* 0x040fe20003f64070 */
[----:B------:R-:W-:Y:S02]  /*1f40*/  @!P6 IMAD.IADD R143, R143, 0x1, -R4 ;  /* 0x000000018f8fe824 */ /* 0x000fe400078e0a04 */
[C---:B------:R-:W-:Y:S01]  /*1f50*/  IMAD R130, R4.reuse, R9, R130 ;  /* 0x0000000904827224 */ /* 0x040fe200078e0282 */
[C---:B------:R-:W-:Y:S01]  /*1f60*/  ISETP.GT.U32.AND P6, PT, R4.reuse, R144, PT ;  /* 0x000000900400720c */ /* 0x040fe20003fc4070 */
[----:B------:R-:W-:Y:S02]  /*1f70*/  IMAD.MOV R9, RZ, RZ, -R6 ;  /* 0x000000ffff097224 */ /* 0x000fe400078e0a06 */
[----:B------:R-:W-:Y:S01]  /*1f80*/  @!P1 IMAD.MOV R128, RZ, RZ, -R128 ;  /* 0x000000ffff809224 */ /* 0x000fe200078e0a80 */
[C---:B------:R-:W-:Y:S01]  /*1f90*/  ISETP.GT.U32.AND P1, PT, R4.reuse, R129, PT ;  /* 0x000000810400720c */ /* 0x040fe20003f24070 */
[----:B------:R-:W-:-:S02]  /*1fa0*/  IMAD R140, R4, R9, R140 ;  /* 0x00000009048c7224 */ /* 0x000fc400078e028c */
[----:B------:R-:W-:Y:S01]  /*1fb0*/  @!P4 IMAD.MOV R127, RZ, RZ, -R127 ;  /* 0x000000ffff7fc224 */ /* 0x000fe200078e0a7f */
[----:B------:R-:W-:Y:S01]  /*1fc0*/  ISETP.GT.U32.AND P4, PT, R4, R143, PT ;  /* 0x0000008f0400720c */ /* 0x000fe20003f84070 */
[----:B------:R-:W-:-:S04]  /*1fd0*/  IMAD.HI.U32 R8, R3, R142, RZ ;  /* 0x0000008e03087227 */ /* 0x000fc800078e00ff */
[----:B------:R-:W-:Y:S01]  /*1fe0*/  @!P6 IMAD.IADD R144, R144, 0x1, -R4 ;  /* 0x000000019090e824 */ /* 0x000fe200078e0a04 */
[----:B------:R-:W-:Y:S01]  /*1ff0*/  ISETP.GT.U32.AND P6, PT, R4, R140, PT ;  /* 0x0000008c0400720c */ /* 0x000fe20003fc4070 */
[----:B------:R-:W-:Y:S01]  /*2000*/  IMAD.MOV R13, RZ, RZ, -R8 ;  /* 0x000000ffff0d7224 */ /* 0x000fe200078e0a08 */
[----:B------:R-:W-:Y:S01]  /*2010*/  LOP3.LUT R8, R2, 0x1e, R7, 0xfe, !PT ;  /* 0x0000001e02087812 */ /* 0x000fe200078efe07 */
[----:B------:R-:W-:Y:S01]  /*2020*/  @!P2 IMAD.MOV R147, RZ, RZ, -R147 ;  /* 0x000000ffff93a224 */ /* 0x000fe200078e0a93 */
[----:B------:R-:W-:Y:S01]  /*2030*/  ISETP.GT.U32.AND P2, PT, R4, R130, PT ;  /* 0x000000820400720c */ /* 0x000fe20003f44070 */
[----:B------:R-:W-:Y:S01]  /*2040*/  IMAD.HI.U32 R6, R3, R131, RZ ;  /* 0x0000008303067227 */ /* 0x000fe200078e00ff */
[----:B------:R-:W-:-:S03]  /*2050*/  IABS R138, R8 ;  /* 0x00000008008a7213 */ /* 0x000fc60000000000 */
[--C-:B------:R-:W-:Y:S01]  /*2060*/  @!P1 IMAD.IADD R129, R129, 0x1, -R4.reuse ;  /* 0x0000000181819824 */ /* 0x100fe200078e0a04 */
[----:B------:R-:W-:Y:S01]  /*2070*/  ISETP.GE.AND P1, PT, R12, RZ, PT ;  /* 0x000000ff0c00720c */ /* 0x000fe20003f26270 */
[--C-:B------:R-:W-:Y:S01]  /*2080*/  @!P4 IMAD.IADD R143, R143, 0x1, -R4.reuse ;  /* 0x000000018f8fc824 */ /* 0x100fe200078e0a04 */
[----:B------:R-:W-:Y:S01]  /*2090*/  ISETP.GE.AND P4, PT, R14, RZ, PT ;  /* 0x000000ff0e00720c */ /* 0x000fe20003f86270 */
[----:B------:R-:W-:Y:S01]  /*20a0*/  @!P6 IMAD.IADD R140, R140, 0x1, -R4 ;  /* 0x000000018c8ce824 */ /* 0x000fe200078e0a04 */
[C-C-:B------:R-:W-:Y:S01]  /*20b0*/  LOP3.LUT R12, R2.reuse, 0x1f, R7.reuse, 0xfe, !PT ;  /* 0x0000001f020c7812 */ /* 0x140fe200078efe07 */
[----:B------:R-:W-:Y:S01]  /*20c0*/  IMAD.MOV R6, RZ, RZ, -R6 ;  /* 0x000000ffff067224 */ /* 0x000fe200078e0a06 */
[----:B------:R-:W-:Y:S01]  /*20d0*/  LOP3.LUT R14, R2, 0x20, R7, 0xfe, !PT ;  /* 0x00000020020e7812 */ /* 0x000fe200078efe07 */
[----:B------:R-:W-:Y:S01]  /*20e0*/  @!P5 IMAD.MOV R129, RZ, RZ, -R129 ;  /* 0x000000ffff81d224 */ /* 0x000fe200078e0a81 */
[C---:B------:R-:W-:Y:S01]  /*20f0*/  ISETP.GT.U32.AND P5, PT, R4.reuse, R140, PT ;  /* 0x0000008c0400720c */ /* 0x040fe20003fa4070 */
[----:B------:R-:W-:Y:S01]  /*2100*/  IMAD R131, R4, R6, R131 ;  /* 0x0000000604837224 */ /* 0x000fe200078e0283 */
[----:B------:R-:W-:Y:S01]  /*2110*/  IABS R136, R12 ;  /* 0x0000000c00887213 */ /* 0x000fe20000000000 */
[----:B------:R-:W-:Y:S01]  /*2120*/  IMAD.HI.U32 R6, R3, R138, RZ ;  /* 0x0000008a03067227 */ /* 0x000fe200078e00ff */
[----:B------:R-:W-:-:S03]  /*2130*/  IABS R135, R14 ;  /* 0x0000000e00877213 */ /* 0x000fc60000000000 */
[--C-:B------:R-:W-:Y:S02]  /*2140*/  @!P3 IMAD.IADD R146, R146, 0x1, -R4.reuse ;  /* 0x000000019292b824 */ /* 0x100fe400078e0a04 */
[----:B------:R-:W-:Y:S01]  /*2150*/  @!P2 IMAD.IADD R130, R130, 0x1, -R4 ;  /* 0x000000018282a824 */ /* 0x000fe200078e0a04 */
[----:B------:R-:W-:Y:S01]  /*2160*/  ISETP.GE.AND P2, PT, R15, RZ, PT ;  /* 0x000000ff0f00720c */ /* 0x000fe20003f46270 */
[----:B------:R-:W-:Y:S01]  /*2170*/  IMAD.MOV R9, RZ, RZ, -R6 ;  /* 0x000000ffff097224 */ /* 0x000fe200078e0a06 */
[----:B------:R-:W-:Y:S01]  /*2180*/  LOP3.LUT R15, R2, 0x22, R7, 0xfe, !PT ;  /* 0x00000022020f7812 */ /* 0x000fe200078efe07 */
[----:B------:R-:W-:Y:S01]  /*2190*/  @!P0 IMAD.MOV R146, RZ, RZ, -R146 ;  /* 0x000000ffff928224 */ /* 0x000fe200078e0a92 */
[C---:B------:R-:W-:Y:S01]  /*21a0*/  ISETP.GT.U32.AND P0, PT, R4.reuse, R130, PT ;  /* 0x000000820400720c */ /* 0x040fe20003f04070 */
[----:B------:R-:W-:Y:S01]  /*21b0*/  @!P4 IMAD.MOV R143, RZ, RZ, -R143 ;  /* 0x000000ffff8fc224 */ /* 0x000fe200078e0a8f */
[C---:B------:R-:W-:Y:S01]  /*21c0*/  ISETP.GT.U32.AND P4, PT, R4.reuse, R131, PT ;  /* 0x000000830400720c */ /* 0x040fe20003f84070 */
[----:B------:R-:W-:Y:S01]  /*21d0*/  IMAD R138, R4, R9, R138 ;  /* 0x00000009048a7224 */ /* 0x000fe200078e028a */
[----:B------:R-:W-:Y:S01]  /*21e0*/  IABS R133, R15 ;  /* 0x0000000f00857213 */ /* 0x000fe20000000000 */
[----:B------:R-:W-:-:S02]  /*21f0*/  @!P5 IMAD.IADD R140, R140, 0x1, -R4 ;  /* 0x000000018c8cd824 */ /* 0x000fc400078e0a04 */
[----:B------:R-:W-:Y:S01]  /*2200*/  IMAD.HI.U32 R6, R3, R136, RZ ;  /* 0x0000008803067227 */ /* 0x000fe200078e00ff */
[----:B------:R-:W-:-:S03]  /*2210*/  ISETP.GT.U32.AND P5, PT, R4, R138, PT ;  /* 0x0000008a0400720c */ /* 0x000fc60003fa4070 */
[----:B------:R-:W-:Y:S02]  /*2220*/  IMAD R142, R4, R13, R142 ;  /* 0x0000000d048e7224 */ /* 0x000fe400078e028e */
[--C-:B------:R-:W-:Y:S01]  /*2230*/  @!P0 IMAD.IADD R130, R130, 0x1, -R4.reuse ;  /* 0x0000000182828824 */ /* 0x100fe200078e0a04 */
[----:B------:R-:W-:Y:S01]  /*2240*/  ISETP.GE.AND P0, PT, R18, RZ, PT ;  /* 0x000000ff1200720c */ /* 0x000fe20003f06270 */
[----:B------:R-:W-:Y:S01]  /*2250*/  @!P4 IMAD.IADD R131, R131, 0x1, -R4 ;  /* 0x000000018383c824 */ /* 0x000fe200078e0a04 */
[----:B------:R-:W-:Y:S01]  /*2260*/  ISETP.GT.U32.AND P3, PT, R4, R142, PT ;  /* 0x0000008e0400720c */ /* 0x000fe20003f64070 */
[----:B------:R-:W-:Y:S01]  /*2270*/  @!P2 IMAD.MOV R130, RZ, RZ, -R130 ;  /* 0x000000ffff82a224 */ /* 0x000fe200078e0a82 */
[----:B------:R-:W-:Y:S01]  /*2280*/  ISETP.GE.AND P4, PT, R12, RZ, PT ;  /* 0x000000ff0c00720c */ /* 0x000fe20003f86270 */
[----:B------:R-:W-:Y:S01]  /*2290*/  IMAD.MOV R9, RZ, RZ, -R6 ;  /* 0x000000ffff097224 */ /* 0x000fe200078e0a06 */
[----:B------:R-:W-:Y:S01]  /*22a0*/  ISETP.GT.U32.AND P2, PT, R4, R131, PT ;  /* 0x000000830400720c */ /* 0x000fe20003f44070 */
[----:B------:R-:W-:Y:S01]  /*22b0*/  @!P5 IMAD.IADD R138, R138, 0x1, -R4 ;  /* 0x000000018a8ad824 */ /* 0x000fe200078e0a04 */
[C-C-:B------:R-:W-:Y:S01]  /*22c0*/  LOP3.LUT R12, R2.reuse, 0x21, R7.reuse, 0xfe, !PT ;  /* 0x00000021020c7812 */ /* 0x140fe200078efe07 */
[----:B------:R-:W-:Y:S01]  /*22d0*/  IMAD.HI.U32 R6, R3, R135, RZ ;  /* 0x0000008703067227 */ /* 0x000fe200078e00ff */
[----:B------:R-:W-:-:S02]  /*22e0*/  LOP3.LUT R18, R2, 0x2d, R7, 0xfe, !PT ;  /* 0x0000002d02127812 */ /* 0x000fc400078efe07 */
[C---:B------:R-:W-:Y:S01]  /*22f0*/  ISETP.GT.U32.AND P5, PT, R4.reuse, R138, PT ;  /* 0x0000008a0400720c */ /* 0x040fe20003fa4070 */
[----:B------:R-:W-:Y:S01]  /*2300*/  IMAD R136, R4, R9, R136 ;  /* 0x0000000904887224 */ /* 0x000fe200078e0288 */
[----:B------:R-:W-:Y:S01]  /*2310*/  IABS R134, R12 ;  /* 0x0000000c00867213 */ /* 0x000fe20000000000 */
[----:B------:R-:W-:Y:S01]  /*2320*/  IMAD.MOV R6, RZ, RZ, -R6 ;  /* 0x000000ffff067224 */ /* 0x000fe200078e0a06 */
[----:B------:R-:W-:Y:S01]  /*2330*/  IABS R21, R18 ;  /* 0x0000001200157213 */ /* 0x000fe20000000000 */
[--C-:B------:R-:W-:Y:S01]  /*2340*/  @!P3 IMAD.IADD R142, R142, 0x1, -R4.reuse ;  /* 0x000000018e8eb824 */ /* 0x100fe200078e0a04 */
[----:B------:R-:W-:Y:S01]  /*2350*/  ISETP.GE.AND P3, PT, R16, RZ, PT ;  /* 0x000000ff1000720c */ /* 0x000fe20003f66270 */
[----:B------:R-:W-:Y:S01]  /*2360*/  @!P2 IMAD.IADD R131, R131, 0x1, -R4 ;  /* 0x000000018383a824 */ /* 0x000fe200078e0a04 */
[C---:B------:R-:W-:Y:S01]  /*2370*/  ISETP.GT.U32.AND P2, PT, R4.reuse, R136, PT ;  /* 0x000000880400720c */ /* 0x040fe20003f44070 */
[----:B------:R-:W-:Y:S01]  /*2380*/  IMAD R135, R4, R6, R135 ;  /* 0x0000000604877224 */ /* 0x000fe200078e0287 */
[----:B------:R-:W-:Y:S01]  /*2390*/  LOP3.LUT R16, R2, 0x23, R7, 0xfe, !PT ;  /* 0x0000002302107812 */ /* 0x000fe200078efe07 */
[----:B------:R-:W-:Y:S01]  /*23a0*/  @!P1 IMAD.MOV R144, RZ, RZ, -R144 ;  /* 0x000000ffff909224 */ /* 0x000fe200078e0a90 */
[----:B------:R-:W-:Y:S01]  /*23b0*/  ISETP.GT.U32.AND P6, PT, R4, R142, PT ;  /* 0x0000008e0400720c */ /* 0x000fe20003fc4070 */
[----:B------:R-:W-:Y:S01]  /*23c0*/  @!P5 IMAD.IADD R138, R138, 0x1, -R4 ;  /* 0x000000018a8ad824 */ /* 0x000fe200078e0a04 */
[----:B------:R-:W-:Y:S01]  /*23d0*/  ISETP.GT.U32.AND P5, PT, R4, R135, PT ;  /* 0x000000870400720c */ /* 0x000fe20003fa4070 */
[----:B------:R-:W-:Y:S01]  /*23e0*/  IMAD.HI.U32 R6, R3, R134, RZ ;  /* 0x0000008603067227 */ /* 0x000fe200078e00ff */
[----:B------:R-:W-:-:S02]  /*23f0*/  IABS R137, R16 ;  /* 0x0000001000897213 */ /* 0x000fc40000000000 */
[----:B------:R-:W-:Y:S01]  /*2400*/  ISETP.GE.AND P1, PT, R17, RZ, PT ;  /* 0x000000ff1100720c */ /* 0x000fe20003f26270 */
[----:B------:R-:W-:Y:S01]  /*2410*/  IMAD.MOV R13, RZ, RZ, -R6 ;  /* 0x000000ffff0d7224 */ /* 0x000fe200078e0a06 */
[--C-:B------:R-:W-:Y:S01]  /*2420*/  LOP3.LUT R17, R2, 0x24, R7.reuse, 0xfe, !PT ;  /* 0x0000002402117812 */ /* 0x100fe200078efe07 */
[--C-:B------:R-:W-:Y:S01]  /*2430*/  @!P2 IMAD.IADD R136, R136, 0x1, -R4.reuse ;  /* 0x000000018888a824 */ /* 0x100fe200078e0a04 */
[----:B------:R-:W-:Y:S01]  /*2440*/  ISETP.GE.AND P2, PT, R14, RZ, PT ;  /* 0x000000ff0e00720c */ /* 0x000fe20003f46270 */
[----:B------:R-:W-:Y:S01]  /*2450*/  IMAD.HI.U32 R9, R3, R137, RZ ;  /* 0x0000008903097227 */ /* 0x000fe200078e00ff */
[----:B------:R-:W-:Y:S02]  /*2460*/  IABS R141, R17 ;  /* 0x00000011008d7213 */ /* 0x000fe40000000000 */
[----:B------:R-:W-:Y:S01]  /*2470*/  LOP3.LUT R14, R2, 0x28, R7, 0xfe, !PT ;  /* 0x00000028020e7812 */ /* 0x000fe200078efe07 */
[----:B------:R-:W-:Y:S01]  /*2480*/  @!P5 IMAD.IADD R135, R135, 0x1, -R4 ;  /* 0x000000018787d824 */ /* 0x000fe200078e0a04 */
[----:B------:R-:W-:Y:S01]  /*2490*/  ISETP.GT.U32.AND P5, PT, R4, R136, PT ;  /* 0x000000880400720c */ /* 0x000fe20003fa4070 */
[----:B------:R-:W-:-:S02]  /*24a0*/  IMAD.MOV R9, RZ, RZ, -R9 ;  /* 0x000000ffff097224 */ /* 0x000fc400078e0a09 */
[----:B------:R-:W-:Y:S01]  /*24b0*/  @!P6 IMAD.IADD R142, R142, 0x1, -R4 ;  /* 0x000000018e8ee824 */ /* 0x000fe200078e0a04 */
[----:B------:R-:W-:Y:S01]  /*24c0*/  ISETP.GE.AND P6, PT, R8, RZ, PT ;  /* 0x000000ff0800720c */ /* 0x000fe20003fc6270 */
[----:B------:R-:W-:Y:S01]  /*24d0*/  IMAD R137, R4, R9, R137 ;  /* 0x0000000904897224 */ /* 0x000fe200078e0289 */
[----:B------:R-:W-:Y:S01]  /*24e0*/  LOP3.LUT R9, R2, 0x26, R7, 0xfe, !PT ;  /* 0x0000002602097812 */ /* 0x000fe200078efe07 */
[----:B------:R-:W-:-:S03]  /*24f0*/  IMAD.HI.U32 R8, R3, R133, RZ ;  /* 0x0000008503087227 */ /* 0x000fc600078e00ff */
[----:B------:R-:W-:Y:S01]  /*2500*/  IABS R149, R9 ;  /* 0x0000000900957213 */ /* 0x000fe20000000000 */
[----:B------:R-:W-:Y:S02]  /*2510*/  IMAD.MOV R8, RZ, RZ, -R8 ;  /* 0x000000ffff087224 */ /* 0x000fe400078e0a08 */
[----:B------:R-:W-:Y:S01]  /*2520*/  @!P5 IMAD.IADD R136, R136, 0x1, -R4 ;  /* 0x000000018888d824 */ /* 0x000fe200078e0a04 */
[C---:B------:R-:W-:Y:S01]  /*2530*/  ISETP.GT.U32.AND P5, PT, R4.reuse, R137, PT ;  /* 0x000000890400720c */ /* 0x040fe20003fa4070 */
[----:B------:R-:W-:Y:S01]  /*2540*/  IMAD R133, R4, R8, R133 ;  /* 0x0000000804857224 */ /* 0x000fe200078e0285 */
[----:B------:R-:W-:Y:S01]  /*2550*/  LOP3.LUT R8, R2, 0x25, R7, 0xfe, !PT ;  /* 0x0000002502087812 */ /* 0x000fe200078efe07 */
[----:B------:R-:W-:Y:S01]  /*2560*/  @!P3 IMAD.MOV R142, RZ, RZ, -R142 ;  /* 0x000000ffff8eb224 */ /* 0x000fe200078e0a8e */
[----:B------:R-:W-:Y:S01]  /*2570*/  ISETP.GT.U32.AND P3, PT, R4, R135, PT ;  /* 0x000000870400720c */ /* 0x000fe20003f64070 */
[----:B------:R-:W-:Y:S01]  /*2580*/  IMAD.HI.U32 R6, R3, R141, RZ ;  /* 0x0000008d03067227 */ /* 0x000fe200078e00ff */
[----:B------:R-:W-:-:S03]  /*2590*/  IABS R145, R8 ;  /* 0x0000000800917213 */ /* 0x000fc60000000000 */
[----:B------:R-:W-:Y:S02]  /*25a0*/  IMAD.MOV R6, RZ, RZ, -R6 ;  /* 0x000000ffff067224 */ /* 0x000fe400078e0a06 */
[----:B------:R-:W-:Y:S01]  /*25b0*/  @!P0 IMAD.MOV R131, RZ, RZ, -R131 ;  /* 0x000000ffff838224 */ /* 0x000fe200078e0a83 */
[C---:B------:R-:W-:Y:S01]  /*25c0*/  ISETP.GT.U32.AND P0, PT, R4.reuse, R133, PT ;  /* 0x000000850400720c */ /* 0x040fe20003f04070 */
[----:B------:R-:W-:Y:S02]  /*25d0*/  @!P5 IMAD.IADD R137, R137, 0x1, -R4 ;  /* 0x000000018989d824 */ /* 0x000fe400078e0a04 */
[C---:B------:R-:W-:Y:S02]  /*25e0*/  IMAD R141, R4.reuse, R6, R141 ;  /* 0x00000006048d7224 */ /* 0x040fe400078e028d */
[----:B------:R-:W-:Y:S01]  /*25f0*/  IMAD.HI.U32 R6, R3, R145, RZ ;  /* 0x0000009103067227 */ /* 0x000fe200078e00ff */
[----:B------:R-:W-:-:S03]  /*2600*/  ISETP.GT.U32.AND P5, PT, R4, R137, PT ;  /* 0x000000890400720c */ /* 0x000fc60003fa4070 */
[----:B------:R-:W-:Y:S01]  /*2610*/  @!P3 IMAD.IADD R135, R135, 0x1, -R4 ;  /* 0x000000018787b824 */ /* 0x000fe200078e0a04 */
[----:B------:R-:W-:Y:S01]  /*2620*/  ISETP.GE.AND P3, PT, R15, RZ, PT ;  /* 0x000000ff0f00720c */ /* 0x000fe20003f66270 */
[----:B------:R-:W-:Y:S01]  /*2630*/  IMAD.MOV R6, RZ, RZ, -R6 ;  /* 0x000000ffff067224 */ /* 0x000fe200078e0a06 */
[----:B------:R-:W-:Y:S01]  /*2640*/  LOP3.LUT R15, R2, 0x29, R7, 0xfe, !PT ;  /* 0x00000029020f7812 */ /* 0x000fe200078efe07 */
[C---:B------:R-:W-:Y:S02]  /*2650*/  IMAD R134, R4.reuse, R13, R134 ;  /* 0x0000000d04867224 */ /* 0x040fe400078e0286 */
[----:B------:R-:W-:Y:S01]  /*2660*/  @!P2 IMAD.MOV R135, RZ, RZ, -R135 ;  /* 0x000000ffff87a224 */ /* 0x000fe200078e0a87 */
[C---:B------:R-:W-:Y:S01]  /*2670*/  ISETP.GT.U32.AND P2, PT, R4.reuse, R141, PT ;  /* 0x0000008d0400720c */ /* 0x040fe20003f44070 */
[C---:B------:R-:W-:Y:S01]  /*2680*/  IMAD R145, R4.reuse, R6, R145 ;  /* 0x0000000604917224 */ /* 0x040fe200078e0291 */
[----:B------:R-:W-:Y:S01]  /*2690*/  IABS R13, R15 ;  /* 0x0000000f000d7213 */ /* 0x000fe20000000000 */
[----:B------:R-:W-:Y:S01]  /*26a0*/  @!P1 IMAD.MOV R140, RZ, RZ, -R140 ;  /* 0x000000ffff8c9224 */ /* 0x000fe200078e0a8c */
[C---:B------:R-:W-:Y:S01]  /*26b0*/  ISETP.GT.U32.AND P1, PT, R4.reuse, R134, PT ;  /* 0x000000860400720c */ /* 0x040fe20003f24070 */
[--C-:B------:R-:W-:Y:S01]  /*26c0*/  @!P5 IMAD.IADD R137, R137, 0x1, -R4.reuse ;  /* 0x000000018989d824 */ /* 0x100fe200078e0a04 */
[----:B------:R-:W-:Y:S01]  /*26d0*/  ISETP.GT.U32.AND P5, PT, R4, R145, PT ;  /* 0x000000910400720c */ /* 0x000fe20003fa4070 */
[----:B------:R-:W-:-:S02]  /*26e0*/  @!P0 IMAD.IADD R133, R133, 0x1, -R4 ;  /* 0x0000000185858824 */ /* 0x000fc400078e0a04 */
[----:B------:R-:W-:Y:S01]  /*26f0*/  @!P6 IMAD.MOV R138, RZ, RZ, -R138 ;  /* 0x000000ffff8ae224 */ /* 0x000fe200078e0a8a */
[----:B------:R-:W-:Y:S01]  /*2700*/  ISETP.GE.AND P6, PT, R12, RZ, PT ;  /* 0x000000ff0c00720c */ /* 0x000fe20003fc6270 */
[----:B------:R-:W-:Y:S01]  /*2710*/  @!P4 IMAD.MOV R136, RZ, RZ, -R136 ;  /* 0x000000ffff88c224 */ /* 0x000fe200078e0a88 */
[----:B------:R-:W-:Y:S01]  /*2720*/  ISETP.GT.U32.AND P4, PT, R4, R133, PT ;  /* 0x000000850400720c */ /* 0x000fe20003f84070 */
[----:B------:R-:W-:Y:S01]  /*2730*/  IMAD.HI.U32 R6, R3, R149, RZ ;  /* 0x0000009503067227 */ /* 0x000fe200078e00ff */
[----:B------:R-:W-:-:S03]  /*2740*/  LOP3.LUT R12, R2, 0x27, R7, 0xfe, !PT ;  /* 0x00000027020c7812 */ /* 0x000fc600078efe07 */
[----:B------:R-:W-:Y:S01]  /*2750*/  @!P2 IMAD.IADD R141, R141, 0x1, -R4 ;  /* 0x000000018d8da824 */ /* 0x000fe200078e0a04 */
[----:B------:R-:W-:Y:S01]  /*2760*/  IABS R153, R12 ;  /* 0x0000000c00997213 */ /* 0x000fe20000000000 */
[----:B------:R-:W-:Y:S01]  /*2770*/  IMAD.MOV R6, RZ, RZ, -R6 ;  /* 0x000000ffff067224 */ /* 0x000fe200078e0a06 */
[----:B------:R-:W-:Y:S01]  /*2780*/  ISETP.GE.AND P2, PT, R9, RZ, PT ;  /* 0x000000ff0900720c */ /* 0x000fe20003f46270 */
[--C-:B------:R-:W-:Y:S01]  /*2790*/  @!P1 IMAD.IADD R134, R134, 0x1, -R4.reuse ;  /* 0x0000000186869824 */ /* 0x100fe200078e0a04 */
[----:B------:R-:W-:Y:S01]  /*27a0*/  IABS R9, R14 ;  /* 0x0000000e00097213 */ /* 0x000fe20000000000 */
[----:B------:R-:W-:Y:S01]  /*27b0*/  @!P5 IMAD.IADD R145, R145, 0x1, -R4 ;  /* 0x000000019191d824 */ /* 0x000fe200078e0a04 */
[C---:B------:R-:W-:Y:S01]  /*27c0*/  ISETP.GT.U32.AND P5, PT, R4.reuse, R141, PT ;  /* 0x0000008d0400720c */ /* 0x040fe20003fa4070 */
[C---:B------:R-:W-:Y:S01]  /*27d0*/  IMAD R149, R4.reuse, R6, R149 ;  /* 0x0000000604957224 */ /* 0x040fe200078e0295 */
[----:B------:R-:W-:Y:S01]  /*27e0*/  ISETP.GT.U32.AND P0, PT, R4, R134, PT ;  /* 0x000000860400720c */ /* 0x000fe20003f04070 */
[----:B------:R-:W-:Y:S01]  /*27f0*/  IMAD.HI.U32 R6, R3, R153, RZ ;  /* 0x0000009903067227 */ /* 0x000fe200078e00ff */
[----:B------:R-:W-:-:S02]  /*2800*/  ISETP.GE.AND P1, PT, R16, RZ, PT ;  /* 0x000000ff1000720c */ /* 0x000fc40003f26270 */
[----:B------:R-:W-:Y:S01]  /*2810*/  LOP3.LUT R16, R2, 0x2c, R7, 0xfe, !PT ;  /* 0x0000002c02107812 */ /* 0x000fe200078efe07 */
[----:B------:R-:W-:Y:S01]  /*2820*/  @!P4 IMAD.IADD R133, R133, 0x1, -R4 ;  /* 0x000000018585c824 */ /* 0x000fe200078e0a04 */
[----:B------:R-:W-:Y:S01]  /*2830*/  ISETP.GE.AND P4, PT, R8, RZ, PT ;  /* 0x000000ff0800720c */ /* 0x000fe20003f86270 */
[----:B------:R-:W-:Y:S01]  /*2840*/  IMAD.MOV R6, RZ, RZ, -R6 ;  /* 0x000000ffff067224 */ /* 0x000fe200078e0a06 */
[----:B------:R-:W-:Y:S01]  /*2850*/  IABS R19, R16 ;  /* 0x0000001000137213 */ /* 0x000fe20000000000 */
[----:B------:R-:W-:Y:S01]  /*2860*/  @!P3 IMAD.MOV R133, RZ, RZ, -R133 ;  /* 0x000000ffff85b224 */ /* 0x000fe200078e0a85 */
[C---:B------:R-:W-:Y:S01]  /*2870*/  ISETP.GT.U32.AND P3, PT, R4.reuse, R149, PT ;  /* 0x000000950400720c */ /* 0x040fe20003f64070 */
[----:B------:R-:W-:Y:S02]  /*2880*/  IMAD R153, R4, R6, R153 ;  /* 0x0000000604997224 */ /* 0x000fe400078e0299 */
[--C-:B------:R-:W-:Y:S02]  /*2890*/  @!P5 IMAD.IADD R141, R141, 0x1, -R4.reuse ;  /* 0x000000018d8dd824 */ /* 0x100fe400078e0a04 */
[----:B------:R-:W-:Y:S01]  /*28a0*/  @!P0 IMAD.IADD R134, R134, 0x1, -R4 ;  /* 0x0000000186868824 */ /* 0x000fe200078e0a04 */
[----:B------:R-:W-:Y:S01]  /*28b0*/  ISETP.GT.U32.AND P5, PT, R4, R153, PT ;  /* 0x000000990400720c */ /* 0x000fe20003fa4070 */
[----:B------:R-:W-:Y:S01]  /*28c0*/  IMAD.HI.U32 R6, R3, R9, RZ ;  /* 0x0000000903067227 */ /* 0x000fe200078e00ff */
[----:B------:R-:W-:-:S03]  /*28d0*/  ISETP.GE.AND P0, PT, R17, RZ, PT ;  /* 0x000000ff1100720c */ /* 0x000fc60003f06270 */
[----:B------:R-:W-:Y:S01]  /*28e0*/  @!P6 IMAD.MOV R134, RZ, RZ, -R134 ;  /* 0x000000ffff86e224 */ /* 0x000fe200078e0a86 */
[----:B------:R-:W-:Y:S01]  /*28f0*/  ISETP.GT.U32.AND P6, PT, R4, R145, PT ;  /* 0x000000910400720c */ /* 0x000fe20003fc4070 */
[----:B------:R-:W-:Y:S01]  /*2900*/  @!P3 IMAD.IADD R149, R149, 0x1, -R4 ;  /* 0x000000019595b824 */ /* 0x000fe200078e0a04 */
[----:B------:R-:W-:Y:S01]  /*2910*/  ISETP.GE.AND P3, PT, R15, RZ, PT ;  /* 0x000000ff0f00720c */ /* 0x000fe20003f66270 */
[----:B------:R-:W-:-:S04]  /*2920*/  IMAD.HI.U32 R8, R3, R13, RZ ;  /* 0x0000000d03087227 */ /* 0x000fc800078e00ff */
[----:B------:R-:W-:Y:S01]  /*2930*/  @!P5 IMAD.IADD R153, R153, 0x1, -R4 ;  /* 0x000000019999d824 */ /* 0x000fe200078e0a04 */
[----:B------:R-:W-:Y:S01]  /*2940*/  ISETP.GT.U32.AND P5, PT, R4, R149, PT ;  /* 0x000000950400720c */ /* 0x000fe20003fa4070 */
[----:B------:R-:W-:Y:S02]  /*2950*/  IMAD.MOV R6, RZ, RZ, -R6 ;  /* 0x000000ffff067224 */ /* 0x000fe400078e0a06 */
[----:B------:R-:W-:Y:S02]  /*2960*/  IMAD.MOV R8, RZ, RZ, -R8 ;  /* 0x000000ffff087224 */ /* 0x000fe400078e0a08 */
[--C-:B------:R-:W-:Y:S01]  /*2970*/  @!P6 IMAD.IADD R145, R145, 0x1, -R4.reuse ;  /* 0x000000019191e824 */ /* 0x100fe200078e0a04 */
[----:B------:R-:W-:Y:S01]  /*2980*/  ISETP.GE.AND P6, PT, R14, RZ, PT ;  /* 0x000000ff0e00720c */ /* 0x000fe20003fc6270 */
[----:B------:R-:W-:Y:S01]  /*2990*/  IMAD R9, R4, R6, R9 ;  /* 0x0000000604097224 */ /* 0x000fe200078e0209 */
[----:B------:R-:W-:Y:S01]  /*29a0*/  LOP3.LUT R14, R2, 0x2b, R7, 0xfe, !PT ;  /* 0x0000002b020e7812 */ /* 0x000fe200078efe07 */
[----:B------:R-:W-:Y:S01]  /*29b0*/  @!P1 IMAD.MOV R137, RZ, RZ, -R137 ;  /* 0x000000ffff899224 */ /* 0x000fe200078e0a89 */
[----:B------:R-:W-:Y:S01]  /*29c0*/  ISETP.GE.AND P1, PT, R12, RZ, PT ;  /* 0x000000ff0c00720c */ /* 0x000fe20003f26270 */
[----:B------:R-:W-:Y:S01]  /*29d0*/  IMAD R13, R4, R8, R13 ;  /* 0x00000008040d7224 */ /* 0x000fe200078e020d */
[----:B------:R-:W-:Y:S01]  /*29e0*/  LOP3.LUT R12, R2, 0x2a, R7, 0xfe, !PT ;  /* 0x0000002a020c7812 */ /* 0x000fe200078efe07 */
[----:B------:R-:W-:Y:S01]  /*29f0*/  @!P4 IMAD.MOV R145, RZ, RZ, -R145 ;  /* 0x000000ffff91c224 */ /* 0x000fe200078e0a91 */
[C---:B------:R-:W-:Y:S01]  /*2a00*/  ISETP.GT.U32.AND P4, PT, R4.reuse, R9, PT ;  /* 0x000000090400720c */ /* 0x040fe20003f84070 */
[----:B------:R-:W-:Y:S01]  /*2a10*/  @!P5 IMAD.IADD R149, R149, 0x1, -R4 ;  /* 0x000000019595d824 */ /* 0x000fe200078e0a04 */
[C---:B------:R-:W-:Y:S01]  /*2a20*/  ISETP.GT.U32.AND P5, PT, R4.reuse, R13, PT ;  /* 0x0000000d0400720c */ /* 0x040fe20003fa4070 */
[----:B------:R-:W-:Y:S01]  /*2a30*/  @!P0 IMAD.MOV R141, RZ, RZ, -R141 ;  /* 0x000000ffff8d8224 */ /* 0x000fe200078e0a8d */
[----:B------:R-:W-:Y:S01]  /*2a40*/  IABS R15, R12 ;  /* 0x0000000c000f7213 */ /* 0x000fe20000000000 */
[----:B------:R-:W-:Y:S01]  /*2a50*/  @!P2 IMAD.MOV R149, RZ, RZ, -R149 ;  /* 0x000000ffff95a224 */ /* 0x000fe200078e0a95 */
[----:B------:R-:W-:Y:S01]  /*2a60*/  ISETP.GT.U32.AND P0, PT, R4, R153, PT ;  /* 0x000000990400720c */ /* 0x000fe20003f04070 */
[----:B------:R-:W-:Y:S01]  /*2a70*/  IMAD.HI.U32 R8, R3, R19, RZ ;  /* 0x0000001303087227 */ /* 0x000fe200078e00ff */
[----:B------:R-:W-:-:S03]  /*2a80*/  IABS R17, R14 ;  /* 0x0000000e00117213 */ /* 0x000fc60000000000 */
[----:B------:R-:W-:-:S04]  /*2a90*/  IMAD.HI.U32 R6, R3, R15, RZ ;  /* 0x0000000f03067227 */ /* 0x000fc800078e00ff */
[----:B------:R-:W-:Y:S02]  /*2aa0*/  @!P4 IMAD.IADD R9, R9, 0x1, -R4 ;  /* 0x000000010909c824 */ /* 0x000fe400078e0a04 */
[----:B------:R-:W-:Y:S02]  /*2ab0*/  IMAD.MOV R6, RZ, RZ, -R6 ;  /* 0x000000ffff067224 */ /* 0x000fe400078e0a06 */
[----:B------:R-:W-:Y:S01]  /*2ac0*/  @!P5 IMAD.IADD R13, R13, 0x1, -R4 ;  /* 0x000000010d0dd824 */ /* 0x000fe200078e0a04 */
[C---:B------:R-:W-:Y:S01]  /*2ad0*/  ISETP.GT.U32.AND P5, PT, R4.reuse, R9, PT ;  /* 0x000000090400720c */ /* 0x040fe20003fa4070 */
[C---:B------:R-:W-:Y:S02]  /*2ae0*/  IMAD R15, R4.reuse, R6, R15 ;  /* 0x00000006040f7224 */ /* 0x040fe400078e020f */
[----:B------:R-:W-:Y:S01]  /*2af0*/  IMAD.HI.U32 R6, R3, R17, RZ ;  /* 0x0000001103067227 */ /* 0x000fe200078e00ff */
[C---:B------:R-:W-:Y:S02]  /*2b00*/  ISETP.GT.U32.AND P2, PT, R4.reuse, R13, PT ;  /* 0x0000000d0400720c */ /* 0x040fe40003f44070 */
[----:B------:R-:W-:Y:S01]  /*2b10*/  ISETP.GT.U32.AND P4, PT, R4, R15, PT ;  /* 0x0000000f0400720c */ /* 0x000fe20003f84070 */
[----:B------:R-:W-:-:S02]  /*2b20*/  IMAD.MOV R6, RZ, RZ, -R6 ;  /* 0x000000ffff067224 */ /* 0x000fc400078e0a06 */
[----:B------:R-:W-:Y:S01]  /*2b30*/  @!P0 IMAD.IADD R153, R153, 0x1, -R4 ;  /* 0x0000000199998824 */ /* 0x000fe200078e0a04 */
[----:B------:R-:W-:Y:S01]  /*2b40*/  ISETP.GE.AND P0, PT, R12, RZ, PT ;  /* 0x000000ff0c00720c */ /* 0x000fe20003f06270 */
[----:B------:R-:W-:Y:S02]  /*2b50*/  IMAD R17, R4, R6, R17 ;  /* 0x0000000604117224 */ /* 0x000fe400078e0211 */
[----:B------:R-:W-:-:S04]  /*2b60*/  IMAD.HI.U32 R12, R3, R21, RZ ;  /* 0x00000015030c7227 */ /* 0x000fc800078e00ff */
[----:B------:R-:W-:Y:S01]  /*2b70*/  @!P5 IMAD.IADD R9, R9, 0x1, -R4 ;  /* 0x000000010909d824 */ /* 0x000fe200078e0a04 */
[C---:B------:R-:W-:Y:S01]  /*2b80*/  ISETP.GT.U32.AND P5, PT, R4.reuse, R17, PT ;  /* 0x000000110400720c */ /* 0x040fe20003fa4070 */
[----:B------:R-:W-:Y:S02]  /*2b90*/  IMAD.MOV R12, RZ, RZ, -R12 ;  /* 0x000000ffff0c7224 */ /* 0x000fe400078e0a0c */
[----:B------:R-:W-:Y:S02]  /*2ba0*/  @!P2 IMAD.IADD R13, R13, 0x1, -R4 ;  /* 0x000000010d0da824 */ /* 0x000fe400078e0a04 */
[----:B------:R-:W-:Y:S01]  /*2bb0*/  IMAD R21, R4, R12, R21 ;  /* 0x0000000c04157224 */ /* 0x000fe200078e0215 */
[----:B------:R-:W-:Y:S01]  /*2bc0*/  LOP3.LUT R12, R2, 0x2f, R7, 0xfe, !PT ;  /* 0x0000002f020c7812 */ /* 0x000fe200078efe07 */
[----:B------:R-:W-:Y:S02]  /*2bd0*/  IMAD.MOV R8, RZ, RZ, -R8 ;  /* 0x000000ffff087224 */ /* 0x000fe400078e0a08 */
[----:B------:R-:W-:Y:S01]  /*2be0*/  @!P3 IMAD.MOV R13, RZ, RZ, -R13 ;  /* 0x000000ffff0db224 */ /* 0x000fe200078e0a0d */
[C---:B------:R-:W-:Y:S01]  /*2bf0*/  ISETP.GT.U32.AND P3, PT, R4.reuse, R21, PT ;  /* 0x000000150400720c */ /* 0x040fe20003f64070 */
[----:B------:R-:W-:Y:S01]  /*2c00*/  IMAD R19, R4, R8, R19 ;  /* 0x0000000804137224 */ /* 0x000fe200078e0213 */
[----:B------:R-:W-:Y:S01]  /*2c10*/  LOP3.LUT R8, R2, 0x2e, R7, 0xfe, !PT ;  /* 0x0000002e02087812 */ /* 0x000fe200078efe07 */
[--C-:B------:R-:W-:Y:S01]  /*2c20*/  @!P5 IMAD.IADD R17, R17, 0x1, -R4.reuse ;  /* 0x000000011111d824 */ /* 0x100fe200078e0a04 */
[----:B------:R-:W-:Y:S01]  /*2c30*/  IABS R25, R12 ;  /* 0x0000000c00197213 */ /* 0x000fe20000000000 */
[----:B------:R-:W-:Y:S01]  /*2c40*/  @!P4 IMAD.IADD R15, R15, 0x1, -R4 ;  /* 0x000000010f0fc824 */ /* 0x000fe200078e0a04 */
[----:B------:R-:W-:Y:S01]  /*2c50*/  IABS R23, R8 ;  /* 0x0000000800177213 */ /* 0x000fe20000000000 */
[----:B------:R-:W-:Y:S01]  /*2c60*/  @!P1 IMAD.MOV R153, RZ, RZ, -R153 ;  /* 0x000000ffff999224 */ /* 0x000fe200078e0a99 */
[C---:B------:R-:W-:Y:S01]  /*2c70*/  ISETP.GT.U32.AND P5, PT, R4.reuse, R17, PT ;  /* 0x000000110400720c */ /* 0x040fe20003fa4070 */
[----:B------:R-:W-:Y:S01]  /*2c80*/  @!P6 IMAD.MOV R9, RZ, RZ, -R9 ;  /* 0x000000ffff09e224 */ /* 0x000fe200078e0a09 */
[----:B------:R-:W-:Y:S01]  /*2c90*/  ISETP.GT.U32.AND P4, PT, R4, R15, PT ;  /* 0x0000000f0400720c */ /* 0x000fe20003f84070 */
[----:B------:R-:W-:Y:S01]  /*2ca0*/  IMAD.HI.U32 R6, R3, R23, RZ ;  /* 0x0000001703067227 */ /* 0x000fe200078e00ff */
[----:B------:R-:W-:-:S02]  /*2cb0*/  ISETP.GE.AND P1, PT, R14, RZ, PT ;  /* 0x000000ff0e00720c */ /* 0x000fc40003f26270 */
[----:B------:R-:W-:Y:S01]  /*2cc0*/  ISETP.GT.U32.AND P2, PT, R4, R19, PT ;  /* 0x000000130400720c */ /* 0x000fe20003f44070 */
[----:B------:R-:W-:Y:S01]  /*2cd0*/  @!P3 IMAD.IADD R21, R21, 0x1, -R4 ;  /* 0x000000011515b824 */ /* 0x000fe200078e0a04 */
[----:B------:R-:W-:Y:S01]  /*2ce0*/  LOP3.LUT R14, R2, 0x30, R7, 0xfe, !PT ;  /* 0x00000030020e7812 */ /* 0x000fe200078efe07 */
[----:B------:R-:W-:Y:S01]  /*2cf0*/  IMAD.MOV R6, RZ, RZ, -R6 ;  /* 0x000000ffff067224 */ /* 0x000fe200078e0a06 */
[----:B------:R-:W-:Y:S02]  /*2d00*/  ISETP.GE.AND P6, PT, R16, RZ, PT ;  /* 0x000000ff1000720c */ /* 0x000fe40003fc6270 */
[C---:B------:R-:W-:Y:S01]  /*2d10*/  ISETP.GT.U32.AND P3, PT, R4.reuse, R21, PT ;  /* 0x000000150400720c */ /* 0x040fe20003f64070 */
[----:B------:R-:W-:Y:S01]  /*2d20*/  IMAD R23, R4, R6, R23 ;  /* 0x0000000604177224 */ /* 0x000fe200078e0217 */
[----:B------:R-:W-:Y:S01]  /*2d30*/  IABS R27, R14 ;  /* 0x0000000e001b7213 */ /* 0x000fe20000000000 */
[----:B------:R-:W-:Y:S01]  /*2d40*/  IMAD.HI.U32 R6, R3, R25, RZ ;  /* 0x0000001903067227 */ /* 0x000fe200078e00ff */
[----:B------:R-:W-:-:S03]  /*2d50*/  LOP3.LUT R16, R2, 0x31, R7, 0xfe, !PT ;  /* 0x0000003102107812 */ /* 0x000fc600078efe07 */
[----:B------:R-:W-:Y:S01]  /*2d60*/  @!P5 IMAD.IADD R17, R17, 0x1, -R4 ;  /* 0x000000011111d824 */ /* 0x000fe200078e0a04 */
[----:B------:R-:W-:Y:S01]  /*2d70*/  ISETP.GE.AND P5, PT, R8, RZ, PT ;  /* 0x000000ff0800720c */ /* 0x000fe20003fa6270 */
[----:B------:R-:W-:Y:S01]  /*2d80*/  IMAD.MOV R8, RZ, RZ, -R6 ;  /* 0x000000ffff087224 */ /* 0x000fe200078e0a06 */
[----:B------:R-:W-:Y:S01]  /*2d90*/  IABS R29, R16 ;  /* 0x00000010001d7213 */ /* 0x000fe20000000000 */
[--C-:B------:R-:W-:Y:S01]  /*2da0*/  @!P4 IMAD.IADD R15, R15, 0x1, -R4.reuse ;  /* 0x000000010f0fc824 */ /* 0x100fe200078e0a04 */
[----:B------:R-:W-:Y:S01]  /*2db0*/  ISETP.GE.AND P4, PT, R18, RZ, PT ;  /* 0x000000ff1200720c */ /* 0x000fe20003f86270 */
[----:B------:R-:W-:Y:S01]  /*2dc0*/  IMAD R25, R4, R8, R25 ;  /* 0x0000000804197224 */ /* 0x000fe200078e0219 */
[----:B------:R-:W-:Y:S01]  /*2dd0*/  LOP3.LUT R18, R2, 0x39, R7, 0xfe, !PT ;  /* 0x0000003902127812 */ /* 0x000fe200078efe07 */
[----:B------:R-:W-:Y:S02]  /*2de0*/  @!P3 IMAD.IADD R21, R21, 0x1, -R4 ;  /* 0x000000011515b824 */ /* 0x000fe400078e0a04 */
[----:B------:R-:W-:Y:S01]  /*2df0*/  @!P0 IMAD.MOV R15, RZ, RZ, -R15 ;  /* 0x000000ffff0f8224 */ /* 0x000fe200078e0a0f */
[C---:B------:R-:W-:Y:S01]  /*2e00*/  ISETP.GT.U32.AND P3, PT, R4.reuse, R25, PT ;  /* 0x000000190400720c */ /* 0x040fe20003f64070 */
[----:B------:R-:W-:Y:S01]  /*2e10*/  IMAD.HI.U32 R6, R3, R27, RZ ;  /* 0x0000001b03067227 */ /* 0x000fe200078e00ff */
[----:B------:R-:W-:-:S02]  /*2e20*/  ISETP.GT.U32.AND P0, PT, R4, R23, PT ;  /* 0x000000170400720c */ /* 0x000fc40003f04070 */
[----:B------:R-:W-:Y:S01]  /*2e30*/  IABS R45, R18 ;  /* 0x00000012002d7213 */ /* 0x000fe20000000000 */
[----:B------:R-:W-:Y:S02]  /*2e40*/  @!P2 IMAD.IADD R19, R19, 0x1, -R4 ;  /* 0x000000011313a824 */ /* 0x000fe400078e0a04 */
[----:B------:R-:W-:Y:S02]  /*2e50*/  IMAD.MOV R6, RZ, RZ, -R6 ;  /* 0x000000ffff067224 */ /* 0x000fe400078e0a06 */
[----:B------:R-:W-:Y:S01]  /*2e60*/  @!P1 IMAD.MOV R17, RZ, RZ, -R17 ;  /* 0x000000ffff119224 */ /* 0x000fe200078e0a11 */
[C---:B------:R-:W-:Y:S01]  /*2e70*/  ISETP.GT.U32.AND P2, PT, R4.reuse, R19, PT ;  /* 0x000000130400720c */ /* 0x040fe20003f44070 */
[----:B------:R-:W-:Y:S02]  /*2e80*/  IMAD R27, R4, R6, R27 ;  /* 0x00000006041b7224 */ /* 0x000fe400078e021b */
[----:B------:R-:W-:Y:S02]  /*2e90*/  @!P3 IMAD.IADD R25, R25, 0x1, -R4 ;  /* 0x000000011919b824 */ /* 0x000fe400078e0a04 */
[----:B------:R-:W-:-:S03]  /*2ea0*/  IMAD.HI.U32 R6, R3, R29, RZ ;  /* 0x0000001d03067227 */ /* 0x000fc600078e00ff */
[----:B------:R-:W-:Y:S01]  /*2eb0*/  ISETP.GT.U32.AND P3, PT, R4, R25, PT ;  /* 0x000000190400720c */ /* 0x000fe20003f64070 */
[----:B------:R-:W-:Y:S01]  /*2ec0*/  @!P0 IMAD.IADD R23, R23, 0x1, -R4 ;  /* 0x0000000117178824 */ /* 0x000fe200078e0a04 */
[----:B------:R-:W-:Y:S01]  /*2ed0*/  ISETP.GE.AND P0, PT, R14, RZ, PT ;  /* 0x000000ff0e00720c */ /* 0x000fe20003f06270 */
[----:B------:R-:W-:Y:S01]  /*2ee0*/  IMAD.MOV R8, RZ, RZ, -R6 ;  /* 0x000000ffff087224 */ /* 0x000fe200078e0a06 */
[----:B------:R-:W-:Y:S01]  /*2ef0*/  LOP3.LUT R14, R2, 0x36, R7, 0xfe, !PT ;  /* 0x00000036020e7812 */ /* 0x000fe200078efe07 */
[--C-:B------:R-:W-:Y:S01]  /*2f00*/  @!P2 IMAD.IADD R19, R19, 0x1, -R4.reuse ;  /* 0x000000011313a824 */ /* 0x100fe200078e0a04 */
[C---:B------:R-:W-:Y:S01]  /*2f10*/  ISETP.GT.U32.AND P1, PT, R4.reuse, R23, PT ;  /* 0x000000170400720c */ /* 0x040fe20003f24070 */
[----:B------:R-:W-:Y:S01]  /*2f20*/  IMAD R29, R4, R8, R29 ;  /* 0x00000008041d7224 */ /* 0x000fe200078e021d */
[----:B------:R-:W-:Y:S01]  /*2f30*/  ISETP.GE.AND P2, PT, R12, RZ, PT ;  /* 0x000000ff0c00720c */ /* 0x000fe20003f46270 */
[----:B------:R-:W-:Y:S01]  /*2f40*/  @!P6 IMAD.MOV R19, RZ, RZ, -R19 ;  /* 0x000000ffff13e224 */ /* 0x000fe200078e0a13 */
[----:B------:R-:W-:Y:S01]  /*2f50*/  LOP3.LUT R12, R2, 0x32, R7, 0xfe, !PT ;  /* 0x00000032020c7812 */ /* 0x000fe200078efe07 */
[----:B------:R-:W-:Y:S01]  /*2f60*/  @!P4 IMAD.MOV R21, RZ, RZ, -R21 ;  /* 0x000000ffff15c224 */ /* 0x000fe200078e0a15 */
[C---:B------:R-:W-:Y:S01]  /*2f70*/  ISETP.GT.U32.AND P6, PT, R4.reuse, R27, PT ;  /* 0x0000001b0400720c */ /* 0x040fe20003fc4070 */
[----:B------:R-:W-:Y:S01]  /*2f80*/  @!P3 IMAD.IADD R25, R25, 0x1, -R4 ;  /* 0x000000011919b824 */ /* 0x000fe200078e0a04 */
[----:B------:R-:W-:-:S02]  /*2f90*/  ISETP.GT.U32.AND P3, PT, R4, R29, PT ;  /* 0x0000001d0400720c */ /* 0x000fc40003f64070 */
[----:B------:R-:W-:Y:S02]  /*2fa0*/  IABS R31, R12 ;  /* 0x0000000c001f7213 */ /* 0x000fe40000000000 */
[--C-:B------:R-:W-:Y:S01]  /*2fb0*/  LOP3.LUT R8, R2, 0x34, R7.reuse, 0xfe, !PT ;  /* 0x0000003402087812 */ /* 0x100fe200078efe07 */
[----:B------:R-:W-:Y:S01]  /*2fc0*/  @!P1 IMAD.IADD R23, R23, 0x1, -R4 ;  /* 0x0000000117179824 */ /* 0x000fe200078e0a04 */
[----:B------:R-:W-:Y:S01]  /*2fd0*/  ISETP.GE.AND P1, PT, R12, RZ, PT ;  /* 0x000000ff0c00720c */ /* 0x000fe20003f26270 */
[----:B------:R-:W-:Y:S01]  /*2fe0*/  IMAD.HI.U32 R6, R3, R31, RZ ;  /* 0x0000001f03067227 */ /* 0x000fe200078e00ff */
[----:B------:R-:W-:Y:S02]  /*2ff0*/  LOP3.LUT R12, R2, 0x33, R7, 0xfe, !PT ;  /* 0x00000033020c7812 */ /* 0x000fe400078efe07 */
[----:B------:R-:W-:Y:S01]  /*3000*/  IABS R35, R8 ;  /* 0x0000000800237213 */ /* 0x000fe20000000000 */
[----:B------:R-:W-:Y:S01]  /*3010*/  IMAD.MOV R6, RZ, RZ, -R6 ;  /* 0x000000ffff067224 */ /* 0x000fe200078e0a06 */
[----:B------:R-:W-:Y:S01]  /*3020*/  IABS R33, R12 ;  /* 0x0000000c00217213 */ /* 0x000fe20000000000 */
[----:B------:R-:W-:Y:S01]  /*3030*/  @!P3 IMAD.IADD R29, R29, 0x1, -R4 ;  /* 0x000000011d1db824 */ /* 0x000fe200078e0a04 */
[----:B------:R-:W-:Y:S01]  /*3040*/  IABS R39, R14 ;  /* 0x0000000e00277213 */ /* 0x000fe20000000000 */
[----:B------:R-:W-:Y:S01]  /*3050*/  IMAD R31, R4, R6, R31 ;  /* 0x00000006041f7224 */ /* 0x000fe200078e021f */
[----:B------:R-:W-:Y:S01]  /*3060*/  ISETP.GE.AND P4, PT, R16, RZ, PT ;  /* 0x000000ff1000720c */ /* 0x000fe20003f86270 */
[----:B------:R-:W-:Y:S01]  /*3070*/  IMAD.HI.U32 R6, R3, R33, RZ ;  /* 0x0000002103067227 */ /* 0x000fe200078e00ff */
[----:B------:R-:W-:-:S02]  /*3080*/  ISETP.GT.U32.AND P3, PT, R4, R29, PT ;  /* 0x0000001d0400720c */ /* 0x000fc40003f64070 */
[----:B------:R-:W-:Y:S01]  /*3090*/  LOP3.LUT R16, R2, 0x38, R7, 0xfe, !PT ;  /* 0x0000003802107812 */ /* 0x000fe200078efe07 */
[----:B------:R-:W-:Y:S02]  /*30a0*/  @!P6 IMAD.IADD R27, R27, 0x1, -R4 ;  /* 0x000000011b1be824 */ /* 0x000fe400078e0a04 */
[----:B------:R-:W-:Y:S01]  /*30b0*/  IMAD.MOV R6, RZ, RZ, -R6 ;  /* 0x000000ffff067224 */ /* 0x000fe200078e0a06 */
[----:B------:R-:W-:Y:S01]  /*30c0*/  IABS R43, R16 ;  /* 0x00000010002b7213 */ /* 0x000fe20000000000 */
[----:B------:R-:W-:Y:S01]  /*30d0*/  @!P5 IMAD.MOV R23, RZ, RZ, -R23 ;  /* 0x000000ffff17d224 */ /* 0x000fe200078e0a17 */
[C---:B------:R-:W-:Y:S01]  /*30e0*/  ISETP.GT.U32.AND P6, PT, R4.reuse, R27, PT ;  /* 0x0000001b0400720c */ /* 0x040fe20003fc4070 */
[----:B------:R-:W-:Y:S01]  /*30f0*/  IMAD R33, R4, R6, R33 ;  /* 0x0000000604217224 */ /* 0x000fe200078e0221 */
[----:B------:R-:W-:Y:S01]  /*3100*/  ISETP.GE.AND P5, PT, R12, RZ, PT ;  /* 0x000000ff0c00720c */ /* 0x000fe20003fa6270 */
[----:B------:R-:W-:Y:S01]  /*3110*/  @!P2 IMAD.MOV R25, RZ, RZ, -R25 ;  /* 0x000000ffff19a224 */ /* 0x000fe200078e0a19 */
[----:B------:R-:W-:Y:S01]  /*3120*/  LOP3.LUT R12, R2, 0x35, R7, 0xfe, !PT ;  /* 0x00000035020c7812 */ /* 0x000fe200078efe07 */
[----:B------:R-:W-:Y:S01]  /*3130*/  @!P3 IMAD.IADD R29, R29, 0x1, -R4 ;  /* 0x000000011d1db824 */ /* 0x000fe200078e0a04 */
[----:B------:R-:W-:Y:S01]  /*3140*/  ISETP.GT.U32.AND P3, PT, R4, R33, PT ;  /* 0x000000210400720c */ /* 0x000fe20003f64070 */
[----:B------:R-:W-:Y:S01]  /*3150*/  IMAD.HI.U32 R6, R3, R35, RZ ;  /* 0x0000002303067227 */ /* 0x000fe200078e00ff */
[----:B------:R-:W-:-:S02]  /*3160*/  IABS R37, R12 ;  /* 0x0000000c00257213 */ /* 0x000fc40000000000 */
[----:B------:R-:W-:Y:S01]  /*3170*/  ISETP.GE.AND P2, PT, R8, RZ, PT ;  /* 0x000000ff0800720c */ /* 0x000fe20003f46270 */
[----:B------:R-:W-:Y:S02]  /*3180*/  IMAD.MOV R6, RZ, RZ, -R6 ;  /* 0x000000ffff067224 */ /* 0x000fe400078e0a06 */
[----:B------:R-:W-:Y:S01]  /*3190*/  @!P6 IMAD.IADD R27, R27, 0x1, -R4 ;  /* 0x000000011b1be824 */ /* 0x000fe200078e0a04 */
[----:B------:R-:W-:Y:S01]  /*31a0*/  ISETP.GT.U32.AND P6, PT, R4, R31, PT ;  /* 0x0000001f0400720c */ /* 0x000fe20003fc4070 */
[----:B------:R-:W-:-:S04]  /*31b0*/  IMAD.HI.U32 R8, R3, R37, RZ ;  /* 0x0000002503087227 */ /* 0x000fc800078e00ff */
[----:B------:R-:W-:Y:S02]  /*31c0*/  @!P3 IMAD.IADD R33, R33, 0x1, -R4 ;  /* 0x000000012121b824 */ /* 0x000fe400078e0a04 */
[----:B------:R-:W-:Y:S02]  /*31d0*/  IMAD.MOV R8, RZ, RZ, -R8 ;  /* 0x000000ffff087224 */ /* 0x000fe400078e0a08 */
[----:B------:R-:W-:Y:S01]  /*31e0*/  @!P0 IMAD.MOV R27, RZ, RZ, -R27 ;  /* 0x000000ffff1b8224 */ /* 0x000fe200078e0a1b */
[C---:B------:R-:W-:Y:S01]  /*31f0*/  ISETP.GT.U32.AND P3, PT, R4.reuse, R33, PT ;  /* 0x000000210400720c */ /* 0x040fe20003f64070 */
[----:B------:R-:W-:Y:S01]  /*3200*/  IMAD R37, R4, R8, R37 ;  /* 0x0000000804257224 */ /* 0x000fe200078e0225 */
[----:B------:R-:W-:Y:S01]  /*3210*/  ISETP.GE.AND P0, PT, R12, RZ, PT ;  /* 0x000000ff0c00720c */ /* 0x000fe20003f06270 */
[----:B------:R-:W-:Y:S02]  /*3220*/  @!P6 IMAD.IADD R31, R31, 0x1, -R4 ;  /* 0x000000011f1fe824 */ /* 0x000fe400078e0a04 */
[----:B------:R-:W-:-:S03]  /*3230*/  IMAD.HI.U32 R12, R3, R39, RZ ;  /* 0x00000027030c7227 */ /* 0x000fc600078e00ff */
[C---:B------:R-:W-:Y:S01]  /*3240*/  ISETP.GT.U32.AND P6, PT, R4.reuse, R31, PT ;  /* 0x0000001f0400720c */ /* 0x040fe20003fc4070 */
[----:B------:R-:W-:Y:S02]  /*3250*/  IMAD.MOV R12, RZ, RZ, -R12 ;  /* 0x000000ffff0c7224 */ /* 0x000fe400078e0a0c */
[----:B------:R-:W-:Y:S01]  /*3260*/  IMAD R35, R4, R6, R35 ;  /* 0x0000000604237224 */ /* 0x000fe200078e0223 */
[----:B------:R-:W-:Y:S01]  /*3270*/  LOP3.LUT R6, R2, 0x37, R7, 0xfe, !PT ;  /* 0x0000003702067812 */ /* 0x000fe200078efe07 */
[----:B------:R-:W-:Y:S01]  /*3280*/  @!P3 IMAD.IADD R33, R33, 0x1, -R4 ;  /* 0x000000012121b824 */ /* 0x000fe200078e0a04 */
[C---:B------:R-:W-:Y:S01]  /*3290*/  ISETP.GT.U32.AND P3, PT, R4.reuse, R37, PT ;  /* 0x000000250400720c */ /* 0x040fe20003f64070 */
[C---:B------:R-:W-:Y:S01]  /*32a0*/  IMAD R39, R4.reuse, R12, R39 ;  /* 0x0000000c04277224 */ /* 0x040fe200078e0227 */
[----:B------:R-:W-:Y:S01]  /*32b0*/  IABS R41, R6 ;  /* 0x0000000600297213 */ /* 0x000fe20000000000 */
[----:B------:R-:W-:Y:S02]  /*32c0*/  @!P5 IMAD.MOV R33, RZ, RZ, -R33 ;  /* 0x000000ffff21d224 */ /* 0x000fe400078e0a21 */
[----:B------:R-:W-:Y:S01]  /*32d0*/  IMAD.HI.U32 R8, R3, R43, RZ ;  /* 0x0000002b03087227 */ /* 0x000fe200078e00ff */
[----:B------:R-:W-:-:S03]  /*32e0*/  ISETP.GT.U32.AND P5, PT, R4, R39, PT ;  /* 0x000000270400720c */ /* 0x000fc60003fa4070 */
[----:B------:R-:W-:Y:S01]  /*32f0*/  @!P6 IMAD.IADD R31, R31, 0x1, -R4 ;  /* 0x000000011f1fe824 */ /* 0x000fe200078e0a04 */
[----:B------:R-:W-:Y:S01]  /*3300*/  ISETP.GT.U32.AND P6, PT, R4, R35, PT ;  /* 0x000000230400720c */ /* 0x000fe20003fc4070 */
[----:B------:R-:W-:-:S04]  /*3310*/  IMAD.HI.U32 R12, R3, R45, RZ ;  /* 0x0000002d030c7227 */ /* 0x000fc800078e00ff */
[----:B------:R-:W-:Y:S02]  /*3320*/  @!P3 IMAD.IADD R37, R37, 0x1, -R4 ;  /* 0x000000012525b824 */ /* 0x000fe400078e0a04 */
[----:B------:R-:W-:Y:S01]  /*3330*/  @!P1 IMAD.MOV R31, RZ, RZ, -R31 ;  /* 0x000000ffff1f9224 */ /* 0x000fe200078e0a1f */
[----:B------:R-:W-:Y:S01]  /*3340*/  ISETP.GE.AND P1, PT, R6, RZ, PT ;  /* 0x000000ff0600720c */ /* 0x000fe20003f26270 */
[----:B------:R-:W-:Y:S01]  /*3350*/  IMAD.HI.U32 R6, R3, R41, RZ ;  /* 0x0000002903067227 */ /* 0x000fe200078e00ff */
[----:B------:R-:W-:-:S03]  /*3360*/  ISETP.GT.U32.AND P3, PT, R4, R37, PT ;  /* 0x000000250400720c */ /* 0x000fc60003f64070 */
[----:B------:R-:W-:Y:S02]  /*3370*/  @!P6 IMAD.IADD R35, R35, 0x1, -R4 ;  /* 0x000000012323e824 */ /* 0x000fe400078e0a04 */
[----:B------:R-:W-:Y:S02]  /*3380*/  IMAD.MOV R6, RZ, RZ, -R6 ;  /* 0x000000ffff067224 */ /* 0x000fe400078e0a06 */
[----:B------:R-:W-:Y:S01]  /*3390*/  @!P5 IMAD.IADD R39, R39, 0x1, -R4 ;  /* 0x000000012727d824 */ /* 0x000fe200078e0a04 */
[C---:B------:R-:W-:Y:S01]  /*33a0*/  ISETP.GT.U32.AND P6, PT, R4.reuse, R35, PT ;  /* 0x000000230400720c */ /* 0x040fe20003fc4070 */
[C---:B------:R-:W-:Y:S02]  /*33b0*/  IMAD R41, R4.reuse, R6, R41 ;  /* 0x0000000604297224 */ /* 0x040fe400078e0229 */
[----:B------:R-:W-:Y:S01]  /*33c0*/  IMAD.MOV R8, RZ, RZ, -R8 ;  /* 0x000000ffff087224 */ /* 0x000fe200078e0a08 */
[C---:B------:R-:W-:Y:S01]  /*33d0*/  ISETP.GT.U32.AND P5, PT, R4.reuse, R39, PT ;  /* 0x000000270400720c */ /* 0x040fe20003fa4070 */
[----:B------:R-:W-:Y:S01]  /*33e0*/  @!P3 IMAD.IADD R37, R37, 0x1, -R4 ;  /* 0x000000012525b824 */ /* 0x000fe200078e0a04 */
[----:B------:R-:W-:Y:S01]  /*33f0*/  ISETP.GT.U32.AND P3, PT, R4, R41, PT ;  /* 0x000000290400720c */ /* 0x000fe20003f64070 */
[----:B------:R-:W-:-:S02]  /*3400*/  IMAD.MOV R12, RZ, RZ, -R12 ;  /* 0x000000ffff0c7224 */ /* 0x000fc400078e0a0c */
[----:B------:R-:W-:Y:S02]  /*3410*/  IMAD R43, R4, R8, R43 ;  /* 0x00000008042b7224 */ /* 0x000fe400078e022b */
[----:B------:R-:W-:Y:S01]  /*3420*/  @!P4 IMAD.MOV R29, RZ, RZ, -R29 ;  /* 0x000000ffff1dc224 */ /* 0x000fe200078e0a1d */
[----:B------:R-:W-:Y:S01]  /*3430*/  ISETP.GE.AND P4, PT, R14, RZ, PT ;  /* 0x000000ff0e00720c */ /* 0x000fe20003f86270 */
[--C-:B------:R-:W-:Y:S01]  /*3440*/  @!P6 IMAD.IADD R35, R35, 0x1, -R4.reuse ;  /* 0x000000012323e824 */ /* 0x100fe200078e0a04 */
[----:B------:R-:W-:Y:S01]  /*3450*/  ISETP.GE.AND P6, PT, R16, RZ, PT ;  /* 0x000000ff1000720c */ /* 0x000fe20003fc6270 */
[----:B------:R-:W-:Y:S01]  /*3460*/  IMAD R45, R4, R12, R45 ;  /* 0x0000000c042d7224 */ /* 0x000fe200078e022d */
[----:B------:R-:W-:Y:S01]  /*3470*/  LOP3.LUT R16, R2, 0x3b, R7, 0xfe, !PT ;  /* 0x0000003b02107812 */ /* 0x000fe200078efe07 */
[----:B------:R-:W-:Y:S01]  /*3480*/  @!P5 IMAD.IADD R39, R39, 0x1, -R4 ;  /* 0x000000012727d824 */ /* 0x000fe200078e0a04 */
[----:B------:R-:W-:Y:S01]  /*3490*/  ISETP.GT.U32.AND P5, PT, R4, R43, PT ;  /* 0x0000002b0400720c */ /* 0x000fe20003fa4070 */
[----:B------:R-:W-:Y:S01]  /*34a0*/  IMAD.HI.U32 R14, R3, R47, RZ ;  /* 0x0000002f030e7227 */ /* 0x000fe200078e00ff */
[----:B------:R-:W-:-:S03]  /*34b0*/  IABS R8, R16 ;  /* 0x0000001000087213 */ /* 0x000fc60000000000 */
[----:B------:R-:W-:Y:S01]  /*34c0*/  @!P3 IMAD.IADD R41, R41, 0x1, -R4 ;  /* 0x000000012929b824 */ /* 0x000fe200078e0a04 */
[----:B------:R-:W-:Y:S01]  /*34d0*/  ISETP.GT.U32.AND P3, PT, R4, R45, PT ;  /* 0x0000002d0400720c */ /* 0x000fe20003f64070 */
[----:B------:R-:W-:Y:S02]  /*34e0*/  IMAD.MOV R14, RZ, RZ, -R14 ;  /* 0x000000ffff0e7224 */ /* 0x000fe400078e0a0e */
[----:B------:R-:W-:-:S04]  /*34f0*/  IMAD.HI.U32 R6, R3, R8, RZ ;  /* 0x0000000803067227 */ /* 0x000fc800078e00ff */
[----:B------:R-:W-:Y:S01]  /*3500*/  IMAD R47, R4, R14, R47 ;  /* 0x0000000e042f7224 */ /* 0x000fe200078e022f */
[----:B------:R-:W-:Y:S01]  /*3510*/  LOP3.LUT R14, R2, 0x3f, R7, 0xfe, !PT ;  /* 0x0000003f020e7812 */ /* 0x000fe200078efe07 */
[----:B------:R-:W-:Y:S02]  /*3520*/  IMAD.MOV R7, RZ, RZ, -R6 ;  /* 0x000000ffff077224 */ /* 0x000fe400078e0a06 */
[----:B------:R-:W-:Y:S01]  /*3530*/  @!P5 IMAD.IADD R43, R43, 0x1, -R4 ;  /* 0x000000012b2bd824 */ /* 0x000fe200078e0a04 */
[----:B------:R-:W-:Y:S01]  /*3540*/  IABS R55, R14 ;  /* 0x0000000e00377213 */ /* 0x000fe20000000000 */
[C---:B------:R-:W-:Y:S01]  /*3550*/  IMAD R7, R4.reuse, R7, R8 ;  /* 0x0000000704077224 */ /* 0x040fe200078e0208 */
[C---:B------:R-:W-:Y:S01]  /*3560*/  ISETP.GT.U32.AND P5, PT, R4.reuse, R41, PT ;  /* 0x000000290400720c */ /* 0x040fe20003fa4070 */
[----:B------:R-:W-:Y:S01]  /*3570*/  @!P3 IMAD.IADD R45, R45, 0x1, -R4 ;  /* 0x000000012d2db824 */ /* 0x000fe200078e0a04 */
[C---:B------:R-:W-:Y:S01]  /*3580*/  ISETP.GT.U32.AND P3, PT, R4.reuse, R47, PT ;  /* 0x0000002f0400720c */ /* 0x040fe20003f64070 */
[----:B------:R-:W-:Y:S01]  /*3590*/  @!P2 IMAD.MOV R35, RZ, RZ, -R35 ;  /* 0x000000ffff23a224 */ /* 0x000fe200078e0a23 */
[----:B------:R-:W-:Y:S01]  /*35a0*/  ISETP.GT.U32.AND P2, PT, R4, R43, PT ;  /* 0x0000002b0400720c */ /* 0x000fe20003f44070 */
[----:B------:R-:W-:-:S04]  /*35b0*/  IMAD.HI.U32 R6, R3, R49, RZ ;  /* 0x0000003103067227 */ /* 0x000fc800078e00ff */
[----:B------:R-:W-:-:S04]  /*35c0*/  IMAD.HI.U32 R8, R3, R51, RZ ;  /* 0x0000003303087227 */ /* 0x000fc800078e00ff */
[----:B------:R-:W-:-:S04]  /*35d0*/  IMAD.HI.U32 R12, R3, R55, RZ ;  /* 0x00000037030c7227 */ /* 0x000fc800078e00ff */
[----:B------:R-:W-:-:S04]  /*35e0*/  IMAD.HI.U32 R3, R3, R53, RZ ;  /* 0x0000003503037227 */ /* 0x000fc800078e00ff */
[----:B------:R-:W-:Y:S01]  /*35f0*/  @!P0 IMAD.MOV R37, RZ, RZ, -R37 ;  /* 0x000000ffff258224 */ /* 0x000fe200078e0a25 */
[C---:B------:R-:W-:Y:S01]  /*3600*/  ISETP.GT.U32.AND P0, PT, R4.reuse, R45, PT ;  /* 0x0000002d0400720c */ /* 0x040fe20003f04070 */
[----:B------:R-:W-:Y:S02]  /*3610*/  IMAD.MOV R6, RZ, RZ, -R6 ;  /* 0x000000ffff067224 */ /* 0x000fe400078e0a06 */
[----:B------:R-:W-:Y:S02]  /*3620*/  IMAD.MOV R8, RZ, RZ, -R8 ;  /* 0x000000ffff087224 */ /* 0x000fe400078e0a08 */
[----:B------:R-:W-:Y:S02]  /*3630*/  IMAD.MOV R12, RZ, RZ, -R12 ;  /* 0x000000ffff0c7224 */ /* 0x000fe400078e0a0c */
[----:B------:R-:W-:Y:S02]  /*3640*/  IMAD.MOV R3, RZ, RZ, -R3 ;  /* 0x000000ffff037224 */ /* 0x000fe400078e0a03 */
[----:B------:R-:W-:-:S02]  /*3650*/  IMAD R49, R4, R6, R49 ;  /* 0x0000000604317224 */ /* 0x000fc400078e0231 */
[C---:B------:R-:W-:Y:S02]  /*3660*/  IMAD R51, R4.reuse, R8, R51 ;  /* 0x0000000804337224 */ /* 0x040fe400078e0233 */
[C---:B------:R-:W-:Y:S02]  /*3670*/  IMAD R55, R4.reuse, R12, R55 ;  /* 0x0000000c04377224 */ /* 0x040fe400078e0237 */
[----:B------:R-:W-:Y:S01]  /*3680*/  @!P5 IMAD.IADD R41, R41, 0x1, -R4 ;  /* 0x000000012929d824 */ /* 0x000fe200078e0a04 */
[C---:B------:R-:W-:Y:S01]  /*3690*/  ISETP.GT.U32.AND P5, PT, R4.reuse, R7, PT ;  /* 0x000000070400720c */ /* 0x040fe20003fa4070 */
[C---:B------:R-:W-:Y:S01]  /*36a0*/  IMAD R53, R4.reuse, R3, R53 ;  /* 0x0000000304357224 */ /* 0x040fe200078e0235 */
[----:B------:R-:W-:Y:S01]  /*36b0*/  SHF.R.U32.HI R3, RZ, 0x6, R186 ;  /* 0x00000006ff037819 */ /* 0x000fe200000116ba */
[----:B------:R-:W-:Y:S01]  /*36c0*/  @!P4 IMAD.MOV R39, RZ, RZ, -R39 ;  /* 0x000000ffff27c224 */ /* 0x000fe200078e0a27 */
[C---:B------:R-:W-:Y:S01]  /*36d0*/  ISETP.GT.U32.AND P4, PT, R4.reuse, R49, PT ;  /* 0x000000310400720c */ /* 0x040fe20003f84070 */
[----:B------:R-:W-:Y:S01]  /*36e0*/  @!P1 IMAD.MOV R41, RZ, RZ, -R41 ;  /* 0x000000ffff299224 */ /* 0x000fe200078e0a29 */
[C---:B------:R-:W-:Y:S01]  /*36f0*/  ISETP.GT.U32.AND P1, PT, R4.reuse, R51, PT ;  /* 0x000000330400720c */ /* 0x040fe20003f24070 */
[--C-:B------:R-:W-:Y:S01]  /*3700*/  @!P2 IMAD.IADD R43, R43, 0x1, -R4.reuse ;  /* 0x000000012b2ba824 */ /* 0x100fe200078e0a04 */
[C---:B------:R-:W-:Y:S01]  /*3710*/  ISETP.GT.U32.AND P2, PT, R4.reuse, R55, PT ;  /* 0x000000370400720c */ /* 0x040fe20003f44070 */
[--C-:B------:R-:W-:Y:S01]  /*3720*/  @!P3 IMAD.IADD R47, R47, 0x1, -R4.reuse ;  /* 0x000000012f2fb824 */ /* 0x100fe200078e0a04 */
[----:B------:R-:W-:Y:S01]  /*3730*/  ISETP.GT.U32.AND P3, PT, R4, R53, PT ;  /* 0x000000350400720c */ /* 0x000fe20003f64070 */
[--C-:B------:R-:W-:Y:S01]  /*3740*/  @!P0 IMAD.IADD R45, R45, 0x1, -R4.reuse ;  /* 0x000000012d2d8824 */ /* 0x100fe200078e0a04 */
[----:B------:R-:W-:Y:S01]  /*3750*/  ISETP.GE.AND P0, PT, R18, RZ, PT ;  /* 0x000000ff1200720c */ /* 0x000fe20003f06270 */
[--C-:B------:R-:W-:Y:S01]  /*3760*/  @!P5 IMAD.IADD R7, R7, 0x1, -R4.reuse ;  /* 0x000000010707d824 */ /* 0x100fe200078e0a04 */
[----:B------:R-:W-:Y:S01]  /*3770*/  SGXT.U32 R3, R3, 0x1 ;  /* 0x000000010303781a */ /* 0x000fe20000000000 */
[----:B------:R-:W-:Y:S01]  /*3780*/  @!P6 IMAD.MOV R43, RZ, RZ, -R43 ;  /* 0x000000ffff2be224 */ /* 0x000fe200078e0a2b */
[----:B------:R-:W-:Y:S01]  /*3790*/  ISETP.GE.AND P5, PT, R20, RZ, PT ;  /* 0x000000ff1400720c */ /* 0x000fe20003fa6270 */
[--C-:B------:R-:W-:Y:S01]  /*37a0*/  @!P4 IMAD.IADD R49, R49, 0x1, -R4.reuse ;  /* 0x000000013131c824 */ /* 0x100fe200078e0a04 */
[C---:B------:R-:W-:Y:S01]  /*37b0*/  ISETP.GT.U32.AND P4, PT, R4.reuse, R47, PT ;  /* 0x0000002f0400720c */ /* 0x040fe20003f84070 */
[--C-:B------:R-:W-:Y:S01]  /*37c0*/  @!P1 IMAD.IADD R51, R51, 0x1, -R4.reuse ;  /* 0x0000000133339824 */ /* 0x100fe200078e0a04 */
[C---:B------:R-:W-:Y:S01]  /*37d0*/  ISETP.GT.U32.AND P1, PT, R4.reuse, R7, PT ;  /* 0x000000070400720c */ /* 0x040fe20003f24070 */
[--C-:B------:R-:W-:Y:S01]  /*37e0*/  @!P2 IMAD.IADD R55, R55, 0x1, -R4.reuse ;  /* 0x000000013737a824 */ /* 0x100fe200078e0a04 */
[C---:B------:R-:W-:Y:S01]  /*37f0*/  ISETP.GT.U32.AND P6, PT, R4.reuse, R49, PT ;  /* 0x000000310400720c */ /* 0x040fe20003fc4070 */
[--C-:B------:R-:W-:Y:S01]  /*3800*/  @!P3 IMAD.IADD R53, R53, 0x1, -R4.reuse ;  /* 0x000000013535b824 */ /* 0x100fe200078e0a04 */
[C---:B------:R-:W-:Y:S01]  /*3810*/  ISETP.GT.U32.AND P2, PT, R4.reuse, R51, PT ;  /* 0x000000330400720c */ /* 0x040fe20003f44070 */
[----:B------:R-:W-:Y:S01]  /*3820*/  @!P0 IMAD.MOV R45, RZ, RZ, -R45 ;  /* 0x000000ffff2d8224 */ /* 0x000fe200078e0a2d */
[C---:B------:R-:W-:Y:S01]  /*3830*/  ISETP.GT.U32.AND P0, PT, R4.reuse, R55, PT ;  /* 0x000000370400720c */ /* 0x040fe20003f04070 */
[----:B------:R-:W-:Y:S01]  /*3840*/  IMAD.U32 R6, RZ, RZ, UR16 ;  /* 0x00000010ff067e24 */ /* 0x000fe2000f8e00ff */
[----:B------:R-:W-:Y:S01]  /*3850*/  ISETP.GT.U32.AND P3, PT, R4, R53, PT ;  /* 0x000000350400720c */ /* 0x000fe20003f64070 */
[C---:B------:R-:W-:Y:S01]  /*3860*/  IMAD R187, R3.reuse, UR16, RZ ;  /* 0x0000001003bb7c24 */ /* 0x040fe2000f8e02ff */
[----:B------:R-:W-:Y:S01]  /*3870*/  LOP3.LUT R20, R3, 0x22, RZ, 0xfc, !PT ;  /* 0x0000002203147812 */ /* 0x000fe200078efcff */
[--C-:B------:R-:W-:Y:S01]  /*3880*/  @!P4 IMAD.IADD R47, R47, 0x1, -R4.reuse ;  /* 0x000000012f2fc824 */ /* 0x100fe200078e0a04 */
[----:B------:R-:W-:Y:S01]  /*3890*/  ISETP.GE.AND P4, PT, R16, RZ, PT ;  /* 0x000000ff1000720c */ /* 0x000fe20003f86270 */
[--C-:B------:R-:W-:Y:S01]  /*38a0*/  @!P1 IMAD.IADD R7, R7, 0x1, -R4.reuse ;  /* 0x0000000107079824 */ /* 0x100fe200078e0a04 */
[----:B------:R-:W-:Y:S01]  /*38b0*/  ISETP.GE.AND P1, PT, R22, RZ, PT ;  /* 0x000000ff1600720c */ /* 0x000fe20003f26270 */
[--C-:B------:R-:W-:Y:S01]  /*38c0*/  @!P6 IMAD.IADD R49, R49, 0x1, -R4.reuse ;  /* 0x000000013131e824 */ /* 0x100fe200078e0a04 */
[----:B------:R-:W-:Y:S01]  /*38d0*/  LOP3.LUT R16, R3, 0x2, RZ, 0xfc, !PT ;  /* 0x0000000203107812 */ /* 0x000fe200078efcff */
[--C-:B------:R-:W-:Y:S01]  /*38e0*/  @!P2 IMAD.IADD R51, R51, 0x1, -R4.reuse ;  /* 0x000000013333a824 */ /* 0x100fe200078e0a04 */
[----:B------:R-:W-:Y:S01]  /*38f0*/  ISETP.GE.AND P2, PT, R26, RZ, PT ;  /* 0x000000ff1a00720c */ /* 0x000fe20003f46270 */
[--C-:B------:R-:W-:Y:S01]  /*3900*/  @!P0 IMAD.IADD R55, R55, 0x1, -R4.reuse ;  /* 0x0000000137378824 */ /* 0x100fe200078e0a04 */
[----:B------:R-:W-:Y:S01]  /*3910*/  ISETP.GE.AND P0, PT, R14, RZ, PT ;  /* 0x000000ff0e00720c */ /* 0x000fe20003f06270 */
[----:B------:R-:W-:Y:S01]  /*3920*/  @!P3 IMAD.IADD R53, R53, 0x1, -R4 ;  /* 0x000000013535b824 */ /* 0x000fe200078e0a04 */
[----:B------:R-:W-:Y:S01]  /*3930*/  ISETP.NE.AND P3, PT, R10, RZ, PT ;  /* 0x000000ff0a00720c */ /* 0x000fe20003f65270 */
[----:B------:R-:W-:Y:S01]  /*3940*/  IMAD.U32 R4, RZ, RZ, UR16 ;  /* 0x00000010ff047e24 */ /* 0x000fe2000f8e00ff */
[----:B------:R-:W-:Y:S01]  /*3950*/  ISETP.GE.AND P6, PT, R24, RZ, PT ;  /* 0x000000ff1800720c */ /* 0x000fe20003fc6270 */
[----:B------:R-:W-:Y:S01]  /*3960*/  IMAD R184, R6, 0x2, R187 ;  /* 0x0000000206b87824 */ /* 0x000fe200078e02bb */
[----:B------:R-:W-:Y:S01]  /*3970*/  STL [R1+0x304], R187 ;  /* 0x000304bb01007387 */ /* 0x000fe20000100800 */
[----:B------:R-:W-:Y:S01]  /*3980*/  IMAD.U32 R8, RZ, RZ, UR16 ;  /* 0x00000010ff087e24 */ /* 0x000fe2000f8e00ff */
[C---:B------:R-:W-:Y:S01]  /*3990*/  LOP3.LUT R243, R3.reuse, 0x60, RZ, 0xfc, !PT ;  /* 0x0000006003f37812 */ /* 0x040fe200078efcff */
[----:B------:R-:W-:Y:S01]  /*39a0*/  IMAD R183, R4, 0x2, R184 ;  /* 0x0000000204b77824 */ /* 0x000fe200078e02b8 */
[----:B------:R1:W-:Y:S01]  /*39b0*/  STL [R1+0x1c8], R184 ;  /* 0x0001c8b801007387 */ /* 0x0003e20000100800 */
[----:B------:R-:W-:Y:S01]  /*39c0*/  @!P5 IMAD.MOV R47, RZ, RZ, -R47 ;  /* 0x000000ffff2fd224 */ /* 0x000fe200078e0a2f */
[----:B------:R-:W-:Y:S01]  /*39d0*/  ISETP.GE.AND P5, PT, R28, RZ, PT ;  /* 0x000000ff1c00720c */ /* 0x000fe20003fa6270 */
[----:B------:R-:W-:Y:S01]  /*39e0*/  IMAD R180, R6, 0x2, R183 ;  /* 0x0000000206b47824 */ /* 0x000fe200078e02b7 */
[----:B------:R4:W-:Y:S01]  /*39f0*/  STL [R1+0x1c4], R183 ;  /* 0x0001c4b701007387 */ /* 0x0009e20000100800 */
[----:B------:R-:W-:Y:S01]  /*3a00*/  IMAD.U32 R12, RZ, RZ, UR16 ;  /* 0x00000010ff0c7e24 */ /* 0x000fe2000f8e00ff */
[----:B------:R-:W-:Y:S01]  /*3a10*/  LOP3.LUT R242, R3, 0x62, RZ, 0xfc, !PT ;  /* 0x0000006203f27812 */ /* 0x000fe200078efcff */
[----:B------:R-:W-:Y:S01]  /*3a20*/  IMAD R176, R4, 0x2, R180 ;  /* 0x0000000204b07824 */ /* 0x000fe200078e02b4 */
[----:B------:R1:W-:Y:S01]  /*3a30*/  STL [R1+0x1c0], R180 ;  /* 0x0001c0b401007387 */ /* 0x0003e20000100800 */
[----:B------:R-:W-:Y:S01]  /*3a40*/  @!P4 IMAD.MOV R7, RZ, RZ, -R7 ;  /* 0x000000ffff07c224 */ /* 0x000fe200078e0a07 */
[----:B------:R-:W-:Y:S01]  /*3a50*/  ISETP.NE.AND P4, PT, R11, RZ, PT ;  /* 0x000000ff0b00720c */ /* 0x000fe20003f85270 */
[----:B------:R-:W-:Y:S01]  /*3a60*/  IMAD R174, R8, 0x2, R176 ;  /* 0x0000000208ae7824 */ /* 0x000fe200078e02b0 */
[----:B------:R-:W-:Y:S01]  /*3a70*/  LOP3.LUT R8, RZ, R11, RZ, 0x33, !PT ;  /* 0x0000000bff087212 */ /* 0x000fe200078e33ff */
[----:B------:R-:W-:Y:S01]  /*3a80*/  VIADD R14, R246, 0x7f ;  /* 0x0000007ff60e7836 */ /* 0x000fe20000000000 */
[----:B------:R1:W-:Y:S01]  /*3a90*/  STL [R1+0x1bc], R176 ;  /* 0x0001bcb001007387 */ /* 0x0003e20000100800 */
[----:B------:R-:W-:Y:S01]  /*3aa0*/  IMAD R170, R6, 0x2, R174 ;  /* 0x0000000206aa7824 */ /* 0x000fe200078e02ae */
[----:B------:R-:W-:Y:S01]  /*3ab0*/  SEL R161, R8, R13, !P4 ;  /* 0x0000000d08a17207 */ /* 0x000fe20006000000 */
[----:B------:R-:W-:Y:S01]  /*3ac0*/  @!P5 IMAD.MOV R5, RZ, RZ, -R5 ;  /* 0x000000ffff05d224 */ /* 0x000fe200078e0a05 */
[----:B------:R-:W-:Y:S01]  /*3ad0*/  @!P3 LOP3.LUT R5, RZ, R10, RZ, 0x33, !PT ;  /* 0x0000000aff05b212 */ /* 0x000fe200078e33ff */
[----:B------:R-:W-:Y:S01]  /*3ae0*/  IMAD R168, R12, 0x4, R170 ;  /* 0x000000040ca87824 */ /* 0x000fe200078e02aa */
[C---:B------:R-:W-:Y:S01]  /*3af0*/  SEL R165, R8.reuse, R15, !P4 ;  /* 0x0000000f08a57207 */ /* 0x040fe20006000000 */
[----:B------:R-:W-:Y:S01]  /*3b00*/  IMAD.U32 R10, RZ, RZ, UR16 ;  /* 0x00000010ff0a7e24 */ /* 0x000fe2000f8e00ff */
[----:B------:R-:W-:Y:S01]  /*3b10*/  SEL R169, R8, R17, !P4 ;  /* 0x0000001108a97207 */ /* 0x000fe20006000000 */
[----:B------:R-:W-:Y:S01]  /*3b20*/  IMAD R164, R4, 0x2, R168 ;  /* 0x0000000204a47824 */ /* 0x000fe200078e02a8 */
[C---:B------:R-:W-:Y:S01]  /*3b30*/  LOP3.LUT R17, R3.reuse, 0x20, RZ, 0xfc, !PT ;  /* 0x0000002003117812 */ /* 0x040fe200078efcff */
[----:B------:R-:W-:Y:S01]  /*3b40*/  IMAD.U32 R11, RZ, RZ, UR16 ;  /* 0x00000010ff0b7e24 */ /* 0x000fe2000f8e00ff */
[----:B------:R-:W-:Y:S01]  /*3b50*/  SEL R173, R8, R19, !P4 ;  /* 0x0000001308ad7207 */ /* 0x000fe20006000000 */
[----:B------:R-:W-:Y:S01]  /*3b60*/  IMAD R162, R6, 0x2, R164 ;  /* 0x0000000206a27824 */ /* 0x000fe200078e02a4 */
[----:B------:R-:W-:Y:S01]  /*3b70*/  SEL R177, R8, R21, !P4 ;  /* 0x0000001508b17207 */ /* 0x000fe20006000000 */
[----:B------:R-:W-:Y:S01]  /*3b80*/  @!P0 IMAD.MOV R55, RZ, RZ, -R55 ;  /* 0x000000ffff378224 */ /* 0x000fe200078e0a37 */
[----:B------:R-:W-:Y:S01]  /*3b90*/  ISETP.GT.AND P0, PT, R14, 0x7f, PT ;  /* 0x0000007f0e00780c */ /* 0x000fe20003f04270 */
[----:B------:R-:W-:Y:S01]  /*3ba0*/  IMAD R10, R10, 0x2, R162 ;  /* 0x000000020a0a7824 */ /* 0x000fe200078e02a2 */
[C---:B------:R-:W-:Y:S01]  /*3bb0*/  SEL R181, R8.reuse, R23, !P4 ;  /* 0x0000001708b57207 */ /* 0x040fe20006000000 */
[----:B------:R-:W-:Y:S01]  /*3bc0*/  @!P1 IMAD.MOV R49, RZ, RZ, -R49 ;  /* 0x000000ffff319224 */ /* 0x000fe200078e0a31 */
[-C--:B------:R-:W-:Y:S01]  /*3bd0*/  ISETP.GE.AND P1, PT, R3, R246.reuse, PT ;  /* 0x000000f60300720c */ /* 0x080fe20003f26270 */
[----:B------:R-:W-:Y:S01]  /*3be0*/  IMAD R11, R11, 0x2, R10 ;  /* 0x000000020b0b7824 */ /* 0x000fe200078e020a */
[----:B------:R-:W-:Y:S01]  /*3bf0*/  SEL R4, RZ, 0x4, !P0 ;  /* 0x00000004ff047807 */ /* 0x000fe20004000000 */
[----:B------:R-:W-:Y:S01]  /*3c00*/  IMAD.U32 R13, RZ, RZ, UR16 ;  /* 0x00000010ff0d7e24 */ /* 0x000fe2000f8e00ff */
[----:B------:R-:W-:Y:S01]  /*3c10*/  SEL R185, R8, R25, !P4 ;  /* 0x0000001908b97207 */ /* 0x000fe20006000000 */
[----:B------:R-:W-:Y:S01]  /*3c20*/  IMAD R12, R12, 0x2, R11 ;  /* 0x000000020c0c7824 */ /* 0x000fe200078e020b */
[----:B------:R-:W-:Y:S01]  /*3c30*/  SEL R15, R4, RZ, !P1 ;  /* 0x000000ff040f7207 */ /* 0x000fe20004800000 */
[----:B------:R-:W-:Y:S01]  /*3c40*/  IMAD.U32 R14, RZ, RZ, UR16 ;  /* 0x00000010ff0e7e24 */ /* 0x000fe2000f8e00ff */
[-C--:B------:R-:W-:Y:S01]  /*3c50*/  ISETP.GE.AND P1, PT, R16, R246.reuse, PT ;  /* 0x000000f61000720c */ /* 0x080fe20003f26270 */
[----:B------:R-:W-:Y:S01]  /*3c60*/  IMAD R13, R13, 0x2, R12 ;  /* 0x000000020d0d7824 */ /* 0x000fe200078e020c */
[----:B------:R-:W-:Y:S01]  /*3c70*/  ISETP.NE.U32.AND P0, PT, R15, RZ, PT ;  /* 0x000000ff0f00720c */ /* 0x000fe20003f05070 */
[----:B--2---:R-:W-:Y:S01]  /*3c80*/  IMAD R244, R5, UR4, RZ ;  /* 0x0000000405f47c24 */ /* 0x004fe2000f8e02ff */
[----:B------:R-:W-:Y:S01]  /*3c90*/  SEL R18, R4, RZ, !P1 ;  /* 0x000000ff04127207 */ /* 0x000fe20004800000 */
[----:B------:R-:W-:Y:S01]  /*3ca0*/  IMAD.U32 R15, RZ, RZ, UR16 ;  /* 0x00000010ff0f7e24 */ /* 0x000fe2000f8e00ff */
[C---:B------:R-:W-:Y:S01]  /*3cb0*/  LEA R5, P3, R245.reuse, UR22, 0x2 ;  /* 0x00000016f5057c11 */ /* 0x040fe2000f8610ff */
[----:B------:R-:W-:Y:S01]  /*3cc0*/  IMAD R14, R14, 0x4, R13 ;  /* 0x000000040e0e7824 */ /* 0x000fe200078e020d */
[----:B------:R-:W-:Y:S01]  /*3cd0*/  ISETP.NE.U32.AND P1, PT, R18, RZ, PT ;  /* 0x000000ff1200720c */ /* 0x000fe20003f25070 */
[----:B------:R-:W-:Y:S01]  /*3ce0*/  @!P2 IMAD.MOV R53, RZ, RZ, -R53 ;  /* 0x000000ffff35a224 */ /* 0x000fe200078e0a35 */
[C---:B------:R-:W-:Y:S01]  /*3cf0*/  LEA R139, P2, R244.reuse, UR20, 0x2 ;  /* 0x00000014f48b7c11 */ /* 0x040fe2000f8410ff */
[----:B------:R-:W-:Y:S01]  /*3d00*/  IMAD.U32 R16, RZ, RZ, UR16 ;  /* 0x00000010ff107e24 */ /* 0x000fe2000f8e00ff */
[----:B------:R-:W-:Y:S01]  /*3d10*/  LEA.HI.X.SX32 R6, R245, UR23, 0x2, P3 ;  /* 0x00000017f5067c11 */ /* 0x000fe200098f16ff */
[----:B------:R-:W-:Y:S01]  /*3d20*/  IMAD R15, R15, 0x2, R14 ;  /* 0x000000020f0f7824 */ /* 0x000fe200078e020e */
[----:B------:R-:W-:Y:S01]  /*3d30*/  LEA.HI.X.SX32 R132, R244, UR21, 0x2, P2 ;  /* 0x00000015f4847c11 */ /* 0x000fe200090f16ff */
[----:B------:R-:W-:Y:S01]  /*3d40*/  IMAD.U32 R18, RZ, RZ, UR16 ;  /* 0x00000010ff127e24 */ /* 0x000fe2000f8e00ff */
[-C--:B------:R-:W-:Y:S01]  /*3d50*/  ISETP.GE.AND P2, PT, R17, R246.reuse, PT ;  /* 0x000000f61100720c */ /* 0x080fe20003f46270 */
[----:B------:R-:W-:Y:S01]  /*3d60*/  IMAD.U32 R17, RZ, RZ, UR16 ;  /* 0x00000010ff117e24 */ /* 0x000fe2000f8e00ff */
[----:B------:R-:W-:Y:S01]  /*3d70*/  ISETP.GE.AND P3, PT, R20, R246, PT ;  /* 0x000000f61400720c */ /* 0x000fe20003f66270 */
[----:B------:R-:W-:Y:S01]  /*3d80*/  IMAD R16, R16, 0x2, R15 ;  /* 0x0000000210107824 */ /* 0x000fe200078e020f */
[C---:B------:R-:W-:Y:S01]  /*3d90*/  SEL R19, R4.reuse, RZ, !P2 ;  /* 0x000000ff04137207 */ /* 0x040fe20005000000 */
[----:B------:R-:W-:Y:S01]  /*3da0*/  IMAD.U32 R20, RZ, RZ, UR16 ;  /* 0x00000010ff147e24 */ /* 0x000fe2000f8e00ff */
[----:B------:R-:W-:Y:S01]  /*3db0*/  SEL R22, R4, RZ, !P3 ;  /* 0x000000ff04167207 */ /* 0x000fe20005800000 */
[----:B------:R-:W-:Y:S01]  /*3dc0*/  IMAD R17, R17, 0x2, R16 ;  /* 0x0000000211117824 */ /* 0x000fe200078e0210 */
[----:B------:R-:W-:Y:S01]  /*3dd0*/  ISETP.NE.U32.AND P2, PT, R19, RZ, PT ;  /* 0x000000ff1300720c */ /* 0x000fe20003f45070 */
[----:B------:R-:W-:Y:S01]  /*3de0*/  IMAD.U32 R19, RZ, RZ, UR16 ;  /* 0x00000010ff137e24 */ /* 0x000fe2000f8e00ff */
[----:B------:R-:W-:Y:S01]  /*3df0*/  SEL R189, R8, R27, !P4 ;  /* 0x0000001b08bd7207 */ /* 0x000fe20006000000 */
[----:B------:R-:W-:Y:S01]  /*3e00*/  IMAD R18, R18, 0x2, R17 ;  /* 0x0000000212127824 */ /* 0x000fe200078e0211 */
[C---:B------:R-:W-:Y:S01]  /*3e10*/  SEL R193, R8.reuse, R29, !P4 ;  /* 0x0000001d08c17207 */ /* 0x040fe20006000000 */
[----:B------:R-:W-:Y:S01]  /*3e20*/  IMAD.U32 R21, RZ, RZ, UR16 ;  /* 0x00000010ff157e24 */ /* 0x000fe2000f8e00ff */
[C---:B------:R-:W-:Y:S01]  /*3e30*/  SEL R157, R8.reuse, R9, !P4 ;  /* 0x00000009089d7207 */ /* 0x040fe20006000000 */
[----:B------:R-:W-:Y:S01]  /*3e40*/  IMAD R19, R19, 0x2, R18 ;  /* 0x0000000213137824 */ /* 0x000fe200078e0212 */
[----:B------:R-:W-:Y:S01]  /*3e50*/  SEL R233, R8, R7, !P4 ;  /* 0x0000000708e97207 */ /* 0x000fe20006000000 */
[----:B------:R-:W-:Y:S01]  /*3e60*/  @!P6 IMAD.MOV R51, RZ, RZ, -R51 ;  /* 0x000000ffff33e224 */ /* 0x000fe200078e0a33 */
[----:B------:R-:W-:Y:S01]  /*3e70*/  ISETP.NE.U32.AND P6, PT, R22, RZ, PT ;  /* 0x000000ff1600720c */ /* 0x000fe20003fc5070 */
[----:B------:R-:W-:Y:S01]  /*3e80*/  IMAD R20, R20, 0x2, R19 ;  /* 0x0000000214147824 */ /* 0x000fe200078e0213 */
[C---:B------:R-:W-:Y:S01]  /*3e90*/  SEL R156, R8.reuse, R156, !P4 ;  /* 0x0000009c089c7207 */ /* 0x040fe20006000000 */
[----:B------:R-:W-:Y:S01]  /*3ea0*/  IMAD.U32 R22, RZ, RZ, UR16 ;  /* 0x00000010ff167e24 */ /* 0x000fe2000f8e00ff */
[C---:B------:R-:W-:Y:S01]  /*3eb0*/  SEL R116, R8.reuse, R116, !P4 ;  /* 0x0000007408747207 */ /* 0x040fe20006000000 */
[----:B------:R-:W-:Y:S01]  /*3ec0*/  IMAD R21, R21, 0x4, R20 ;  /* 0x0000000415157824 */ /* 0x000fe200078e0214 */
[C---:B------:R-:W-:Y:S01]  /*3ed0*/  SEL R115, R8.reuse, R115, !P4 ;  /* 0x0000007308737207 */ /* 0x040fe20006000000 */
[----:B------:R-:W-:Y:S01]  /*3ee0*/  IMAD.U32 R23, RZ, RZ, UR16 ;  /* 0x00000010ff177e24 */ /* 0x000fe2000f8e00ff */
[----:B------:R-:W-:Y:S01]  /*3ef0*/  SEL R155, R8, R155, !P4 ;  /* 0x0000009b089b7207 */ /* 0x000fe20006000000 */
        /* <DEDUP_REMOVED lines=18> */
[----:B---3--:R-:W-:Y:S01]  /*4020*/  IMAD.U32 R28, RZ, RZ, UR16 ;  /* 0x00000010ff1c7e24 */ /* 0x008fe2000f8e00ff */
[C---:B------:R-:W-:Y:S01]  /*4030*/  SEL R124, R8.reuse, R124, !P4 ;  /* 0x0000007c087c7207 */ /* 0x040fe20006000000 */
[----:B------:R-:W-:Y:S01]  /*4040*/  IMAD R27, R27, 0x2, R26 ;  /* 0x000000021b1b7824 */ /* 0x000fe200078e021a */
[C---:B------:R-:W-:Y:S01]  /*4050*/  SEL R123, R8.reuse, R123, !P4 ;  /* 0x0000007b087b7207 */ /* 0x040fe20006000000 */
[----:B------:R-:W-:Y:S01]  /*4060*/  IMAD.U32 R29, RZ, RZ, UR16 ;  /* 0x00000010ff1d7e24 */ /* 0x000fe2000f8e00ff */
[----:B------:R-:W-:Y:S01]  /*4070*/  SEL R150, R8, R150, !P4 ;  /* 0x0000009608967207 */ /* 0x000fe20006000000 */
[----:B------:R-:W-:Y:S01]  /*4080*/  IMAD R28, R28, 0x4, R27 ;  /* 0x000000041c1c7824 */ /* 0x000fe200078e021b */
[C---:B------:R-:W-:Y:S01]  /*4090*/  SEL R126, R8.reuse, R126, !P4 ;  /* 0x0000007e087e7207 */ /* 0x040fe20006000000 */
[----:B------:R2:W-:Y:S01]  /*40a0*/  STL [R1+0x1b8], R174 ;  /* 0x0001b8ae01007387 */ /* 0x0005e20000100800 */
[C---:B------:R-:W-:Y:S01]  /*40b0*/  SEL R125, R8.reuse, R125, !P4 ;  /* 0x0000007d087d7207 */ /* 0x040fe20006000000 */
[----:B------:R-:W-:Y:S01]  /*40c0*/  IMAD R29, R29, 0x2, R28 ;  /* 0x000000021d1d7824 */ /* 0x000fe200078e021c */
[C---:B------:R-:W-:Y:S01]  /*40d0*/  SEL R148, R8.reuse, R148, !P4 ;  /* 0x0000009408947207 */ /* 0x040fe20006000000 */
[----:B------:R2:W-:Y:S01]  /*40e0*/  STL [R1+0x1b4], R170 ;  /* 0x0001b4aa01007387 */ /* 0x0005e20000100800 */
[----:B------:R-:W-:Y:S01]  /*40f0*/  SEL R128, R8, R128, !P4 ;  /* 0x0000008008807207 */ /* 0x000fe20006000000 */
[----:B------:R-:W-:Y:S01]  /*4100*/  IMAD R30, R30, 0x2, R29 ;  /* 0x000000021e1e7824 */ /* 0x000fe200078e021d */
[C---:B------:R-:W-:Y:S01]  /*4110*/  SEL R127, R8.reuse, R127, !P4 ;  /* 0x0000007f087f7207 */ /* 0x040fe20006000000 */
[----:B------:R2:W-:Y:S01]  /*4120*/  STL [R1+0x1b0], R168 ;  /* 0x0001b0a801007387 */ /* 0x0005e20000100800 */
[C---:B------:R-:W-:Y:S01]  /*4130*/  SEL R147, R8.reuse, R147, !P4 ;  /* 0x0000009308937207 */ /* 0x040fe20006000000 */
[----:B------:R-:W3:Y:S01]  /*4140*/  LDCU.64 UR22, c[0x0][0x358] ;  /* 0x00006b00ff1677ac */ /* 0x000ee20008000a00 */
[C---:B------:R-:W-:Y:S01]  /*4150*/  SEL R146, R8.reuse, R146, !P4 ;  /* 0x0000009208927207 */ /* 0x040fe20006000000 */
[----:B------:R2:W-:Y:S01]  /*4160*/  STL [R1+0x1ac], R164 ;  /* 0x0001aca401007387 */ /* 0x0005e20000100800 */
[C---:B------:R-:W-:Y:S01]  /*4170*/  SEL R129, R8.reuse, R129, !P4 ;  /* 0x0000008108817207 */ /* 0x040fe20006000000 */
[----:B------:R-:W-:Y:S01]  /*4180*/  USHF.L.U32 UR4, UR12, 0x15, URZ ;  /* 0x000000150c047899 */ /* 0x000fe200080006ff */
[C---:B------:R-:W-:Y:S01]  /*4190*/  SEL R144, R8.reuse, R144, !P4 ;  /* 0x0000009008907207 */ /* 0x040fe20006000000 */
[----:B------:R2:W-:Y:S01]  /*41a0*/  STL [R1+0x1a8], R162 ;  /* 0x0001a8a201007387 */ /* 0x0005e20000100800 */
[----:B------:R-:W-:-:S02]  /*41b0*/  SEL R143, R8, R143, !P4 ;  /* 0x0000008f088f7207 */ /* 0x000fc40006000000 */
[C---:B------:R-:W-:Y:S02]  /*41c0*/  SEL R130, R8.reuse, R130, !P4 ;  /* 0x0000008208827207 */ /* 0x040fe40006000000 */
[C---:B------:R-:W-:Y:S02]  /*41d0*/  SEL R142, R8.reuse, R142, !P4 ;  /* 0x0000008e088e7207 */ /* 0x040fe40006000000 */
[C---:B------:R-:W-:Y:S02]  /*41e0*/  SEL R140, R8.reuse, R140, !P4 ;  /* 0x0000008c088c7207 */ /* 0x040fe40006000000 */
[C---:B------:R-:W-:Y:S02]  /*41f0*/  SEL R131, R8.reuse, R131, !P4 ;  /* 0x0000008308837207 */ /* 0x040fe40006000000 */
[C---:B------:R-:W-:Y:S02]  /*4200*/  SEL R138, R8.reuse, R138, !P4 ;  /* 0x0000008a088a7207 */ /* 0x040fe40006000000 */
        /* <DEDUP_REMOVED lines=9> */
[C---:B------:R-:W-:Y:S01]  /*42a0*/  SEL R197, R8.reuse, R31, !P4 ;  /* 0x0000001f08c57207 */ /* 0x040fe20006000000 */
[----:B------:R-:W-:Y:S01]  /*42b0*/  IMAD.U32 R31, RZ, RZ, UR16 ;  /* 0x00000010ff1f7e24 */ /* 0x000fe2000f8e00ff */
        /* <DEDUP_REMOVED lines=19> */
[----:B------:R-:W-:Y:S01]  /*43f0*/  IMAD.U32 R43, RZ, RZ, UR16 ;  /* 0x00000010ff2b7e24 */ /* 0x000fe2000f8e00ff */
[C---:B------:R-:W-:Y:S01]  /*4400*/  SEL R7, R8.reuse, R53, !P4 ;  /* 0x0000003508077207 */ /* 0x040fe20006000000 */
[----:B------:R-:W-:Y:S01]  /*4410*/  IMAD.U32 R45, RZ, RZ, UR16 ;  /* 0x00000010ff2d7e24 */ /* 0x000fe2000f8e00ff */
[----:B------:R-:W-:Y:S01]  /*4420*/  SEL R8, R8, R55, !P4 ;  /* 0x0000003708087207 */ /* 0x000fe20006000000 */
[----:B------:R-:W-:Y:S01]  /*4430*/  IMAD.U32 R47, RZ, RZ, UR16 ;  /* 0x00000010ff2f7e24 */ /* 0x000fe2000f8e00ff */
[CC--:B------:R-:W-:Y:S01]  /*4440*/  LEA R110, P4, R11.reuse, R139.reuse, 0x2 ;  /* 0x0000008b0b6e7211 */ /* 0x0c0fe200078810ff */
[----:B------:R-:W-:Y:S01]  /*4450*/  IMAD.U32 R49, RZ, RZ, UR16 ;  /* 0x00000010ff317e24 */ /* 0x000fe2000f8e00ff */
[----:B------:R-:W-:Y:S01]  /*4460*/  LEA R112, P3, R10, R139, 0x2 ;  /* 0x0000008b0a707211 */ /* 0x000fe200078610ff */
[----:B------:R-:W-:Y:S01]  /*4470*/  IMAD.U32 R51, RZ, RZ, UR16 ;  /* 0x00000010ff337e24 */ /* 0x000fe2000f8e00ff */
[----:B------:R-:W-:-:S02]  /*4480*/  LEA.HI.X.SX32 R111, R11, R132, 0x2, P4 ;  /* 0x000000840b6f7211 */ /* 0x000fc400020f16ff */
[-C--:B------:R-:W-:Y:S01]  /*4490*/  LEA.HI.X.SX32 R113, R10, R132.reuse, 0x2, P3 ;  /* 0x000000840a717211 */ /* 0x080fe200018f16ff */
[----:B------:R-:W-:Y:S01]  /*44a0*/  IMAD R10, R35, 0x4, R34 ;  /* 0x00000004230a7824 */ /* 0x000fe200078e0222 */
[-C--:B------:R-:W-:Y:S02]  /*44b0*/  LEA R106, P4, R13, R139.reuse, 0x2 ;  /* 0x0000008b0d6a7211 */ /* 0x080fe400078810ff */
[CC--:B------:R-:W-:Y:S01]  /*44c0*/  LEA R108, P3, R12.reuse, R139.reuse, 0x2 ;  /* 0x0000008b0c6c7211 */ /* 0x0c0fe200078610ff */
[----:B------:R-:W-:Y:S01]  /*44d0*/  IMAD R11, R37, 0x2, R10 ;  /* 0x00000002250b7824 */ /* 0x000fe200078e020a */
[-C--:B------:R-:W-:Y:S02]  /*44e0*/  LEA.HI.X.SX32 R107, R13, R132.reuse, 0x2, P4 ;  /* 0x000000840d6b7211 */ /* 0x080fe400020f16ff */
[----:B------:R-:W-:Y:S01]  /*44f0*/  LEA.HI.X.SX32 R109, R12, R132, 0x2, P3 ;  /* 0x000000840c6d7211 */ /* 0x000fe200018f16ff */
[----:B------:R-:W-:Y:S01]  /*4500*/  IMAD R12, R36, 0x2, R11 ;  /* 0x00000002240c7824 */ /* 0x000fe200078e020b */
[----:B------:R-:W-:-:S02]  /*4510*/  LEA R102, P4, R15, R139, 0x2 ;  /* 0x0000008b0f667211 */ /* 0x000fc400078810ff */
[CC--:B------:R-:W-:Y:S01]  /*4520*/  LEA R104, P3, R14.reuse, R139.reuse, 0x2 ;  /* 0x0000008b0e687211 */ /* 0x0c0fe200078610ff */
[----:B------:R-:W-:Y:S01]  /*4530*/  IMAD R13, R39, 0x2, R12 ;  /* 0x00000002270d7824 */ /* 0x000fe200078e020c */
[-C--:B------:R-:W-:Y:S02]  /*4540*/  LEA.HI.X.SX32 R103, R15, R132.reuse, 0x2, P4 ;  /* 0x000000840f677211 */ /* 0x080fe400020f16ff */
[-C--:B------:R-:W-:Y:S01]  /*4550*/  LEA.HI.X.SX32 R105, R14, R132.reuse, 0x2, P3 ;  /* 0x000000840e697211 */ /* 0x080fe200018f16ff */
[----:B------:R-:W-:Y:S01]  /*4560*/  IMAD R14, R38, 0x2, R13 ;  /* 0x00000002260e7824 */ /* 0x000fe200078e020d */
[-C--:B------:R-:W-:Y:S02]  /*4570*/  LEA R98, P4, R17, R139.reuse, 0x2 ;  /* 0x0000008b11627211 */ /* 0x080fe400078810ff */
[----:B------:R-:W-:Y:S01]  /*4580*/  LEA R100, P3, R16, R139, 0x2 ;  /* 0x0000008b10647211 */ /* 0x000fe200078610ff */
[----:B------:R-:W-:Y:S01]  /*4590*/  IMAD R15, R41, 0x2, R14 ;  /* 0x00000002290f7824 */ /* 0x000fe200078e020e */
        /* <DEDUP_REMOVED lines=21> */
[CC--:B------:R-:W-:Y:S02]  /*46f0*/  LEA R82, P4, R25.reuse, R139.reuse, 0x2 ;  /* 0x0000008b19527211 */ /* 0x0c0fe400078810ff */
[CC--:B------:R-:W-:Y:S02]  /*4700*/  LEA R84, P3, R24.reuse, R139.reuse, 0x2 ;  /* 0x0000008b18547211 */ /* 0x0c0fe400078610ff */
[-C--:B------:R-:W-:Y:S02]  /*4710*/  LEA.HI.X.SX32 R83, R25, R132.reuse, 0x2, P4 ;  /* 0x0000008419537211 */ /* 0x080fe400020f16ff */
[----:B------:R-:W-:Y:S02]  /*4720*/  LEA.HI.X.SX32 R85, R24, R132, 0x2, P3 ;  /* 0x0000008418557211 */ /* 0x000fe400018f16ff */
[----:B------:R-:W-:-:S02]  /*4730*/  LEA R78, P4, R27, R139, 0x2 ;  /* 0x0000008b1b4e7211 */ /* 0x000fc400078810ff */
[CC--:B------:R-:W-:Y:S02]  /*4740*/  LEA R80, P3, R26.reuse, R139.reuse, 0x2 ;  /* 0x0000008b1a507211 */ /* 0x0c0fe400078610ff */
[-C--:B------:R-:W-:Y:S02]  /*4750*/  LEA.HI.X.SX32 R79, R27, R132.reuse, 0x2, P4 ;  /* 0x000000841b4f7211 */ /* 0x080fe400020f16ff */
[-C--:B------:R-:W-:Y:S02]  /*4760*/  LEA.HI.X.SX32 R81, R26, R132.reuse, 0x2, P3 ;  /* 0x000000841a517211 */ /* 0x080fe400018f16ff */
[CC--:B------:R-:W-:Y:S02]  /*4770*/  LEA R74, P4, R29.reuse, R139.reuse, 0x2 ;  /* 0x0000008b1d4a7211 */ /* 0x0c0fe400078810ff */
[----:B------:R-:W-:Y:S02]  /*4780*/  LEA R76, P3, R28, R139, 0x2 ;  /* 0x0000008b1c4c7211 */ /* 0x000fe400078610ff */
[----:B------:R-:W-:-:S02]  /*4790*/  LEA.HI.X.SX32 R75, R29, R132, 0x2, P4 ;  /* 0x000000841d4b7211 */ /* 0x000fc400020f16ff */
[-C--:B------:R-:W-:Y:S02]  /*47a0*/  LEA.HI.X.SX32 R77, R28, R132.reuse, 0x2, P3 ;  /* 0x000000841c4d7211 */ /* 0x080fe400018f16ff */
        /* <DEDUP_REMOVED lines=8> */
[-C--:B------:R-:W-:Y:S02]  /*4830*/  LEA R62, P4, R10, R139.reuse, 0x2 ;  /* 0x0000008b0a3e7211 */ /* 0x080fe400078810ff */
[----:B------:R-:W-:Y:S02]  /*4840*/  LEA R64, P3, R34, R139, 0x2 ;  /* 0x0000008b22407211 */ /* 0x000fe400078610ff */
[-C--:B------:R-:W-:Y:S01]  /*4850*/  LEA.HI.X.SX32 R63, R10, R132.reuse, 0x2, P4 ;  /* 0x000000840a3f7211 */ /* 0x080fe200020f16ff */
[----:B------:R-:W-:Y:S01]  /*4860*/  IMAD R10, R49, 0x2, R22 ;  /* 0x00000002310a7824 */ /* 0x000fe200078e0216 */
[----:B------:R-:W-:-:S02]  /*4870*/  LEA.HI.X.SX32 R65, R34, R132, 0x2, P3 ;  /* 0x0000008422417211 */ /* 0x000fc400018f16ff */
[CC--:B------:R-:W-:Y:S02]  /*4880*/  LEA R58, P4, R12.reuse, R139.reuse, 0x2 ;  /* 0x0000008b0c3a7211 */ /* 0x0c0fe400078810ff */
[CC--:B------:R-:W-:Y:S02]  /*4890*/  LEA R60, P3, R11.reuse, R139.reuse, 0x2 ;  /* 0x0000008b0b3c7211 */ /* 0x0c0fe400078610ff */
        /* <DEDUP_REMOVED lines=30> */
[-C--:B------:R-:W-:Y:S01]  /*4a80*/  LEA.HI.X.SX32 R37, R10, R132.reuse, 0x2, P3 ;  /* 0x000000840a257211 */ /* 0x080fe200018f16ff */
[----:B------:R-:W-:Y:S01]  /*4a90*/  IMAD R10, R160, 0x2, R15 ;  /* 0x00000002a00a7824 */ /* 0x000fe200078e020f */
[-C--:B------:R-:W-:Y:S01]  /*4aa0*/  LEA R30, P4, R13, R139.reuse, 0x2 ;  /* 0x0000008b0d1e7211 */ /* 0x080fe200078810ff */
[----:B------:R-:W-:Y:S01]  /*4ab0*/  IMAD R160, R182, UR16, RZ ;  /* 0x00000010b6a07c24 */ /* 0x000fe2000f8e02ff */
[----:B------:R-:W-:Y:S01]  /*4ac0*/  LEA R32, P3, R12, R139, 0x2 ;  /* 0x0000008b0c207211 */ /* 0x000fe200078610ff */
[----:B------:R-:W-:Y:S01]  /*4ad0*/  IMAD R11, R167, 0x2, R10 ;  /* 0x00000002a70b7824 */ /* 0x000fe200078e020a */
[----:B------:R-:W-:-:S02]  /*4ae0*/  LEA.HI.X.SX32 R31, R13, R132, 0x2, P4 ;  /* 0x000000840d1f7211 */ /* 0x000fc400020f16ff */
[CC--:B------:R-:W-:Y:S02]  /*4af0*/  LEA R26, P4, R15.reuse, R139.reuse, 0x2 ;  /* 0x0000008b0f1a7211 */ /* 0x0c0fe400078810ff */
[-C--:B------:R-:W-:Y:S02]  /*4b00*/  LEA.HI.X.SX32 R33, R12, R132.reuse, 0x2, P3 ;  /* 0x000000840c217211 */ /* 0x080fe400018f16ff */
[-C--:B------:R-:W-:Y:S02]  /*4b10*/  LEA.HI.X.SX32 R27, R15, R132.reuse, 0x2, P4 ;  /* 0x000000840f1b7211 */ /* 0x080fe400020f16ff */
[CC--:B------:R-:W-:Y:S02]  /*4b20*/  LEA R190, P4, R11.reuse, R139.reuse, 0x2 ;  /* 0x0000008b0bbe7211 */ /* 0x0c0fe400078810ff */
[----:B------:R-:W-:Y:S02]  /*4b30*/  LEA R28, P3, R14, R139, 0x2 ;  /* 0x0000008b0e1c7211 */ /* 0x000fe400078610ff */
[----:B------:R-:W-:-:S02]  /*4b40*/  LEA.HI.X.SX32 R191, R11, R132, 0x2, P4 ;  /* 0x000000840bbf7211 */ /* 0x000fc400020f16ff */
[-C--:B------:R-:W-:Y:S02]  /*4b50*/  LEA R20, P4, R184, R139.reuse, 0x2 ;  /* 0x0000008bb8147211 */ /* 0x080fe400078810ff */
[-C--:B------:R-:W-:Y:S01]  /*4b60*/  LEA.HI.X.SX32 R29, R14, R132.reuse, 0x2, P3 ;  /* 0x000000840e1d7211 */ /* 0x080fe200018f16ff */
[----:B------:R2:W-:Y:S01]  /*4b70*/  STL.64 [R1+0x60], R190 ;  /* 0x000060be01007387 */ /* 0x0005e20000100a00 */
[-C--:B------:R-:W-:Y:S02]  /*4b80*/  LEA R24, P3, R10, R139.reuse, 0x2 ;  /* 0x0000008b0a187211 */ /* 0x080fe400078610ff */
[-C--:B------:R-:W-:Y:S01]  /*4b90*/  LEA.HI.X.SX32 R21, R184, R132.reuse, 0x2, P4 ;  /* 0x00000084b8157211 */ /* 0x080fe200020f16ff */
[----:B-1----:R-:W-:Y:S01]  /*4ba0*/  IMAD R184, R179, UR16, RZ ;  /* 0x00000010b3b87c24 */ /* 0x002fe2000f8e02ff */
[----:B------:R-:W-:Y:S02]  /*4bb0*/  LEA R16, P4, R180, R139, 0x2 ;  /* 0x0000008bb4107211 */ /* 0x000fe400078810ff */
[----:B------:R-:W-:-:S02]  /*4bc0*/  LEA.HI.X.SX32 R25, R10, R132, 0x2, P3 ;  /* 0x000000840a197211 */ /* 0x000fc400018f16ff */
[CC--:B------:R-:W-:Y:S02]  /*4bd0*/  LEA R22, P3, R187.reuse, R139.reuse, 0x2 ;  /* 0x0000008bbb167211 */ /* 0x0c0fe400078610ff */
[-C--:B------:R-:W-:Y:S02]  /*4be0*/  LEA.HI.X.SX32 R17, R180, R132.reuse, 0x2, P4 ;  /* 0x00000084b4117211 */ /* 0x080fe400020f16ff */
[-C--:B------:R-:W-:Y:S02]  /*4bf0*/  LEA R14, P4, R176, R139.reuse, 0x2 ;  /* 0x0000008bb00e7211 */ /* 0x080fe400078810ff */
[----:B------:R-:W-:Y:S02]  /*4c00*/  LEA.HI.X.SX32 R23, R187, R132, 0x2, P3 ;  /* 0x00000084bb177211 */ /* 0x000fe400018f16ff */
[----:B------:R-:W-:Y:S01]  /*4c10*/  LEA.HI R114, R186, 0x7e, RZ, 0x1a ;  /* 0x0000007eba727811 */ /* 0x000fe200078fd0ff */
[----:B------:R-:W-:Y:S01]  /*4c20*/  IMAD R186, R175, UR16, RZ ;  /* 0x00000010afba7c24 */ /* 0x000fe2000f8e02ff */
[----:B------:R-:W-:-:S02]  /*4c30*/  LEA R18, P3, R183, R139, 0x2 ;  /* 0x0000008bb7127211 */ /* 0x000fc400078610ff */
[-C--:B------:R-:W-:Y:S01]  /*4c40*/  LEA.HI.X.SX32 R15, R176, R132.reuse, 0x2, P4 ;  /* 0x00000084b00f7211 */ /* 0x080fe200020f16ff */
[----:B------:R-:W-:Y:S01]  /*4c50*/  IMAD R179, R114, UR16, RZ ;  /* 0x0000001072b37c24 */ /* 0x000fe2000f8e02ff */
[-C--:B------:R-:W-:Y:S02]  /*4c60*/  LEA R12, P4, R174, R139.reuse, 0x2 ;  /* 0x0000008bae0c7211 */ /* 0x080fe400078810ff */
[-C--:B------:R-:W-:Y:S01]  /*4c70*/  LEA.HI.X.SX32 R19, R183, R132.reuse, 0x2, P3 ;  /* 0x00000084b7137211 */ /* 0x080fe200018f16ff */
[----:B----4-:R-:W-:Y:S01]  /*4c80*/  IMAD R183, R247, UR16, RZ ;  /* 0x00000010f7b77c24 */ /* 0x010fe2000f8e02ff */
[----:B------:R-:W-:Y:S02]  /*4c90*/  ISETP.NE.U32.AND P3, PT, R252, RZ, PT ;  /* 0x000000fffc00720c */ /* 0x000fe40003f65070 */
[----:B------:R-:W-:Y:S02]  /*4ca0*/  LEA.HI.X.SX32 R13, R174, R132, 0x2, P4 ;  /* 0x00000084ae0d7211 */ /* 0x000fe400020f16ff */
[----:B------:R-:W-:-:S02]  /*4cb0*/  LEA R10, P5, R170, R139, 0x2 ;  /* 0x0000008baa0a7211 */ /* 0x000fc400078a10ff */
[C---:B------:R-:W-:Y:S02]  /*4cc0*/  LOP3.LUT R158, R3.reuse, 0x40, RZ, 0xfc, !PT ;  /* 0x00000040039e7812 */ /* 0x040fe400078efcff */
[----:B------:R-:W-:Y:S01]  /*4cd0*/  LOP3.LUT R114, R3, 0x42, RZ, 0xfc, !PT ;  /* 0x0000004203727812 */ /* 0x000fe200078efcff */
[----:B--23--:R-:W-:Y:S08]  /*4ce0*/  BRA.U UP0, `(.L_x_5) ;  /* 0x0000000100187547 */ /* 0x00cff0000b800000 */
[----:B------:R-:W-:Y:S01]  /*4cf0*/  ELECT P4, URZ, PT ;  /* 0x0000000000ff782f */ /* 0x000fe20003880000 */
[----:B------:R-:W-:Y:S01]  /*4d00*/  IMAD.MOV.U32 R114, RZ, RZ, 0x1 ;  /* 0x00000001ff727424 */ /* 0x000fe200078e00ff */
[----:B------:R-:W-:Y:S11]  /*4d10*/  UVIRTCOUNT.DEALLOC.SMPOOL 0x80 ;  /* 0x000000800000784c */ /* 0x000ff60000000000 */
[----:B------:R-:W-:-:S04]  /*4d20*/  @P4 MOV R158, 0x40 ;  /* 0x00000040009e4802 */ /* 0x000fc80000000f00 */
[----:B------:R-:W-:-:S05]  /*4d30*/  @P4 LEA R159, R171, R158, 0x18 ;  /* 0x0000009eab9f4211 */ /* 0x000fca00078ec0ff */
[----:B------:R1:W-:Y:S02]  /*4d40*/  @P4 STS.U8 [R159], R114 ;  /* 0x000000729f004388 */ /* 0x0003e40000000000 */
.L_x_5:
[-C--:B-1----:R-:W-:Y:S01]  /*4d50*/  LEA R114, P4, R160, R139.reuse, 0x2 ;  /* 0x0000008ba0727211 */ /* 0x082fe200078810ff */
[----:B------:R1:W-:Y:S01]  /*4d60*/  STL [R1+0x388], R79 ;  /* 0x0003884f01007387 */ /* 0x0003e20000100800 */
[-C--:B------:R-:W-:Y:S01]  /*4d70*/  LEA.HI.X.SX32 R11, R170, R132.reuse, 0x2, P5 ;  /* 0x00000084aa0b7211 */ /* 0x080fe200028f16ff */
[----:B------:R-:W-:Y:S01]  /*4d80*/  IMAD R170, R115, UR6, RZ ;  /* 0x0000000673aa7c24 */ /* 0x000fe2000f8e02ff */
[----:B------:R-:W-:Y:S01]  /*4d90*/  LEA.HI.X.SX32 R115, R160, R132, 0x2, P4 ;  /* 0x00000084a0737211 */ /* 0x000fe200020f16ff */
[----:B------:R-:W-:Y:S01]  /*4da0*/  IMAD R171, R116, UR6, RZ ;  /* 0x0000000674ab7c24 */ /* 0x000fe2000f8e02ff */
[----:B------:R-:W-:Y:S01]  /*4db0*/  STL [R1+0x384], R252 ;  /* 0x000384fc01007387 */ /* 0x000fe20000100800 */
[----:B------:R-:W-:Y:S01]  /*4dc0*/  LEA R116, P4, R168, R139, 0x2 ;  /* 0x0000008ba8747211 */ /* 0x000fe200078810ff */
[----:B------:R-:W-:Y:S02]  /*4dd0*/  IMAD R163, R118, UR6, RZ ;  /* 0x0000000676a37c24 */ /* 0x000fe4000f8e02ff */
[----:B------:R-:W-:Y:S01]  /*4de0*/  STL [R1+0x380], R2 ;  /* 0x0003800201007387 */ /* 0x000fe20000100800 */
[----:B------:R-:W-:-:S02]  /*4df0*/  IMAD R167, R155, UR6, RZ ;  /* 0x000000069ba77c24 */ /* 0x000fc4000f8e02ff */
[----:B------:R-:W-:Y:S01]  /*4e00*/  IMAD R155, R119, UR6, RZ ;  /* 0x00000006779b7c24 */ /* 0x000fe2000f8e02ff */
[----:B------:R2:W-:Y:S01]  /*4e10*/  STL.64 [R1+0x378], R50 ;  /* 0x0003783201007387 */ /* 0x0005e20000100a00 */
[----:B------:R-:W-:Y:S02]  /*4e20*/  IMAD R159, R120, UR6, RZ ;  /* 0x00000006789f7c24 */ /* 0x000fe4000f8e02ff */
[----:B------:R-:W-:Y:S01]  /*4e30*/  IMAD R175, R156, UR6, RZ ;  /* 0x000000069caf7c24 */ /* 0x000fe2000f8e02ff */
[----:B------:R3:W-:Y:S01]  /*4e40*/  STL.64 [R1+0x320], R244 ;  /* 0x000320f401007387 */ /* 0x0007e20000100a00 */
[----:B------:R-:W-:Y:S02]  /*4e50*/  IMAD R158, R121, UR6, RZ ;  /* 0x00000006799e7c24 */ /* 0x000fe4000f8e02ff */
[----:B------:R-:W-:Y:S01]  /*4e60*/  IMAD R156, R122, UR6, RZ ;  /* 0x000000067a9c7c24 */ /* 0x000fe2000f8e02ff */
[----:B------:R-:W-:Y:S01]  /*4e70*/  STL [R1+0x2c8], R175 ;  /* 0x0002c8af01007387 */ /* 0x000fe20000100800 */
[----:B-1----:R-:W-:-:S02]  /*4e80*/  IMAD R79, R125, UR6, RZ ;  /* 0x000000067d4f7c24 */ /* 0x002fc4000f8e02ff */
[----:B------:R-:W-:Y:S01]  /*4e90*/  IMAD R176, R127, UR6, RZ ;  /* 0x000000067fb07c24 */ /* 0x000fe2000f8e02ff */
[----:B------:R-:W-:Y:S01]  /*4ea0*/  STL [R1+0x2c4], R171 ;  /* 0x0002c4ab01007387 */ /* 0x000fe20000100800 */
[----:B--2---:R-:W-:Y:S01]  /*4eb0*/  IMAD R51, R117, UR6, RZ ;  /* 0x0000000675337c24 */ /* 0x004fe2000f8e02ff */
[-C--:B------:R-:W-:Y:S01]  /*4ec0*/  LEA.HI.X.SX32 R117, R168, R132.reuse, 0x2, P4 ;  /* 0x00000084a8757211 */ /* 0x080fe200020f16ff */
[----:B------:R-:W-:Y:S01]  /*4ed0*/  IMAD R168, R126, UR6, RZ ;  /* 0x000000067ea87c24 */ /* 0x000fe2000f8e02ff */
[-C--:B------:R-:W-:Y:S01]  /*4ee0*/  LEA R118, P4, R164, R139.reuse, 0x2 ;  /* 0x0000008ba4767211 */ /* 0x080fe200078810ff */
[----:B------:R-:W-:Y:S01]  /*4ef0*/  IMAD R174, R128, UR6, RZ ;  /* 0x0000000680ae7c24 */ /* 0x000fe2000f8e02ff */
[----:B------:R-:W-:Y:S01]  /*4f00*/  STL [R1+0x2c0], R170 ;  /* 0x0002c0aa01007387 */ /* 0x000fe20000100800 */
[----:B------:R-:W-:Y:S01]  /*4f10*/  IMAD R154, R154, UR6, RZ ;  /* 0x000000069a9a7c24 */ /* 0x000fe2000f8e02ff */
[----:B------:R-:W-:Y:S01]  /*4f20*/  LEA.HI.X.SX32 R119, R164, R132, 0x2, P4 ;  /* 0x00000084a4777211 */ /* 0x000fe200020f16ff */
[----:B------:R-:W-:Y:S01]  /*4f30*/  IMAD R164, R123, UR6, RZ ;  /* 0x000000067ba47c24 */ /* 0x000fe2000f8e02ff */
[----:B------:R-:W-:Y:S01]  /*4f40*/  LEA R120, P4, R162, R139, 0x2 ;  /* 0x0000008ba2787211 */ /* 0x000fe200078810ff */
[----:B------:R-:W-:Y:S01]  /*4f50*/  STL [R1+0x2bc], R167 ;  /* 0x0002bca701007387 */ /* 0x000fe20000100800 */
[----:B------:R-:W-:-:S02]  /*4f60*/  IMAD R50, R152, UR6, RZ ;  /* 0x0000000698327c24 */ /* 0x000fc4000f8e02ff */
[-C--:B------:R-:W-:Y:S01]  /*4f70*/  LEA.HI.X.SX32 R121, R162, R132.reuse, 0x2, P4 ;  /* 0x00000084a2797211 */ /* 0x080fe200020f16ff */
[----:B------:R-:W-:Y:S01]  /*4f80*/  IMAD R162, R124, UR6, RZ ;  /* 0x000000067ca27c24 */ /* 0x000fe2000f8e02ff */
[CC--:B------:R-:W-:Y:S01]  /*4f90*/  LEA R122, P4, R166.reuse, R139.reuse, 0x2 ;  /* 0x0000008ba67a7211 */ /* 0x0c0fe200078810ff */
[----:B------:R-:W-:Y:S01]  /*4fa0*/  STL [R1+0x2b8], R163 ;  /* 0x0002b8a301007387 */ /* 0x000fe20000100800 */
[----:B------:R-:W-:Y:S02]  /*4fb0*/  IMAD R182, R129, UR6, RZ ;  /* 0x0000000681b67c24 */ /* 0x000fe4000f8e02ff */
[-C--:B------:R-:W-:Y:S01]  /*4fc0*/  LEA.HI.X.SX32 R123, R166, R132.reuse, 0x2, P4 ;  /* 0x00000084a67b7211 */ /* 0x080fe200020f16ff */
[----:B------:R-:W-:Y:S01]  /*4fd0*/  STL [R1+0x2b4], R51 ;  /* 0x0002b43301007387 */ /* 0x000fe20000100800 */
[-C--:B------:R-:W-:Y:S01]  /*4fe0*/  LEA R124, P4, R172, R139.reuse, 0x2 ;  /* 0x0000008bac7c7211 */ /* 0x080fe200078810ff */
[----:B------:R-:W-:Y:S02]  /*4ff0*/  IMAD R180, R146, UR6, RZ ;  /* 0x0000000692b47c24 */ /* 0x000fe4000f8e02ff */
[----:B------:R-:W-:Y:S01]  /*5000*/  STL [R1+0x2b0], R154 ;  /* 0x0002b09a01007387 */ /* 0x000fe20000100800 */
[----:B------:R-:W-:Y:S01]  /*5010*/  LEA.HI.X.SX32 R125, R172, R132, 0x2, P4 ;  /* 0x00000084ac7d7211 */ /* 0x000fe200020f16ff */
[----:B------:R-:W-:Y:S01]  /*5020*/  IMAD R160, R151, UR6, RZ ;  /* 0x0000000697a07c24 */ /* 0x000fe2000f8e02ff */
[----:B------:R-:W-:Y:S01]  /*5030*/  LEA R126, P4, R178, R139, 0x2 ;  /* 0x0000008bb27e7211 */ /* 0x000fe200078810ff */
[----:B------:R-:W-:Y:S01]  /*5040*/  STL [R1+0x2ac], R159 ;  /* 0x0002ac9f01007387 */ /* 0x000fe20000100800 */
[----:B------:R-:W-:-:S02]  /*5050*/  IMAD R166, R150, UR6, RZ ;  /* 0x0000000696a67c24 */ /* 0x000fc4000f8e02ff */
[-C--:B------:R-:W-:Y:S01]  /*5060*/  LEA.HI.X.SX32 R127, R178, R132.reuse, 0x2, P4 ;  /* 0x00000084b27f7211 */ /* 0x080fe200020f16ff */
[----:B------:R-:W-:Y:S01]  /*5070*/  STL [R1+0x2a8], R155 ;  /* 0x0002a89b01007387 */ /* 0x000fe20000100800 */
[CC--:B------:R-:W-:Y:S01]  /*5080*/  LEA R128, P4, R184.reuse, R139.reuse, 0x2 ;  /* 0x0000008bb8807211 */ /* 0x0c0fe200078810ff */
        /* <DEDUP_REMOVED lines=9> */
[-C--:B------:R-:W-:Y:S01]  /*5120*/  LEA R130, P4, R183, R139.reuse, 0x2 ;  /* 0x0000008bb7827211 */ /* 0x080fe200078810ff */
[----:B------:R-:W-:Y:S02]  /*5130*/  IMAD R194, R131, UR6, RZ ;  /* 0x0000000683c27c24 */ /* 0x000fe4000f8e02ff */
[----:B------:R-:W-:Y:S01]  /*5140*/  STL [R1+0x298], R160 ;  /* 0x000298a001007387 */ /* 0x000fe20000100800 */
[----:B------:R-:W-:Y:S01]  /*5150*/  IMAD R190, R142, UR6, RZ ;  /* 0x000000068ebe7c24 */ /* 0x000fe2000f8e02ff */
[----:B------:R-:W-:Y:S01]  /*5160*/  LEA.HI.X.SX32 R131, R183, R132, 0x2, P4 ;  /* 0x00000084b7837211 */ /* 0x000fe200020f16ff */
[----:B------:R-:W-:Y:S01]  /*5170*/  IMAD R184, R144, UR6, RZ ;  /* 0x0000000690b87c24 */ /* 0x000fe2000f8e02ff */
[----:B------:R-:W-:Y:S01]  /*5180*/  STL [R1+0x294], R162 ;  /* 0x000294a201007387 */ /* 0x000fe20000100800 */
[----:B------:R-:W-:Y:S01]  /*5190*/  LEA R142, P4, R179, R139, 0x2 ;  /* 0x0000008bb38e7211 */ /* 0x000fe200078810ff */
[----:B------:R-:W-:-:S02]  /*51a0*/  IMAD R2, R143, UR6, RZ ;  /* 0x000000068f027c24 */ /* 0x000fc4000f8e02ff */
[----:B------:R-:W-:Y:S01]  /*51b0*/  STL [R1+0x290], R164 ;  /* 0x000290a401007387 */ /* 0x000fe20000100800 */
[----:B------:R-:W-:Y:S01]  /*51c0*/  LEA.HI.X.SX32 R143, R179, R132, 0x2, P4 ;  /* 0x00000084b38f7211 */ /* 0x000fe200020f16ff */
[----:B------:R-:W-:Y:S01]  /*51d0*/  IMAD R3, R134, UR6, RZ ;  /* 0x0000000686037c24 */ /* 0x000fe2000f8e02ff */
[-C--:B------:R-:W-:Y:S01]  /*51e0*/  LEA R132, P5, R175, R5.reuse, 0x2 ;  /* 0x00000005af847211 */ /* 0x080fe200078a10ff */
[----:B------:R-:W-:Y:S01]  /*51f0*/  STL [R1+0x28c], R166 ;  /* 0x00028ca601007387 */ /* 0x000fe20000100800 */
[----:B------:R-:W-:Y:S01]  /*5200*/  IMAD R192, R140, UR6, RZ ;  /* 0x000000068cc07c24 */ /* 0x000fe2000f8e02ff */
[-C--:B------:R-:W-:Y:S01]  /*5210*/  LEA R134, P4, R171, R5.reuse, 0x2 ;  /* 0x00000005ab867211 */ /* 0x080fe200078810ff */
[----:B------:R-:W-:Y:S01]  /*5220*/  IMAD R204, R133, UR6, RZ ;  /* 0x0000000685cc7c24 */ /* 0x000fe2000f8e02ff */
[----:B------:R-:W-:Y:S01]  /*5230*/  STL [R1+0x288], R168 ;  /* 0x000288a801007387 */ /* 0x000fe20000100800 */
[----:B------:R-:W-:Y:S01]  /*5240*/  IMAD R198, R136, UR6, RZ ;  /* 0x0000000688c67c24 */ /* 0x000fe2000f8e02ff */
[-C--:B------:R-:W-:Y:S01]  /*5250*/  LEA.HI.X.SX32 R133, R175, R6.reuse, 0x2, P5 ;  /* 0x00000006af857211 */ /* 0x080fe200028f16ff */
[----:B------:R-:W-:Y:S01]  /*5260*/  IMAD R196, R138, UR6, RZ ;  /* 0x000000068ac47c24 */ /* 0x000fe2000f8e02ff */
[----:B------:R-:W-:Y:S01]  /*5270*/  STL [R1+0x284], R79 ;  /* 0x0002844f01007387 */ /* 0x000fe20000100800 */
[CC--:B------:R-:W-:Y:S01]  /*5280*/  LEA R136, P5, R170.reuse, R5.reuse, 0x2 ;  /* 0x00000005aa887211 */ /* 0x0c0fe200078a10ff */
[----:B------:R-:W-:Y:S01]  /*5290*/  IMAD R200, R135, UR6, RZ ;  /* 0x0000000687c87c24 */ /* 0x000fe2000f8e02ff */
[-C--:B------:R-:W-:Y:S01]  /*52a0*/  LEA.HI.X.SX32 R135, R171, R6.reuse, 0x2, P4 ;  /* 0x00000006ab877211 */ /* 0x080fe200020f16ff */
[----:B------:R-:W-:Y:S01]  /*52b0*/  STL [R1+0x280], R172 ;  /* 0x000280ac01007387 */ /* 0x000fe20000100800 */
[-C--:B------:R-:W-:Y:S01]  /*52c0*/  LEA R138, P4, R167, R5.reuse, 0x2 ;  /* 0x00000005a78a7211 */ /* 0x080fe200078810ff */
[----:B------:R-:W-:Y:S01]  /*52d0*/  IMAD R206, R137, UR6, RZ ;  /* 0x0000000689ce7c24 */ /* 0x000fe2000f8e02ff */
[-C--:B------:R-:W-:Y:S01]  /*52e0*/  LEA.HI.X.SX32 R137, R170, R6.reuse, 0x2, P5 ;  /* 0x00000006aa897211 */ /* 0x080fe200028f16ff */
[----:B------:R-:W-:Y:S01]  /*52f0*/  STL [R1+0x27c], R174 ;  /* 0x00027cae01007387 */ /* 0x000fe20000100800 */
[-C--:B------:R-:W-:Y:S01]  /*5300*/  LEA R140, P5, R163, R5.reuse, 0x2 ;  /* 0x00000005a38c7211 */ /* 0x080fe200078a10ff */
[----:B------:R-:W-:Y:S01]  /*5310*/  IMAD R208, R141, UR6, RZ ;  /* 0x000000068dd07c24 */ /* 0x000fe2000f8e02ff */
[-C--:B------:R-:W-:Y:S01]  /*5320*/  LEA.HI.X.SX32 R139, R167, R6.reuse, 0x2, P4 ;  /* 0x00000006a78b7211 */ /* 0x080fe200020f16ff */
[----:B------:R-:W-:Y:S01]  /*5330*/  STL [R1+0x278], R176 ;  /* 0x000278b001007387 */ /* 0x000fe20000100800 */
[----:B------:R-:W-:Y:S01]  /*5340*/  LEA.HI.X.SX32 R141, R163, R6, 0x2, P5 ;  /* 0x00000006a38d7211 */ /* 0x000fe200028f16ff */
[----:B------:R-:W-:Y:S01]  /*5350*/  IMAD R212, R149, UR6, RZ ;  /* 0x0000000695d47c24 */ /* 0x000fe2000f8e02ff */
[----:B------:R-:W-:Y:S01]  /*5360*/  LEA R144, P5, R154, R5, 0x2 ;  /* 0x000000059a907211 */ /* 0x000fe200078a10ff */
[----:B------:R-:W-:Y:S01]  /*5370*/  STL [R1+0x274], R178 ;  /* 0x000274b201007387 */ /* 0x000fe20000100800 */
[----:B------:R-:W-:-:S02]  /*5380*/  IMAD R216, R157, UR6, RZ ;  /* 0x000000069dd87c24 */ /* 0x000fc4000f8e02ff */
[----:B------:R-:W-:Y:S01]  /*5390*/  IMAD R218, R161, UR6, RZ ;  /* 0x00000006a1da7c24 */ /* 0x000fe2000f8e02ff */
[----:B------:R-:W-:Y:S01]  /*53a0*/  STL [R1+0x270], R180 ;  /* 0x000270b401007387 */ /* 0x000fe20000100800 */
[----:B------:R-:W-:Y:S02]  /*53b0*/  IMAD R220, R165, UR6, RZ ;  /* 0x00000006a5dc7c24 */ /* 0x000fe4000f8e02ff */
[----:B------:R-:W-:Y:S01]  /*53c0*/  IMAD R224, R173, UR6, RZ ;  /* 0x00000006ade07c24 */ /* 0x000fe2000f8e02ff */
[----:B------:R-:W-:Y:S01]  /*53d0*/  STL [R1+0x26c], R182 ;  /* 0x00026cb601007387 */ /* 0x000fe20000100800 */
[----:B------:R-:W-:Y:S02]  /*53e0*/  IMAD R226, R177, UR6, RZ ;  /* 0x00000006b1e27c24 */ /* 0x000fe4000f8e02ff */
[----:B------:R-:W-:Y:S01]  /*53f0*/  IMAD R228, R181, UR6, RZ ;  /* 0x00000006b5e47c24 */ /* 0x000fe2000f8e02ff */
[----:B------:R-:W-:Y:S01]  /*5400*/  STL [R1+0x268], R184 ;  /* 0x000268b801007387 */ /* 0x000fe20000100800 */
[----:B------:R-:W-:-:S02]  /*5410*/  IMAD R232, R189, UR6, RZ ;  /* 0x00000006bde87c24 */ /* 0x000fc4000f8e02ff */
[----:B------:R-:W-:Y:S01]  /*5420*/  IMAD R234, R193, UR6, RZ ;  /* 0x00000006c1ea7c24 */ /* 0x000fe2000f8e02ff */
[----:B------:R-:W-:Y:S01]  /*5430*/  STL [R1+0x264], R2 ;  /* 0x0002640201007387 */ /* 0x000fe20000100800 */
[----:B------:R-:W-:Y:S02]  /*5440*/  IMAD R236, R197, UR6, RZ ;  /* 0x00000006c5ec7c24 */ /* 0x000fe4000f8e02ff */
[----:B------:R-:W-:Y:S01]  /*5450*/  IMAD R240, R205, UR6, RZ ;  /* 0x00000006cdf07c24 */ /* 0x000fe2000f8e02ff */
[----:B------:R-:W-:Y:S01]  /*5460*/  STL.64 [R1+0x58], R146 ;  /* 0x0000589201007387 */ /* 0x000fe20000100a00 */
[----:B---3--:R-:W-:Y:S02]  /*5470*/  IMAD R245, R217, UR6, RZ ;  /* 0x00000006d9f57c24 */ /* 0x008fe4000f8e02ff */
[----:B------:R-:W-:Y:S01]  /*5480*/  IMAD R252, R225, UR6, RZ ;  /* 0x00000006e1fc7c24 */ /* 0x000fe2000f8e02ff */
[----:B------:R-:W-:Y:S01]  /*5490*/  STL [R1+0x260], R188 ;  /* 0x000260bc01007387 */ /* 0x000fe20000100800 */
[----:B------:R-:W-:-:S02]  /*54a0*/  IMAD R246, R233, UR6, RZ ;  /* 0x00000006e9f67c24 */ /* 0x000fc4000f8e02ff */
[----:B------:R-:W-:Y:S01]  /*54b0*/  IMAD R244, R9, UR6, RZ ;  /* 0x0000000609f47c24 */ /* 0x000fe2000f8e02ff */
[----:B------:R-:W-:Y:S04]  /*54c0*/  STL [R1+0x25c], R190 ;  /* 0x00025cbe01007387 */ /* 0x000fe80000100800 */
[----:B------:R-:W-:Y:S04]  /*54d0*/  STL [R1+0x258], R192 ;  /* 0x000258c001007387 */ /* 0x000fe80000100800 */
[----:B------:R-:W-:Y:S04]  /*54e0*/  STL [R1+0x254], R194 ;  /* 0x000254c201007387 */ /* 0x000fe80000100800 */
[----:B------:R-:W-:Y:S04]  /*54f0*/  STL [R1+0x250], R196 ;  /* 0x000250c401007387 */ /* 0x000fe80000100800 */
[----:B------:R-:W-:Y:S04]  /*5500*/  STL [R1+0x24c], R198 ;  /* 0x00024cc601007387 */ /* 0x000fe80000100800 */
[----:B------:R1:W-:Y:S04]  /*5510*/  STL.64 [R1+0x70], R142 ;  /* 0x0000708e01007387 */ /* 0x0003e80000100a00 */
[----:B------:R2:W-:Y:S04]  /*5520*/  STL [R1+0x248], R200 ;  /* 0x000248c801007387 */ /* 0x0005e80000100800 */
[----:B------:R3:W-:Y:S01]  /*5530*/  STL [R1+0x244], R3 ;  /* 0x0002440301007387 */ /* 0x0007e20000100800 */
[----:B-1----:R-:W-:-:S03]  /*5540*/  LEA R142, P4, R51, R5, 0x2 ;  /* 0x00000005338e7211 */ /* 0x002fc600078810ff */
[----:B------:R1:W-:Y:S01]  /*5550*/  STL [R1+0x240], R204 ;  /* 0x000240cc01007387 */ /* 0x0003e20000100800 */
[-C--:B------:R-:W-:Y:S01]  /*5560*/  LEA.HI.X.SX32 R143, R51, R6.reuse, 0x2, P4 ;  /* 0x00000006338f7211 */ /* 0x080fe200020f16ff */
[----:B------:R-:W-:Y:S01]  /*5570*/  IMAD R51, R145, UR6, RZ ;  /* 0x0000000691337c24 */ /* 0x000fe2000f8e02ff */
[-C--:B------:R-:W-:Y:S01]  /*5580*/  LEA R146, P4, R159, R5.reuse, 0x2 ;  /* 0x000000059f927211 */ /* 0x080fe200078810ff */
[----:B------:R4:W-:Y:S01]  /*5590*/  STL [R1+0x23c], R206 ;  /* 0x00023cce01007387 */ /* 0x0009e20000100800 */
[-C--:B------:R-:W-:Y:S02]  /*55a0*/  LEA.HI.X.SX32 R145, R154, R6.reuse, 0x2, P5 ;  /* 0x000000069a917211 */ /* 0x080fe400028f16ff */
[-C--:B------:R-:W-:Y:S01]  /*55b0*/  LEA R148, P5, R155, R5.reuse, 0x2 ;  /* 0x000000059b947211 */ /* 0x080fe200078a10ff */
[----:B------:R1:W-:Y:S01]  /*55c0*/  STL [R1+0x238], R208 ;  /* 0x000238d001007387 */ /* 0x0003e20000100800 */
[-C--:B------:R-:W-:Y:S02]  /*55d0*/  LEA.HI.X.SX32 R147, R159, R6.reuse, 0x2, P4 ;  /* 0x000000069f937211 */ /* 0x080fe400020f16ff */
[----:B------:R-:W-:Y:S01]  /*55e0*/  LEA R150, P4, R50, R5, 0x2 ;  /* 0x0000000532967211 */ /* 0x000fe200078810ff */
[----:B------:R1:W-:Y:S01]  /*55f0*/  STL [R1+0x234], R51 ;  /* 0x0002343301007387 */ /* 0x0003e20000100800 */
[----:B------:R-:W-:-:S02]  /*5600*/  LEA.HI.X.SX32 R149, R155, R6, 0x2, P5 ;  /* 0x000000069b957211 */ /* 0x000fc400028f16ff */
[-C--:B------:R-:W-:Y:S01]  /*5610*/  LEA R152, P5, R156, R5.reuse, 0x2 ;  /* 0x000000059c987211 */ /* 0x080fe200078a10ff */
[----:B------:R1:W-:Y:S01]  /*5620*/  STL [R1+0x230], R212 ;  /* 0x000230d401007387 */ /* 0x0003e20000100800 */
[-C--:B------:R-:W-:Y:S01]  /*5630*/  LEA.HI.X.SX32 R151, R50, R6.reuse, 0x2, P4 ;  /* 0x0000000632977211 */ /* 0x080fe200020f16ff */
[----:B------:R-:W-:Y:S01]  /*5640*/  IMAD R50, R153, UR6, RZ ;  /* 0x0000000699327c24 */ /* 0x000fe2000f8e02ff */
[-C--:B------:R-:W-:Y:S02]  /*5650*/  LEA R154, P4, R158, R5.reuse, 0x2 ;  /* 0x000000059e9a7211 */ /* 0x080fe400078810ff */
[-C--:B------:R-:W-:Y:S02]  /*5660*/  LEA.HI.X.SX32 R153, R156, R6.reuse, 0x2, P5 ;  /* 0x000000069c997211 */ /* 0x080fe400028f16ff */
[----:B------:R-:W-:Y:S01]  /*5670*/  LEA R156, P5, R160, R5, 0x2 ;  /* 0x00000005a09c7211 */ /* 0x000fe200078a10ff */
[----:B------:R1:W-:Y:S01]  /*5680*/  STL [R1+0x22c], R50 ;  /* 0x00022c3201007387 */ /* 0x0003e20000100800 */
[----:B------:R-:W-:-:S02]  /*5690*/  LEA.HI.X.SX32 R155, R158, R6, 0x2, P4 ;  /* 0x000000069e9b7211 */ /* 0x000fc400020f16ff */
        /* <DEDUP_REMOVED lines=9> */
[-C--:B------:R-:W-:Y:S02]  /*5730*/  LEA R164, P5, R168, R5.reuse, 0x2 ;  /* 0x00000005a8a47211 */ /* 0x080fe400078a10ff */
[-C--:B------:R-:W-:Y:S02]  /*5740*/  LEA.HI.X.SX32 R163, R166, R6.reuse, 0x2, P4 ;  /* 0x00000006a6a37211 */ /* 0x080fe400020f16ff */
[CC--:B------:R-:W-:Y:S02]  /*5750*/  LEA R166, P4, R79.reuse, R5.reuse, 0x2 ;  /* 0x000000054fa67211 */ /* 0x0c0fe400078810ff */
[-C--:B------:R-:W-:Y:S02]  /*5760*/  LEA.HI.X.SX32 R165, R168, R6.reuse, 0x2, P5 ;  /* 0x00000006a8a57211 */ /* 0x080fe400028f16ff */
[-C--:B------:R-:W-:Y:S02]  /*5770*/  LEA R168, P5, R172, R5.reuse, 0x2 ;  /* 0x00000005aca87211 */ /* 0x080fe400078a10ff */
[----:B------:R-:W-:Y:S01]  /*5780*/  LEA.HI.X.SX32 R167, R79, R6, 0x2, P4 ;  /* 0x000000064fa77211 */ /* 0x000fe200020f16ff */
[----:B------:R-:W-:Y:S01]  /*5790*/  IMAD R79, R169, UR6, RZ ;  /* 0x00000006a94f7c24 */ /* 0x000fe2000f8e02ff */
[----:B------:R-:W-:-:S02]  /*57a0*/  LEA R170, P4, R174, R5, 0x2 ;  /* 0x00000005aeaa7211 */ /* 0x000fc400078810ff */
[-C--:B------:R-:W-:Y:S02]  /*57b0*/  LEA.HI.X.SX32 R169, R172, R6.reuse, 0x2, P5 ;  /* 0x00000006aca97211 */ /* 0x080fe400028f16ff */
        /* <DEDUP_REMOVED lines=11> */
[-C--:B------:R-:W-:Y:S02]  /*5870*/  LEA.HI.X.SX32 R177, R180, R6.reuse, 0x2, P5 ;  /* 0x00000006b4b17211 */ /* 0x080fe400028f16ff */
[-C--:B------:R-:W-:Y:S02]  /*5880*/  LEA R180, P5, R184, R5.reuse, 0x2 ;  /* 0x00000005b8b47211 */ /* 0x080fe400078a10ff */
[-C--:B------:R-:W-:Y:S02]  /*5890*/  LEA.HI.X.SX32 R179, R182, R6.reuse, 0x2, P4 ;  /* 0x00000006b6b37211 */ /* 0x080fe400020f16ff */
[----:B------:R-:W-:Y:S02]  /*58a0*/  LEA R182, P4, R2, R5, 0x2 ;  /* 0x0000000502b67211 */ /* 0x000fe400078810ff */
[----:B------:R-:W-:-:S02]  /*58b0*/  LEA.HI.X.SX32 R181, R184, R6, 0x2, P5 ;  /* 0x00000006b8b57211 */ /* 0x000fc400028f16ff */
[-C--:B------:R-:W-:Y:S02]  /*58c0*/  LEA R184, P5, R188, R5.reuse, 0x2 ;  /* 0x00000005bcb87211 */ /* 0x080fe400078a10ff */
        /* <DEDUP_REMOVED lines=20> */
[-C--:B--2---:R-:W-:Y:S02]  /*5a10*/  LEA R200, P5, R204, R5.reuse, 0x2 ;  /* 0x00000005ccc87211 */ /* 0x084fe400078a10ff */
[----:B------:R-:W-:Y:S01]  /*5a20*/  LEA.HI.X.SX32 R199, R3, R6, 0x2, P4 ;  /* 0x0000000603c77211 */ /* 0x000fe200020f16ff */
[----:B---3--:R-:W-:Y:S01]  /*5a30*/  IMAD R3, R201, UR6, RZ ;  /* 0x00000006c9037c24 */ /* 0x008fe2000f8e02ff */
[----:B------:R-:W-:-:S02]  /*5a40*/  LEA R202, P4, R206, R5, 0x2 ;  /* 0x00000005ceca7211 */ /* 0x000fc400078810ff */
[-C--:B------:R-:W-:Y:S02]  /*5a50*/  LEA.HI.X.SX32 R201, R204, R6.reuse, 0x2, P5 ;  /* 0x00000006ccc97211 */ /* 0x080fe400028f16ff */
[-C--:B-1----:R-:W-:Y:S01]  /*5a60*/  LEA R204, P5, R208, R5.reuse, 0x2 ;  /* 0x00000005d0cc7211 */ /* 0x082fe200078a10ff */
[----:B------:R1:W-:Y:S01]  /*5a70*/  STL [R1+0x1fc], R3 ;  /* 0x0001fc0301007387 */ /* 0x0003e20000100800 */
[-C--:B------:R-:W-:Y:S02]  /*5a80*/  LEA.HI.X.SX32 R203, R206, R6.reuse, 0x2, P4 ;  /* 0x00000006cecb7211 */ /* 0x080fe400020f16ff */
[-C--:B----4-:R-:W-:Y:S01]  /*5a90*/  LEA R206, P4, R51, R5.reuse, 0x2 ;  /* 0x0000000533ce7211 */ /* 0x090fe200078810ff */
[----:B------:R2:W-:Y:S01]  /*5aa0*/  STL [R1+0x1f8], R240 ;  /* 0x0001f8f001007387 */ /* 0x0005e20000100800 */
[----:B------:R-:W-:Y:S02]  /*5ab0*/  LEA.HI.X.SX32 R205, R208, R6, 0x2, P5 ;  /* 0x00000006d0cd7211 */ /* 0x000fe400028f16ff */
[----:B------:R-:W-:-:S02]  /*5ac0*/  LEA R208, P5, R212, R5, 0x2 ;  /* 0x00000005d4d07211 */ /* 0x000fc400078a10ff */
[-C--:B------:R-:W-:Y:S01]  /*5ad0*/  LEA.HI.X.SX32 R207, R51, R6.reuse, 0x2, P4 ;  /* 0x0000000633cf7211 */ /* 0x080fe200020f16ff */
[----:B------:R-:W-:Y:S01]  /*5ae0*/  IMAD R51, R209, UR6, RZ ;  /* 0x00000006d1337c24 */ /* 0x000fe2000f8e02ff */
[-C--:B------:R-:W-:Y:S02]  /*5af0*/  LEA R210, P4, R50, R5.reuse, 0x2 ;  /* 0x0000000532d27211 */ /* 0x080fe400078810ff */
[-C--:B------:R-:W-:Y:S02]  /*5b00*/  LEA.HI.X.SX32 R209, R212, R6.reuse, 0x2, P5 ;  /* 0x00000006d4d17211 */ /* 0x080fe400028f16ff */
[-C--:B------:R-:W-:Y:S01]  /*5b10*/  LEA R212, P5, R216, R5.reuse, 0x2 ;  /* 0x00000005d8d47211 */ /* 0x080fe200078a10ff */
[----:B------:R-:W-:Y:S01]  /*5b20*/  STL [R1+0x1f4], R51 ;  /* 0x0001f43301007387 */ /* 0x000fe20000100800 */
        /* <DEDUP_REMOVED lines=8> */
[----:B------:R-:W-:Y:S01]  /*5bb0*/  STL [R1+0x1ec], R245 ;  /* 0x0001ecf501007387 */ /* 0x000fe20000100800 */
[----:B------:R-:W-:Y:S02]  /*5bc0*/  LEA.HI.X.SX32 R217, R220, R6, 0x2, P5 ;  /* 0x00000006dcd97211 */ /* 0x000fe400028f16ff */
[----:B------:R-:W-:-:S02]  /*5bd0*/  LEA R220, P5, R224, R5, 0x2 ;  /* 0x00000005e0dc7211 */ /* 0x000fc400078a10ff */
[-C--:B------:R-:W-:Y:S01]  /*5be0*/  LEA.HI.X.SX32 R219, R79, R6.reuse, 0x2, P4 ;  /* 0x000000064fdb7211 */ /* 0x080fe200020f16ff */
[----:B------:R-:W-:Y:S01]  /*5bf0*/  IMAD R79, R221, UR6, RZ ;  /* 0x00000006dd4f7c24 */ /* 0x000fe2000f8e02ff */
[-C--:B------:R-:W-:Y:S02]  /*5c00*/  LEA R222, P4, R226, R5.reuse, 0x2 ;  /* 0x00000005e2de7211 */ /* 0x080fe400078810ff */
        /* <DEDUP_REMOVED lines=8> */
[-C--:B------:R-:W-:Y:S01]  /*5c90*/  LEA.HI.X.SX32 R227, R2, R6.reuse, 0x2, P4 ;  /* 0x0000000602e37211 */ /* 0x080fe200020f16ff */
[----:B------:R-:W-:Y:S01]  /*5ca0*/  IMAD R2, R229, UR6, RZ ;  /* 0x00000006e5027c24 */ /* 0x000fe2000f8e02ff */
[-C--:B------:R-:W-:Y:S02]  /*5cb0*/  LEA R230, P4, R234, R5.reuse, 0x2 ;  /* 0x00000005eae67211 */ /* 0x080fe400078810ff */
[-C--:B------:R-:W-:Y:S02]  /*5cc0*/  LEA.HI.X.SX32 R229, R232, R6.reuse, 0x2, P5 ;  /* 0x00000006e8e57211 */ /* 0x080fe400028f16ff */
[----:B------:R-:W-:Y:S01]  /*5cd0*/  LEA R232, P5, R236, R5, 0x2 ;  /* 0x00000005ece87211 */ /* 0x000fe200078a10ff */
[----:B------:R-:W-:Y:S01]  /*5ce0*/  STL [R1+0x1e0], R2 ;  /* 0x0001e00201007387 */ /* 0x000fe20000100800 */
[----:B------:R-:W-:-:S02]  /*5cf0*/  LEA.HI.X.SX32 R231, R234, R6, 0x2, P4 ;  /* 0x00000006eae77211 */ /* 0x000fc400020f16ff */
[CC--:B------:R-:W-:Y:S01]  /*5d00*/  LEA R234, P4, R3.reuse, R5.reuse, 0x2 ;  /* 0x0000000503ea7211 */ /* 0x0c0fe200078810ff */
[----:B------:R-:W-:Y:S01]  /*5d10*/  STL [R1+0x1dc], R246 ;  /* 0x0001dcf601007387 */ /* 0x000fe20000100800 */
[-C--:B------:R-:W-:Y:S02]  /*5d20*/  LEA.HI.X.SX32 R233, R236, R6.reuse, 0x2, P5 ;  /* 0x00000006ece97211 */ /* 0x080fe400028f16ff */
[CC--:B------:R-:W-:Y:S02]  /*5d30*/  LEA R236, P5, R240.reuse, R5.reuse, 0x2 ;  /* 0x00000005f0ec7211 */ /* 0x0c0fe400078a10ff */
[-C--:B------:R-:W-:Y:S01]  /*5d40*/  LEA.HI.X.SX32 R235, R3, R6.reuse, 0x2, P4 ;  /* 0x0000000603eb7211 */ /* 0x080fe200020f16ff */
[----:B-1----:R-:W-:Y:S01]  /*5d50*/  IMAD R3, R237, UR6, RZ ;  /* 0x00000006ed037c24 */ /* 0x002fe2000f8e02ff */
[----:B------:R-:W-:Y:S02]  /*5d60*/  LEA.HI.X.SX32 R237, R240, R6, 0x2, P5 ;  /* 0x00000006f0ed7211 */ /* 0x000fe400028f16ff */
[----:B--2---:R-:W-:-:S02]  /*5d70*/  LEA R240, P5, R50, R5, 0x2 ;  /* 0x0000000532f07211 */ /* 0x004fc400078a10ff */
[-C--:B------:R-:W-:Y:S01]  /*5d80*/  LEA R238, P4, R51, R5.reuse, 0x2 ;  /* 0x0000000533ee7211 */ /* 0x080fe200078810ff */
[----:B------:R-:W-:Y:S01]  /*5d90*/  STL [R1+0x1d8], R3 ;  /* 0x0001d80301007387 */ /* 0x000fe20000100800 */
[-C--:B------:R-:W-:Y:S02]  /*5da0*/  LEA.HI.X.SX32 R241, R50, R6.reuse, 0x2, P5 ;  /* 0x0000000632f17211 */ /* 0x080fe400028f16ff */
[-C--:B---3--:R-:W-:Y:S01]  /*5db0*/  LEA R50, P5, R79, R5.reuse, 0x2 ;  /* 0x000000054f327211 */ /* 0x088fe200078a10ff */
[----:B------:R-:W-:Y:S01]  /*5dc0*/  STL [R1+0x1d4], R244 ;  /* 0x0001d4f401007387 */ /* 0x000fe20000100800 */
[-C--:B------:R-:W-:Y:S02]  /*5dd0*/  LEA.HI.X.SX32 R239, R51, R6.reuse, 0x2, P4 ;  /* 0x0000000633ef7211 */ /* 0x080fe400020f16ff */
[----:B------:R-:W-:Y:S02]  /*5de0*/  LEA R248, P4, R245, R5, 0x2 ;  /* 0x00000005f5f87211 */ /* 0x000fe400078810ff */
[----:B------:R-:W-:-:S02]  /*5df0*/  LEA.HI.X.SX32 R51, R79, R6, 0x2, P5 ;  /* 0x000000064f337211 */ /* 0x000fc400028f16ff */
[-C--:B------:R-:W-:Y:S01]  /*5e00*/  LEA.HI.X.SX32 R249, R245, R6.reuse, 0x2, P4 ;  /* 0x00000006f5f97211 */ /* 0x080fe200020f16ff */
[----:B----4-:R-:W2:Y:S01]  /*5e10*/  LDL.LU R79, [R1+0x388] ;  /* 0x00038800014f7983 */ /* 0x010ea20000300800 */
[CC--:B------:R-:W-:Y:S01]  /*5e20*/  LEA R250, P4, R252.reuse, R5.reuse, 0x2 ;  /* 0x00000005fcfa7211 */ /* 0x0c0fe200078810ff */
[----:B------:R-:W-:Y:S02]  /*5e30*/  IMAD R245, R7, UR6, RZ ;  /* 0x0000000607f57c24 */ /* 0x000fe4000f8e02ff */
[----:B------:R1:W-:Y:S01]  /*5e40*/  STL.64 [R1+0x10], R50 ;  /* 0x0000103201007387 */ /* 0x0003e20000100a00 */
[----:B------:R-:W-:Y:S01]  /*5e50*/  LEA.HI.X.SX32 R251, R252, R6, 0x2, P4 ;  /* 0x00000006fcfb7211 */ /* 0x000fe200020f16ff */
[----:B------:R-:W-:Y:S02]  /*5e60*/  ULOP3.LUT UR4, UR4, 0x600000, URZ, 0xc0, !UPT ;  /* 0x0060000004047892 */ /* 0x000fe4000f8ec0ff */
[----:B------:R-:W3:Y:S01]  /*5e70*/  LDL.LU R252, [R1+0x384] ;  /* 0x0003840001fc7983 */ /* 0x000ee20000300800 */
[----:B-1----:R-:W-:-:S03]  /*5e80*/  LEA R50, P5, R2, R5, 0x2 ;  /* 0x0000000502327211 */ /* 0x002fc600078a10ff */
[----:B------:R-:W-:Y:S01]  /*5e90*/  STL [R1+0x1d0], R245 ;  /* 0x0001d0f501007387 */ /* 0x000fe20000100800 */
[----:B------:R-:W-:-:S03]  /*5ea0*/  LEA.HI.X.SX32 R51, R2, R6, 0x2, P5 ;  /* 0x0000000602337211 */ /* 0x000fc600028f16ff */
[----:B------:R-:W-:Y:S01]  /*5eb0*/  STL.64 [R1+0x8], R250 ;  /* 0x000008fa01007387 */ /* 0x000fe20000100a00 */
[----:B------:R-:W-:-:S03]  /*5ec0*/  UIADD3 UR13, UPT, UPT, UR8, UR4, URZ ;  /* 0x00000004080d7290 */ /* 0x000fc6000fffe0ff */
[----:B------:R-:W5:Y:S04]  /*5ed0*/  LDL.LU R2, [R1+0x380] ;  /* 0x0003800001027983 */ /* 0x000f680000300800 */
[----:B------:R1:W-:Y:S02]  /*5ee0*/  STL.64 [R1], R50 ;  /* 0x0000003201007387 */ /* 0x0003e40000100a00 */
[----:B------:R-:W-:Y:S01]  /*5ef0*/  STTM.16dp32bit_t0_t15.x32 tmem[UR13], RZ ;  /* 0x000000ff000079ed */ /* 0x000fe20008a8000d */
[----:B------:R-:W-:Y:S01]  /*5f00*/  STTM.16dp32bit_t16_t31.x32 tmem[UR13+0x20], RZ ;  /* 0x000020ff000079ed */ /* 0x000fe20008aa000d */
[----:B------:R-:W4:Y:S02]  /*5f10*/  FENCE.VIEW.ASYNC.T ;  /* 0x00000000000073c6 */ /* 0x000f240000000200 */
[----:B----4-:R-:W-:Y:S01]  /*5f20*/  BAR.SYNC.DEFER_BLOCKING 0x0 ;  /* 0x0000000000007b1d */ /* 0x010fe20000010000 */
[----:B-1----:R-:W-:-:S04]  /*5f30*/  LEA R50, P5, R3, R5, 0x2 ;  /* 0x0000000503327211 */ /* 0x002fc800078a10ff */
[----:B------:R-:W-:Y:S02]  /*5f40*/  LEA.HI.X.SX32 R51, R3, R6, 0x2, P5 ;  /* 0x0000000603337211 */ /* 0x000fe400028f16ff */
[----:B------:R-:W1:Y:S01]  /*5f50*/  S2R R3, SR_TID.X ;  /* 0x0000000000037919 */ /* 0x000e620000002100 */
[----:B------:R-:W-:Y:S01]  /*5f60*/  VOTEU.ALL UP1, P3 ;  /* 0x0000000000ff7886 */ /* 0x000fe20001820000 */
[----:B------:R-:W-:-:S04]  /*5f70*/  LEA R250, P4, R246, R5, 0x2 ;  /* 0x00000005f6fa7211 */ /* 0x000fc800078810ff */
[----:B------:R-:W-:-:S04]  /*5f80*/  @!UP1 UIADD3 UR10, UPT, UPT, -UR5, 0x100000, URZ ;  /* 0x00100000050a9890 */ /* 0x000fc8000fffe1ff */
[----:B------:R-:W-:Y:S02]  /*5f90*/  @!UP1 USHF.L.U32 UR11, UR10, 0xb, URZ ;  /* 0x0000000b0a0b9899 */ /* 0x000fe400080006ff */
[----:B------:R-:W-:Y:S01]  /*5fa0*/  @!UP1 USHF.L.U32 UR10, UR10, 0x1, URZ ;  /* 0x000000010a0a9899 */ /* 0x000fe200080006ff */
[----:B------:R-:W-:Y:S02]  /*5fb0*/  LEA.HI.X.SX32 R251, R246, R6, 0x2, P4 ;  /* 0x00000006f6fb7211 */ /* 0x000fe400020f16ff */
[----:B------:R-:W4:Y:S01]  /*5fc0*/  LDC R246, c[0x0][0x3a0] ;  /* 0x0000e800fff67b82 */ /* 0x000f220000000800 */
[----:B------:R-:W-:-:S04]  /*5fd0*/  @!UP1 UIADD3 UR4, UPT, UPT, -UR5, 0x100000, URZ ;  /* 0x0010000005049890 */ /* 0x000fc8000fffe1ff */
[----:B------:R-:W-:Y:S02]  /*5fe0*/  @!UP1 USHF.L.U32 UR5, UR4, 0xb, URZ ;  /* 0x0000000b04059899 */ /* 0x000fe400080006ff */
[----:B------:R-:W-:Y:S01]  /*5ff0*/  @!UP1 USHF.L.U32 UR4, UR4, 0x1, URZ ;  /* 0x0000000104049899 */ /* 0x000fe200080006ff */
[----:B------:R-:W-:Y:S01]  /*6000*/  UMOV UR9, UR14 ;  /* 0x0000000e00097c82 */ /* 0x000fe20008000000 */
[----:B------:R-:W-:Y:S01]  /*6010*/  VOTEU.ALL UP1, P3 ;  /* 0x0000000000ff7886 */ /* 0x000fe20001820000 */
[----:B------:R-:W-:Y:S01]  /*6020*/  IMAD R7, R8, UR6, RZ ;  /* 0x0000000608077c24 */ /* 0x000fe2000f8e02ff */
[----:B------:R-:W1:Y:S03]  /*6030*/  FENCE.VIEW.ASYNC.S ;  /* 0x00000000000073c6 */ /* 0x000e660000000000 */
[----:B-1----:R-:W1:Y:S02]  /*6040*/  @!UP1 SYNCS.EXCH.64 URZ, [UR9], UR10 ;  /* 0x0000000a09ff95b2 */ /* 0x002e640008000100 */
[----:B-1----:R-:W-:Y:S01]  /*6050*/  BAR.SYNC.DEFER_BLOCKING 0x0 ;  /* 0x0000000000007b1d */ /* 0x002fe20000010000 */
[----:B------:R-:W-:-:S04]  /*6060*/  LEA R8, P4, R244, R5, 0x2 ;  /* 0x00000005f4087211 */ /* 0x000fc800078810ff */
[----:B------:R-:W-:Y:S01]  /*6070*/  LEA.HI.X.SX32 R9, R244, R6, 0x2, P4 ;  /* 0x00000006f4097211 */ /* 0x000fe200020f16ff */
[----:B------:R-:W-:Y:S01]  /*6080*/  STL [R1+0x1cc], R7 ;  /* 0x0001cc0701007387 */ /* 0x000fe20000100800 */
[----:B------:R-:W-:-:S03]  /*6090*/  SHF.R.U32.HI R3, RZ, 0x6, R3 ;  /* 0x00000006ff037819 */ /* 0x000fc60000011603 */
[----:B------:R1:W-:Y:S01]  /*60a0*/  STL.64 [R1+0x30], R50 ;  /* 0x0000303201007387 */ /* 0x0003e20000100a00 */
[----:B------:R-:W-:-:S04]  /*60b0*/  SGXT.U32 R3, R3, 0x1 ;  /* 0x000000010303781a */ /* 0x000fc80000000000 */
[----:B------:R-:W-:Y:S01]  /*60c0*/  LOP3.LUT R244, R3, 0x40, RZ, 0xfc, !PT ;  /* 0x0000004003f47812 */ /* 0x000fe200078efcff */
[----:B-1----:R-:W-:Y:S01]  /*60d0*/  IMAD.MOV.U32 R51, RZ, RZ, R245 ;  /* 0x000000ffff337224 */ /* 0x002fe200078e00f5 */
[----:B------:R-:W-:Y:S01]  /*60e0*/  LEA R50, P5, R245, R5, 0x2 ;  /* 0x00000005f5327211 */ /* 0x000fe200078a10ff */
[----:B------:R1:W-:Y:S03]  /*60f0*/  STL.64 [R1+0x40], R8 ;  /* 0x0000400801007387 */ /* 0x0003e60000100a00 */
[----:B------:R-:W-:Y:S02]  /*6100*/  LEA.HI.X.SX32 R51, R51, R6, 0x2, P5 ;  /* 0x0000000633337211 */ /* 0x000fe400028f16ff */
[----:B----4-:R-:W-:Y:S01]  /*6110*/  ISETP.GE.AND P5, PT, R244, R246, PT ;  /* 0x000000f6f400720c */ /* 0x010fe20003fa6270 */
[----:B------:R-:W-:Y:S01]  /*6120*/  VOTEU.ALL UP2, P3 ;  /* 0x0000000000ff7886 */ /* 0x000fe20001840000 */
[----:B------:R-:W-:-:S02]  /*6130*/  LOP3.LUT R245, R3, 0x42, RZ, 0xfc, !PT ;  /* 0x0000004203f57812 */ /* 0x000fc400078efcff */
[----:B-1----:R-:W-:Y:S01]  /*6140*/  LEA R8, P4, R7, R5, 0x2 ;  /* 0x0000000507087211 */ /* 0x002fe200078810ff */
[----:B------:R1:W-:Y:S01]  /*6150*/  STL.64 [R1+0x50], R50 ;  /* 0x0000503201007387 */ /* 0x0003e20000100a00 */
[----:B------:R-:W-:Y:S01]  /*6160*/  SEL R5, R4, RZ, !P5 ;  /* 0x000000ff04057207 */ /* 0x000fe20006800000 */
[----:B------:R4:W1:Y:S01]  /*6170*/  @!UP2 SYNCS.EXCH.64 URZ, [UR7+0x30008], UR4 ;  /* 0x0300080407ffa5b2 */ /* 0x0008620008000100 */
[----:B------:R-:W-:Y:S01]  /*6180*/  ISETP.GE.AND P5, PT, R243, R246, PT ;  /* 0x000000f6f300720c */ /* 0x000fe20003fa6270 */
[----:B------:R-:W-:Y:S01]  /*6190*/  VIADD R243, R0, UR7 ;  /* 0x0000000700f37c36 */ /* 0x000fe20008000000 */
[----:B------:R-:W-:Y:S01]  /*61a0*/  LEA.HI.X.SX32 R9, R7, R6, 0x2, P4 ;  /* 0x0000000607097211 */ /* 0x000fe200020f16ff */
[----:B------:R-:W-:Y:S01]  /*61b0*/  IMAD.U32 R6, RZ, RZ, UR13 ;  /* 0x0000000dff067e24 */ /* 0x000fe2000f8e00ff */
[----:B------:R-:W-:Y:S02]  /*61c0*/  ISETP.GE.AND P4, PT, R245, R246, PT ;  /* 0x000000f6f500720c */ /* 0x000fe40003f86270 */
[----:B------:R-:W-:Y:S01]  /*61d0*/  @!PT LDS RZ, [RZ] ;  /* 0x00000000fffff984 */ /* 0x000fe20000000800 */
[----:B------:R-:W-:Y:S01]  /*61e0*/  @!PT LDS RZ, [RZ] ;  /* 0x00000000fffff984 */ /* 0x000fe20000000800 */
[----:B------:R-:W-:Y:S01]  /*61f0*/  @!PT LDS RZ, [RZ] ;  /* 0x00000000fffff984 */ /* 0x000fe20000000800 */
[----:B-1----:R-:W-:Y:S01]  /*6200*/  LDGSTS.E [R243], desc[UR22][R22.64], P0 ;  /* 0x0000000016f37fae */ /* 0x002fe200081a1016 */
[----:B------:R-:W-:-:S02]  /*6210*/  ISETP.NE.U32.AND P0, PT, R5, RZ, PT ;  /* 0x000000ff0500720c */ /* 0x000fc40003f05070 */
[----:B------:R-:W-:Y:S01]  /*6220*/  SEL R7, R4, RZ, !P4 ;  /* 0x000000ff04077207 */ /* 0x000fe20006000000 */
[----:B------:R-:W2:Y:S01]  /*6230*/  LDL.LU.64 R50, [R1+0x378] ;  /* 0x0003780001327983 */ /* 0x000ea20000300a00 */
[----:B------:R-:W-:-:S03]  /*6240*/  ISETP.GE.AND P4, PT, R242, R246, PT ;  /* 0x000000f6f200720c */ /* 0x000fc60003f86270 */
[----:B------:R1:W-:Y:S01]  /*6250*/  STL.64 [R1+0x48], R8 ;  /* 0x0000480801007387 */ /* 0x0003e20000100a00 */
[----:B------:R-:W-:-:S03]  /*6260*/  LOP3.LUT R242, R3, 0x4, RZ, 0xfc, !PT ;  /* 0x0000000403f27812 */ /* 0x000fc600078efcff */
[----:B------:R4:W-:Y:S01]  /*6270*/  STL [R1+0x2d0], R6 ;  /* 0x0002d00601007387 */ /* 0x0009e20000100800 */
[----:B------:R-:W-:-:S03]  /*6280*/  SEL R5, R4, RZ, !P4 ;  /* 0x000000ff04057207 */ /* 0x000fc60006000000 */
[----:B------:R-:W-:Y:S01]  /*6290*/  LDGSTS.E [R243+0x8], desc[UR22][R20.64], P1 ;  /* 0x0000800014f37fae */ /* 0x000fe200089a1016 */
[----:B-1----:R-:W-:-:S03]  /*62a0*/  LOP3.LUT R9, R3, 0x6, RZ, 0xfc, !PT ;  /* 0x0000000603097812 */ /* 0x002fc600078efcff */
[----:B------:R-:W-:Y:S01]  /*62b0*/  LDGSTS.E [R243+0x2000], desc[UR22][R104.64], P2 ;  /* 0x0200000068f37fae */ /* 0x000fe200091a1016 */
[----:B----4-:R-:W-:Y:S02]  /*62c0*/  SEL R6, R4, RZ, !P5 ;  /* 0x000000ff04067207 */ /* 0x010fe40006800000 */
[----:B------:R-:W-:Y:S01]  /*62d0*/  ISETP.NE.U32.AND P5, PT, R7, RZ, PT ;  /* 0x000000ff0700720c */ /* 0x000fe20003fa5070 */
[----:B------:R-:W-:Y:S01]  /*62e0*/  LDGSTS.E [R243+0x2008], desc[UR22][R102.64], P6 ;  /* 0x0200800066f37fae */ /* 0x000fe2000b1a1016 */
[----:B------:R-:W-:Y:S02]  /*62f0*/  ISETP.NE.U32.AND P1, PT, R6, RZ, PT ;  /* 0x000000ff0600720c */ /* 0x000fe40003f25070 */
[-C--:B------:R-:W-:Y:S01]  /*6300*/  ISETP.GE.AND P2, PT, R242, R246.reuse, PT ;  /* 0x000000f6f200720c */ /* 0x080fe20003f46270 */
[----:B------:R-:W-:Y:S01]  /*6310*/  LDGSTS.E [R243+0x4000], desc[UR22][R76.64], P0 ;  /* 0x040000004cf37fae */ /* 0x000fe200081a1016 */
[----:B------:R-:W-:Y:S02]  /*6320*/  ISETP.GE.AND P6, PT, R9, R246, PT ;  /* 0x000000f60900720c */ /* 0x000fe40003fc6270 */
[----:B------:R-:W-:-:S02]  /*6330*/  LOP3.LUT R6, R3, 0x26, RZ, 0xfc, !PT ;  /* 0x0000002603067812 */ /* 0x000fc400078efcff */
[----:B------:R-:W-:Y:S02]  /*6340*/  LOP3.LUT R8, R3, 0x24, RZ, 0xfc, !PT ;  /* 0x0000002403087812 */ /* 0x000fe400078efcff */
[----:B------:R-:W-:Y:S01]  /*6350*/  ISETP.NE.U32.AND P4, PT, R5, RZ, PT ;  /* 0x000000ff0500720c */ /* 0x000fe20003f85070 */
[----:B------:R-:W-:Y:S01]  /*6360*/  LDGSTS.E [R243+0x4008], desc[UR22][R74.64], P5 ;  /* 0x040080004af37fae */ /* 0x000fe2000a9a1016 */
[C---:B------:R-:W-:Y:S02]  /*6370*/  SEL R5, R4.reuse, RZ, !P2 ;  /* 0x000000ff04057207 */ /* 0x040fe40005000000 */
[----:B------:R-:W-:Y:S01]  /*6380*/  SEL R7, R4, RZ, !P6 ;  /* 0x000000ff04077207 */ /* 0x000fe20007000000 */
[----:B------:R-:W-:Y:S01]  /*6390*/  LDGSTS.E [R243+0x6000], desc[UR22][R48.64], P1 ;  /* 0x0600000030f37fae */ /* 0x000fe200089a1016 */
[-C--:B------:R-:W-:Y:S02]  /*63a0*/  ISETP.GE.AND P6, PT, R6, R246.reuse, PT ;  /* 0x000000f60600720c */ /* 0x080fe40003fc6270 */
[----:B------:R-:W-:-:S02]  /*63b0*/  ISETP.GE.AND P2, PT, R8, R246, PT ;  /* 0x000000f60800720c */ /* 0x000fc40003f46270 */
[----:B------:R-:W-:Y:S02]  /*63c0*/  ISETP.NE.U32.AND P0, PT, R5, RZ, PT ;  /* 0x000000ff0500720c */ /* 0x000fe40003f05070 */
[C---:B------:R-:W-:Y:S01]  /*63d0*/  SEL R5, R4.reuse, RZ, !P6 ;  /* 0x000000ff04057207 */ /* 0x040fe20007000000 */
[----:B------:R1:W-:Y:S01]  /*63e0*/  LDGSTS.E [R243+0x6008], desc[UR22][R46.64], P4 ;  /* 0x060080002ef37fae */ /* 0x0003e2000a1a1016 */
[----:B------:R-:W-:Y:S02]  /*63f0*/  SEL R6, R4, RZ, !P2 ;  /* 0x000000ff04067207 */ /* 0x000fe40005000000 */
[----:B------:R-:W-:Y:S02]  /*6400*/  ISETP.NE.U32.AND P2, PT, R7, RZ, PT ;  /* 0x000000ff0700720c */ /* 0x000fe40003f45070 */
[----:B------:R-:W-:Y:S02]  /*6410*/  ISETP.NE.U32.AND P5, PT, R5, RZ, PT ;  /* 0x000000ff0500720c */ /* 0x000fe40003fa5070 */
[----:B------:R-:W-:-:S02]  /*6420*/  LOP3.LUT R244, R3, 0x44, RZ, 0xfc, !PT ;  /* 0x0000004403f47812 */ /* 0x000fc400078efcff */
[----:B------:R-:W-:Y:S02]  /*6430*/  ISETP.NE.U32.AND P6, PT, R6, RZ, PT ;  /* 0x000000ff0600720c */ /* 0x000fe40003fc5070 */
[C---:B------:R-:W-:Y:S02]  /*6440*/  LOP3.LUT R242, R3.reuse, 0x46, RZ, 0xfc, !PT ;  /* 0x0000004603f27812 */ /* 0x040fe400078efcff */
[----:B------:R-:W-:Y:S02]  /*6450*/  LOP3.LUT R5, R0, 0x10, RZ, 0x3c, !PT ;  /* 0x0000001000057812 */ /* 0x000fe400078e3cff */
[-C--:B------:R-:W-:Y:S02]  /*6460*/  ISETP.GE.AND P1, PT, R244, R246.reuse, PT ;  /* 0x000000f6f400720c */ /* 0x080fe40003f26270 */
[----:B------:R-:W-:Y:S01]  /*6470*/  LOP3.LUT R9, R3, 0x64, RZ, 0xfc, !PT ;  /* 0x0000006403097812 */ /* 0x000fe200078efcff */
[----:B-1----:R-:W-:Y:S01]  /*6480*/  VIADD R243, R5, UR7 ;  /* 0x0000000705f37c36 */ /* 0x002fe20008000000 */
[----:B------:R-:W-:-:S02]  /*6490*/  ISETP.GE.AND P4, PT, R242, R246, PT ;  /* 0x000000f6f200720c */ /* 0x000fc40003f86270 */
[----:B------:R-:W-:Y:S02]  /*64a0*/  LOP3.LUT R8, R3, 0x66, RZ, 0xfc, !PT ;  /* 0x0000006603087812 */ /* 0x000fe400078efcff */
[C---:B------:R-:W-:Y:S01]  /*64b0*/  SEL R5, R4.reuse, RZ, !P1 ;  /* 0x000000ff04057207 */ /* 0x040fe20004800000 */
[----:B------:R-:W-:Y:S01]  /*64c0*/  LDGSTS.E [R243], desc[UR22][R18.64], P0 ;  /* 0x0000000012f37fae */ /* 0x000fe200081a1016 */
[-C--:B------:R-:W-:Y:S02]  /*64d0*/  ISETP.GE.AND P1, PT, R9, R246.reuse, PT ;  /* 0x000000f60900720c */ /* 0x080fe40003f26270 */
[----:B------:R-:W-:Y:S01]  /*64e0*/  SEL R7, R4, RZ, !P4 ;  /* 0x000000ff04077207 */ /* 0x000fe20006000000 */
[----:B------:R-:W1:Y:S01]  /*64f0*/  S2R R245, SR_TID.X ;  /* 0x0000000000f57919 */ /* 0x000e620000002100 */
[----:B------:R-:W-:Y:S02]  /*6500*/  ISETP.GE.AND P4, PT, R8, R246, PT ;  /* 0x000000f60800720c */ /* 0x000fe40003f86270 */
[----:B------:R-:W-:Y:S01]  /*6510*/  LOP3.LUT R242, R3, 0x8, RZ, 0xfc, !PT ;  /* 0x0000000803f27812 */ /* 0x000fe200078efcff */
[----:B------:R-:W-:Y:S01]  /*6520*/  LDGSTS.E [R243+0x8], desc[UR22][R16.64], P2 ;  /* 0x0000800010f37fae */ /* 0x000fe200091a1016 */
[----:B------:R-:W-:-:S02]  /*6530*/  ISETP.NE.U32.AND P0, PT, R5, RZ, PT ;  /* 0x000000ff0500720c */ /* 0x000fc40003f05070 */
[C---:B------:R-:W-:Y:S01]  /*6540*/  SEL R6, R4.reuse, RZ, !P1 ;  /* 0x000000ff04067207 */ /* 0x040fe20004800000 */
[----:B------:R-:W-:Y:S01]  /*6550*/  LDGSTS.E [R243+0x2000], desc[UR22][R100.64], P6 ;  /* 0x0200000064f37fae */ /* 0x000fe2000b1a1016 */
[----:B------:R-:W-:Y:S02]  /*6560*/  ISETP.NE.U32.AND P1, PT, R7, RZ, PT ;  /* 0x000000ff0700720c */ /* 0x000fe40003f25070 */
[----:B------:R-:W-:Y:S01]  /*6570*/  SEL R5, R4, RZ, !P4 ;  /* 0x000000ff04057207 */ /* 0x000fe20006000000 */
[----:B------:R-:W-:Y:S01]  /*6580*/  LDGSTS.E [R243+0x2008], desc[UR22][R98.64], P5 ;  /* 0x0200800062f37fae */ /* 0x000fe2000a9a1016 */
[C---:B------:R-:W-:Y:S02]  /*6590*/  LOP3.LUT R9, R3.reuse, 0xa, RZ, 0xfc, !PT ;  /* 0x0000000a03097812 */ /* 0x040fe400078efcff */
[----:B------:R-:W-:Y:S02]  /*65a0*/  ISETP.GE.AND P6, PT, R242, R246, PT ;  /* 0x000000f6f200720c */ /* 0x000fe40003fc6270 */
[----:B------:R-:W-:Y:S01]  /*65b0*/  LOP3.LUT R8, R3, 0x28, RZ, 0xfc, !PT ;  /* 0x0000002803087812 */ /* 0x000fe200078efcff */
[----:B------:R-:W-:Y:S01]  /*65c0*/  LDGSTS.E [R243+0x4000], desc[UR22][R72.64], P0 ;  /* 0x0400000048f37fae */ /* 0x000fe200081a1016 */
[----:B------:R-:W-:-:S02]  /*65d0*/  ISETP.NE.U32.AND P4, PT, R6, RZ, PT ;  /* 0x000000ff0600720c */ /* 0x000fc40003f85070 */
[----:B------:R-:W-:Y:S01]  /*65e0*/  ISETP.NE.U32.AND P2, PT, R5, RZ, PT ;  /* 0x000000ff0500720c */ /* 0x000fe20003f45070 */
[----:B------:R-:W-:Y:S01]  /*65f0*/  LDGSTS.E [R243+0x4008], desc[UR22][R70.64], P1 ;  /* 0x0400800046f37fae */ /* 0x000fe200089a1016 */
[-C--:B------:R-:W-:Y:S02]  /*6600*/  ISETP.GE.AND P5, PT, R9, R246.reuse, PT ;  /* 0x000000f60900720c */ /* 0x080fe40003fa6270 */
[----:B------:R-:W-:Y:S02]  /*6610*/  LOP3.LUT R6, R3, 0x2a, RZ, 0xfc, !PT ;  /* 0x0000002a03067812 */ /* 0x000fe400078efcff */
[----:B------:R-:W-:Y:S02]  /*6620*/  SEL R5, R4, RZ, !P6 ;  /* 0x000000ff04057207 */ /* 0x000fe40007000000 */
[-C--:B------:R-:W-:Y:S02]  /*6630*/  ISETP.GE.AND P6, PT, R8, R246.reuse, PT ;  /* 0x000000f60800720c */ /* 0x080fe40003fc6270 */
[----:B------:R-:W-:Y:S01]  /*6640*/  SEL R7, R4, RZ, !P5 ;  /* 0x000000ff04077207 */ /* 0x000fe20006800000 */
[----:B------:R-:W-:Y:S01]  /*6650*/  LDGSTS.E [R243+0x6000], desc[UR22][R44.64], P4 ;  /* 0x060000002cf37fae */ /* 0x000fe2000a1a1016 */
[----:B------:R-:W-:-:S02]  /*6660*/  ISETP.GE.AND P5, PT, R6, R246, PT ;  /* 0x000000f60600720c */ /* 0x000fc40003fa6270 */
[----:B------:R-:W-:Y:S01]  /*6670*/  SEL R6, R4, RZ, !P6 ;  /* 0x000000ff04067207 */ /* 0x000fe20007000000 */
[----:B------:R-:W-:Y:S01]  /*6680*/  LDGSTS.E [R243+0x6008], desc[UR22][R42.64], P2 ;  /* 0x060080002af37fae */ /* 0x000fe200091a1016 */
[----:B------:R-:W-:Y:S02]  /*6690*/  ISETP.NE.U32.AND P0, PT, R5, RZ, PT ;  /* 0x000000ff0500720c */ /* 0x000fe40003f05070 */
[----:B------:R-:W-:Y:S02]  /*66a0*/  ISETP.NE.U32.AND P6, PT, R7, RZ, PT ;  /* 0x000000ff0700720c */ /* 0x000fe40003fc5070 */
[----:B------:R-:W-:Y:S02]  /*66b0*/  LOP3.LUT R242, R3, 0x48, RZ, 0xfc, !PT ;  /* 0x0000004803f27812 */ /* 0x000fe400078efcff */
[----:B------:R-:W-:Y:S02]  /*66c0*/  ISETP.NE.U32.AND P1, PT, R6, RZ, PT ;  /* 0x000000ff0600720c */ /* 0x000fe40003f25070 */
[----:B------:R-:W-:-:S02]  /*66d0*/  LOP3.LUT R6, R0, 0x20, RZ, 0x3c, !PT ;  /* 0x0000002000067812 */ /* 0x000fc400078e3cff */
[----:B------:R-:W-:Y:S02]  /*66e0*/  SEL R5, R4, RZ, !P5 ;  /* 0x000000ff04057207 */ /* 0x000fe40006800000 */
[C---:B------:R-:W-:Y:S02]  /*66f0*/  LOP3.LUT R9, R3.reuse, 0x4a, RZ, 0xfc, !PT ;  /* 0x0000004a03097812 */ /* 0x040fe400078efcff */
[-C--:B------:R-:W-:Y:S02]  /*6700*/  ISETP.GE.AND P4, PT, R242, R246.reuse, PT ;  /* 0x000000f6f200720c */ /* 0x080fe40003f86270 */
[----:B------:R-:W-:Y:S01]  /*6710*/  LOP3.LUT R8, R3, 0x68, RZ, 0xfc, !PT ;  /* 0x0000006803087812 */ /* 0x000fe200078efcff */
[----:B------:R-:W-:Y:S01]  /*6720*/  VIADD R242, R6, UR7 ;  /* 0x0000000706f27c36 */ /* 0x000fe20008000000 */
[----:B------:R-:W-:Y:S02]  /*6730*/  ISETP.NE.U32.AND P5, PT, R5, RZ, PT ;  /* 0x000000ff0500720c */ /* 0x000fe40003fa5070 */
[----:B------:R-:W-:-:S02]  /*6740*/  ISETP.GE.AND P2, PT, R9, R246, PT ;  /* 0x000000f60900720c */ /* 0x000fc40003f46270 */
[----:B------:R-:W-:Y:S01]  /*6750*/  SEL R5, R4, RZ, !P4 ;  /* 0x000000ff04057207 */ /* 0x000fe20006000000 */
[----:B------:R-:W-:Y:S01]  /*6760*/  LDGSTS.E [R242], desc[UR22][R14.64], P0 ;  /* 0x000000000ef27fae */ /* 0x000fe200081a1016 */
[----:B------:R-:W-:Y:S02]  /*6770*/  ISETP.GE.AND P4, PT, R8, R246, PT ;  /* 0x000000f60800720c */ /* 0x000fe40003f86270 */
[----:B------:R-:W-:Y:S01]  /*6780*/  LOP3.LUT R9, R3, 0x6a, RZ, 0xfc, !PT ;  /* 0x0000006a03097812 */ /* 0x000fe200078efcff */
[----:B------:R-:W-:Y:S01]  /*6790*/  LDGSTS.E [R242+0x8], desc[UR22][R12.64], P6 ;  /* 0x000080000cf27fae */ /* 0x000fe2000b1a1016 */
[C---:B------:R-:W-:Y:S02]  /*67a0*/  SEL R6, R4.reuse, RZ, !P2 ;  /* 0x000000ff04067207 */ /* 0x040fe40005000000 */
[----:B------:R-:W-:Y:S01]  /*67b0*/  ISETP.NE.U32.AND P2, PT, R5, RZ, PT ;  /* 0x000000ff0500720c */ /* 0x000fe20003f45070 */
[----:B------:R-:W-:Y:S01]  /*67c0*/  LDGSTS.E [R242+0x2000], desc[UR22][R96.64], P1 ;  /* 0x0200000060f27fae */ /* 0x000fe200089a1016 */
[----:B------:R-:W-:-:S02]  /*67d0*/  SEL R5, R4, RZ, !P4 ;  /* 0x000000ff04057207 */ /* 0x000fc40006000000 */
[-C--:B------:R-:W-:Y:S01]  /*67e0*/  ISETP.GE.AND P6, PT, R9, R246.reuse, PT ;  /* 0x000000f60900720c */ /* 0x080fe20003fc6270 */
[----:B------:R-:W-:Y:S01]  /*67f0*/  LDGSTS.E [R242+0x2008], desc[UR22][R94.64], P5 ;  /* 0x020080005ef27fae */ /* 0x000fe2000a9a1016 */
[----:B------:R-:W-:Y:S02]  /*6800*/  LOP3.LUT R8, R3, 0xc, RZ, 0xfc, !PT ;  /* 0x0000000c03087812 */ /* 0x000fe400078efcff */
[----:B------:R-:W-:Y:S02]  /*6810*/  ISETP.NE.U32.AND P0, PT, R5, RZ, PT ;  /* 0x000000ff0500720c */ /* 0x000fe40003f05070 */
[----:B-1----:R-:W-:Y:S02]  /*6820*/  LEA.HI R244, R245, 0xe, RZ, 0x1a ;  /* 0x0000000ef5f47811 */ /* 0x002fe400078fd0ff */
[----:B------:R-:W-:Y:S01]  /*6830*/  SEL R5, R4, RZ, !P6 ;  /* 0x000000ff04057207 */ /* 0x000fe20007000000 */
[----:B------:R-:W-:Y:S01]  /*6840*/  LDGSTS.E [R242+0x4000], desc[UR22][R68.64], P2 ;  /* 0x0400000044f27fae */ /* 0x000fe200091a1016 */
[----:B------:R-:W-:-:S02]  /*6850*/  ISETP.GE.AND P1, PT, R8, R246, PT ;  /* 0x000000f60800720c */ /* 0x000fc40003f26270 */
[----:B------:R-:W-:Y:S02]  /*6860*/  LOP3.LUT R7, R3, 0x2c, RZ, 0xfc, !PT ;  /* 0x0000002c03077812 */ /* 0x000fe400078efcff */
[-C--:B------:R-:W-:Y:S02]  /*6870*/  ISETP.GE.AND P5, PT, R244, R246.reuse, PT ;  /* 0x000000f6f400720c */ /* 0x080fe40003fa6270 */
[----:B------:R-:W-:Y:S02]  /*6880*/  LEA.HI R245, R245, 0x2e, RZ, 0x1a ;  /* 0x0000002ef5f57811 */ /* 0x000fe400078fd0ff */
[----:B------:R-:W-:Y:S02]  /*6890*/  ISETP.NE.U32.AND P6, PT, R5, RZ, PT ;  /* 0x000000ff0500720c */ /* 0x000fe40003fc5070 */
[----:B------:R-:W-:Y:S02]  /*68a0*/  SEL R5, R4, RZ, !P1 ;  /* 0x000000ff04057207 */ /* 0x000fe40004800000 */
[----:B------:R-:W-:-:S02]  /*68b0*/  ISETP.GE.AND P1, PT, R7, R246, PT ;  /* 0x000000f60700720c */ /* 0x000fc40003f26270 */
[----:B------:R-:W-:Y:S02]  /*68c0*/  SEL R7, R4, RZ, !P5 ;  /* 0x000000ff04077207 */ /* 0x000fe40006800000 */
[----:B------:R-:W-:Y:S02]  /*68d0*/  ISETP.GE.AND P5, PT, R245, R246, PT ;  /* 0x000000f6f500720c */ /* 0x000fe40003fa6270 */
[----:B------:R-:W1:Y:S01]  /*68e0*/  S2R R245, SR_TID.X ;  /* 0x0000000000f57919 */ /* 0x000e620000002100 */
[----:B------:R-:W-:Y:S02]  /*68f0*/  ISETP.NE.U32.AND P4, PT, R6, RZ, PT ;  /* 0x000000ff0600720c */ /* 0x000fe40003f85070 */
[----:B------:R-:W-:Y:S02]  /*6900*/  ISETP.NE.U32.AND P2, PT, R5, RZ, PT ;  /* 0x000000ff0500720c */ /* 0x000fe40003f45070 */
[C---:B------:R-:W-:Y:S02]  /*6910*/  SEL R5, R4.reuse, RZ, !P5 ;  /* 0x000000ff04057207 */ /* 0x040fe40006800000 */
[----:B------:R-:W-:-:S02]  /*6920*/  SEL R6, R4, RZ, !P1 ;  /* 0x000000ff04067207 */ /* 0x000fc40004800000 */
[----:B------:R-:W-:Y:S02]  /*6930*/  ISETP.NE.U32.AND P5, PT, R5, RZ, PT ;  /* 0x000000ff0500720c */ /* 0x000fe40003fa5070 */
[----:B------:R-:W-:Y:S02]  /*6940*/  LOP3.LUT R9, R3, 0x4c, RZ, 0xfc, !PT ;  /* 0x0000004c03097812 */ /* 0x000fe400078efcff */
[----:B------:R-:W-:Y:S01]  /*6950*/  LOP3.LUT R5, R0, 0x30, RZ, 0x3c, !PT ;  /* 0x0000003000057812 */ /* 0x000fe200078e3cff */
[----:B------:R-:W-:Y:S01]  /*6960*/  LDGSTS.E [R242+0x4008], desc[UR22][R66.64], P4 ;  /* 0x0400800042f27fae */ /* 0x000fe2000a1a1016 */
[----:B------:R-:W-:Y:S02]  /*6970*/  ISETP.NE.U32.AND P1, PT, R7, RZ, PT ;  /* 0x000000ff0700720c */ /* 0x000fe40003f25070 */
[----:B------:R-:W-:Y:S01]  /*6980*/  ISETP.NE.U32.AND P4, PT, R6, RZ, PT ;  /* 0x000000ff0600720c */ /* 0x000fe20003f85070 */
[----:B------:R-:W-:Y:S01]  /*6990*/  LDGSTS.E [R242+0x6000], desc[UR22][R40.64], P0 ;  /* 0x0600000028f27fae */ /* 0x000fe200081a1016 */
[----:B------:R-:W-:Y:S01]  /*69a0*/  ISETP.GE.AND P0, PT, R9, R246, PT ;  /* 0x000000f60900720c */ /* 0x000fe20003f06270 */
[----:B------:R-:W-:Y:S01]  /*69b0*/  VIADD R9, R5, UR7 ;  /* 0x0000000705097c36 */ /* 0x000fe20008000000 */
[----:B------:R-:W-:Y:S01]  /*69c0*/  LOP3.LUT R8, R3, 0x6c, RZ, 0xfc, !PT ;  /* 0x0000006c03087812 */ /* 0x000fe200078efcff */
[----:B------:R-:W-:Y:S01]  /*69d0*/  LDGSTS.E [R242+0x6008], desc[UR22][R38.64], P6 ;  /* 0x0600800026f27fae */ /* 0x000fe2000b1a1016 */
[----:B------:R-:W-:-:S02]  /*69e0*/  SEL R5, R4, RZ, !P0 ;  /* 0x000000ff04057207 */ /* 0x000fc40004000000 */
[----:B------:R-:W-:Y:S01]  /*69f0*/  ISETP.GE.AND P0, PT, R8, R246, PT ;  /* 0x000000f60800720c */ /* 0x000fe20003f06270 */
[----:B------:R-:W-:Y:S01]  /*6a00*/  LDGSTS.E [R9], desc[UR22][R10.64], P2 ;  /* 0x000000000a097fae */ /* 0x000fe200091a1016 */
[----:B-1----:R-:W-:-:S03]  /*6a10*/  LEA.HI R245, R245, 0x4e, RZ, 0x1a ;  /* 0x0000004ef5f57811 */ /* 0x002fc600078fd0ff */
[----:B------:R-:W-:Y:S01]  /*6a20*/  LDGSTS.E [R9+0x8], desc[UR22][R114.64], P1 ;  /* 0x0000800072097fae */ /* 0x000fe200089a1016 */
[----:B------:R-:W-:-:S03]  /*6a30*/  ISETP.GE.AND P6, PT, R245, R246, PT ;  /* 0x000000f6f500720c */ /* 0x000fc60003fc6270 */
[----:B------:R-:W-:Y:S01]  /*6a40*/  LDGSTS.E [R9+0x2000], desc[UR22][R92.64], P4 ;  /* 0x020000005c097fae */ /* 0x000fe2000a1a1016 */
[----:B------:R-:W-:Y:S02]  /*6a50*/  ISETP.NE.U32.AND P2, PT, R5, RZ, PT ;  /* 0x000000ff0500720c */ /* 0x000fe40003f45070 */
[C---:B------:R-:W-:Y:S01]  /*6a60*/  SEL R7, R4.reuse, RZ, !P6 ;  /* 0x000000ff04077207 */ /* 0x040fe20007000000 */
[----:B------:R-:W-:Y:S01]  /*6a70*/  LDGSTS.E [R9+0x2008], desc[UR22][R124.64], P5 ;  /* 0x020080007c097fae */ /* 0x000fe2000a9a1016 */
[----:B------:R-:W-:Y:S02]  /*6a80*/  ISETP.GE.AND P6, PT, R247, R246, PT ;  /* 0x000000f6f700720c */ /* 0x000fe40003fc6270 */
[----:B------:R-:W-:Y:S02]  /*6a90*/  SEL R6, R4, RZ, !P0 ;  /* 0x000000ff04067207 */ /* 0x000fe40004000000 */
[C---:B------:R-:W-:Y:S02]  /*6aa0*/  LOP3.LUT R245, R3.reuse, 0x10, RZ, 0xfc, !PT ;  /* 0x0000001003f57812 */ /* 0x040fe400078efcff */
[----:B------:R-:W-:-:S02]  /*6ab0*/  LOP3.LUT R244, R3, 0x12, RZ, 0xfc, !PT ;  /* 0x0000001203f47812 */ /* 0x000fc400078efcff */
[----:B------:R-:W-:Y:S01]  /*6ac0*/  SEL R5, R4, RZ, !P6 ;  /* 0x000000ff04057207 */ /* 0x000fe20007000000 */
[----:B------:R-:W-:Y:S01]  /*6ad0*/  LDGSTS.E [R9+0x4000], desc[UR22][R64.64], P2 ;  /* 0x0400000040097fae */ /* 0x000fe200091a1016 */
[----:B------:R-:W-:Y:S02]  /*6ae0*/  ISETP.NE.U32.AND P1, PT, R6, RZ, PT ;  /* 0x000000ff0600720c */ /* 0x000fe40003f25070 */
[-C--:B------:R-:W-:Y:S02]  /*6af0*/  ISETP.GE.AND P4, PT, R245, R246.reuse, PT ;  /* 0x000000f6f500720c */ /* 0x080fe40003f86270 */
[----:B------:R-:W-:Y:S02]  /*6b00*/  ISETP.GE.AND P5, PT, R244, R246, PT ;  /* 0x000000f6f400720c */ /* 0x000fe40003fa6270 */
[----:B------:R-:W-:Y:S02]  /*6b10*/  LOP3.LUT R6, R3, 0x32, RZ, 0xfc, !PT ;  /* 0x0000003203067812 */ /* 0x000fe400078efcff */
[----:B------:R-:W-:-:S02]  /*6b20*/  ISETP.NE.U32.AND P0, PT, R7, RZ, PT ;  /* 0x000000ff0700720c */ /* 0x000fc40003f05070 */
[----:B------:R-:W-:Y:S02]  /*6b30*/  ISETP.NE.U32.AND P6, PT, R5, RZ, PT ;  /* 0x000000ff0500720c */ /* 0x000fe40003fc5070 */
[----:B------:R-:W-:Y:S02]  /*6b40*/  LOP3.LUT R8, R3, 0x30, RZ, 0xfc, !PT ;  /* 0x0000003003087812 */ /* 0x000fe400078efcff */
[C---:B------:R-:W-:Y:S02]  /*6b50*/  SEL R5, R4.reuse, RZ, !P4 ;  /* 0x000000ff04057207 */ /* 0x040fe40006000000 */
[----:B------:R-:W-:Y:S02]  /*6b60*/  SEL R7, R4, RZ, !P5 ;  /* 0x000000ff04077207 */ /* 0x000fe40006800000 */
[-C--:B------:R-:W-:Y:S02]  /*6b70*/  ISETP.GE.AND P5, PT, R6, R246.reuse, PT ;  /* 0x000000f60600720c */ /* 0x080fe40003fa6270 */
[----:B------:R-:W-:Y:S01]  /*6b80*/  ISETP.GE.AND P4, PT, R8, R246, PT ;  /* 0x000000f60800720c */ /* 0x000fe20003f86270 */
[----:B------:R-:W-:Y:S01]  /*6b90*/  LDGSTS.E [R9+0x4008], desc[UR22][R128.64], P0 ;  /* 0x0400800080097fae */ /* 0x000fe200081a1016 */
[----:B------:R-:W-:-:S02]  /*6ba0*/  ISETP.NE.U32.AND P2, PT, R5, RZ, PT ;  /* 0x000000ff0500720c */ /* 0x000fc40003f45070 */
[C---:B------:R-:W-:Y:S01]  /*6bb0*/  SEL R5, R4.reuse, RZ, !P5 ;  /* 0x000000ff04057207 */ /* 0x040fe20006800000 */
[----:B------:R-:W-:Y:S01]  /*6bc0*/  LDGSTS.E [R9+0x6000], desc[UR22][R36.64], P1 ;  /* 0x0600000024097fae */ /* 0x000fe200089a1016 */
[----:B------:R-:W-:Y:S02]  /*6bd0*/  SEL R6, R4, RZ, !P4 ;  /* 0x000000ff04067207 */ /* 0x000fe40006000000 */
[----:B------:R-:W-:Y:S01]  /*6be0*/  ISETP.NE.U32.AND P5, PT, R5, RZ, PT ;  /* 0x000000ff0500720c */ /* 0x000fe20003fa5070 */
[----:B------:R-:W-:Y:S01]  /*6bf0*/  LDGSTS.E [R9+0x6008], desc[UR22][R130.64], P6 ;  /* 0x0600800082097fae */ /* 0x000fe2000b1a1016 */
[C---:B------:R-:W-:Y:S02]  /*6c00*/  LOP3.LUT R247, R3.reuse, 0x50, RZ, 0xfc, !PT ;  /* 0x0000005003f77812 */ /* 0x040fe400078efcff */
[----:B------:R-:W-:Y:S02]  /*6c10*/  LOP3.LUT R8, R3, 0x52, RZ, 0xfc, !PT ;  /* 0x0000005203087812 */ /* 0x000fe400078efcff */
[----:B------:R-:W-:-:S02]  /*6c20*/  LOP3.LUT R5, R0, 0x40, RZ, 0x3c, !PT ;  /* 0x0000004000057812 */ /* 0x000fc400078e3cff */
[----:B------:R-:W-:Y:S02]  /*6c30*/  ISETP.NE.U32.AND P4, PT, R7, RZ, PT ;  /* 0x000000ff0700720c */ /* 0x000fe40003f85070 */
[----:B------:R-:W-:Y:S02]  /*6c40*/  ISETP.NE.U32.AND P0, PT, R6, RZ, PT ;  /* 0x000000ff0600720c */ /* 0x000fe40003f05070 */
[-C--:B------:R-:W-:Y:S02]  /*6c50*/  ISETP.GE.AND P1, PT, R247, R246.reuse, PT ;  /* 0x000000f6f700720c */ /* 0x080fe40003f26270 */
[----:B------:R-:W-:Y:S01]  /*6c60*/  ISETP.GE.AND P6, PT, R8, R246, PT ;  /* 0x000000f60800720c */ /* 0x000fe20003fc6270 */
[----:B------:R-:W-:Y:S01]  /*6c70*/  VIADD R8, R5, UR7 ;  /* 0x0000000705087c36 */ /* 0x000fe20008000000 */
[----:B------:R-:W-:Y:S02]  /*6c80*/  LOP3.LUT R245, R3, 0x70, RZ, 0xfc, !PT ;  /* 0x0000007003f57812 */ /* 0x000fe400078efcff */
[----:B------:R-:W-:-:S02]  /*6c90*/  SEL R5, R4, RZ, !P1 ;  /* 0x000000ff04057207 */ /* 0x000fc40004800000 */
[----:B------:R-:W-:Y:S01]  /*6ca0*/  LOP3.LUT R244, R3, 0x72, RZ, 0xfc, !PT ;  /* 0x0000007203f47812 */ /* 0x000fe200078efcff */
[----:B------:R-:W-:Y:S01]  /*6cb0*/  LDGSTS.E [R8], desc[UR22][R116.64], P2 ;  /* 0x0000000074087fae */ /* 0x000fe200091a1016 */
[-C--:B------:R-:W-:Y:S02]  /*6cc0*/  ISETP.GE.AND P1, PT, R245, R246.reuse, PT ;  /* 0x000000f6f500720c */ /* 0x080fe40003f26270 */
[----:B------:R-:W-:Y:S01]  /*6cd0*/  SEL R7, R4, RZ, !P6 ;  /* 0x000000ff04077207 */ /* 0x000fe20007000000 */
[----:B------:R-:W-:Y:S01]  /*6ce0*/  LDGSTS.E [R8+0x8], desc[UR22][R118.64], P4 ;  /* 0x0000800076087fae */ /* 0x000fe2000a1a1016 */
[----:B------:R-:W-:Y:S02]  /*6cf0*/  ISETP.NE.U32.AND P2, PT, R5, RZ, PT ;  /* 0x000000ff0500720c */ /* 0x000fe40003f45070 */
[----:B------:R-:W-:Y:S01]  /*6d00*/  ISETP.GE.AND P6, PT, R244, R246, PT ;  /* 0x000000f6f400720c */ /* 0x000fe20003fc6270 */
[----:B------:R-:W-:Y:S01]  /*6d10*/  LDGSTS.E [R8+0x2000], desc[UR22][R90.64], P0 ;  /* 0x020000005a087fae */ /* 0x000fe200081a1016 */
[----:B------:R-:W-:-:S02]  /*6d20*/  SEL R6, R4, RZ, !P1 ;  /* 0x000000ff04067207 */ /* 0x000fc40004800000 */
[C---:B------:R-:W-:Y:S01]  /*6d30*/  LOP3.LUT R247, R3.reuse, 0x14, RZ, 0xfc, !PT ;  /* 0x0000001403f77812 */ /* 0x040fe200078efcff */
[----:B------:R-:W-:Y:S01]  /*6d40*/  LDGSTS.E [R8+0x2008], desc[UR22][R88.64], P5 ;  /* 0x0200800058087fae */ /* 0x000fe2000a9a1016 */
[----:B------:R-:W-:Y:S02]  /*6d50*/  LOP3.LUT R245, R3, 0x16, RZ, 0xfc, !PT ;  /* 0x0000001603f57812 */ /* 0x000fe400078efcff */
[----:B------:R-:W-:Y:S02]  /*6d60*/  ISETP.NE.U32.AND P1, PT, R7, RZ, PT ;  /* 0x000000ff0700720c */ /* 0x000fe40003f25070 */
[----:B------:R-:W-:Y:S01]  /*6d70*/  SEL R5, R4, RZ, !P6 ;  /* 0x000000ff04057207 */ /* 0x000fe20007000000 */
[----:B------:R-:W-:Y:S01]  /*6d80*/  LDGSTS.E [R8+0x4000], desc[UR22][R62.64], P2 ;  /* 0x040000003e087fae */ /* 0x000fe200091a1016 */
[----:B------:R-:W-:Y:S02]  /*6d90*/  ISETP.NE.U32.AND P4, PT, R6, RZ, PT ;  /* 0x000000ff0600720c */ /* 0x000fe40003f85070 */
[----:B------:R-:W-:-:S02]  /*6da0*/  ISETP.GE.AND P0, PT, R247, R246, PT ;  /* 0x000000f6f700720c */ /* 0x000fc40003f06270 */
[----:B------:R-:W-:Y:S02]  /*6db0*/  ISETP.GE.AND P5, PT, R245, R246, PT ;  /* 0x000000f6f500720c */ /* 0x000fe40003fa6270 */
[----:B------:R-:W-:Y:S02]  /*6dc0*/  LOP3.LUT R6, R3, 0x36, RZ, 0xfc, !PT ;  /* 0x0000003603067812 */ /* 0x000fe400078efcff */
[----:B------:R-:W-:Y:S01]  /*6dd0*/  ISETP.NE.U32.AND P6, PT, R5, RZ, PT ;  /* 0x000000ff0500720c */ /* 0x000fe20003fc5070 */
[----:B------:R-:W-:Y:S01]  /*6de0*/  LDGSTS.E [R8+0x4008], desc[UR22][R60.64], P1 ;  /* 0x040080003c087fae */ /* 0x000fe200089a1016 */
[----:B------:R-:W-:Y:S02]  /*6df0*/  LOP3.LUT R244, R3, 0x34, RZ, 0xfc, !PT ;  /* 0x0000003403f47812 */ /* 0x000fe400078efcff */
[C---:B------:R-:W-:Y:S01]  /*6e00*/  SEL R5, R4.reuse, RZ, !P0 ;  /* 0x000000ff04057207 */ /* 0x040fe20004000000 */
[----:B------:R-:W-:Y:S01]  /*6e10*/  LDGSTS.E [R8+0x6000], desc[UR22][R34.64], P4 ;  /* 0x0600000022087fae */ /* 0x000fe2000a1a1016 */
[----:B------:R-:W-:-:S02]  /*6e20*/  SEL R7, R4, RZ, !P5 ;  /* 0x000000ff04077207 */ /* 0x000fc40006800000 */
[-C--:B------:R-:W-:Y:S02]  /*6e30*/  ISETP.GE.AND P5, PT, R6, R246.reuse, PT ;  /* 0x000000f60600720c */ /* 0x080fe40003fa6270 */
[----:B------:R-:W-:Y:S02]  /*6e40*/  ISETP.GE.AND P0, PT, R244, R246, PT ;  /* 0x000000f6f400720c */ /* 0x000fe40003f06270 */
[----:B------:R-:W-:Y:S01]  /*6e50*/  ISETP.NE.U32.AND P2, PT, R5, RZ, PT ;  /* 0x000000ff0500720c */ /* 0x000fe20003f45070 */
[----:B------:R-:W-:Y:S01]  /*6e60*/  LDGSTS.E [R8+0x6008], desc[UR22][R32.64], P6 ;  /* 0x0600800020087fae */ /* 0x000fe2000b1a1016 */
[C---:B------:R-:W-:Y:S02]  /*6e70*/  SEL R5, R4.reuse, RZ, !P5 ;  /* 0x000000ff04057207 */ /* 0x040fe40006800000 */
[----:B------:R-:W-:Y:S02]  /*6e80*/  SEL R6, R4, RZ, !P0 ;  /* 0x000000ff04067207 */ /* 0x000fe40004000000 */
[----:B------:R-:W-:-:S02]  /*6e90*/  ISETP.NE.U32.AND P0, PT, R7, RZ, PT ;  /* 0x000000ff0700720c */ /* 0x000fc40003f05070 */
[----:B------:R-:W-:Y:S02]  /*6ea0*/  ISETP.NE.U32.AND P1, PT, R5, RZ, PT ;  /* 0x000000ff0500720c */ /* 0x000fe40003f25070 */
[C---:B------:R-:W-:Y:S02]  /*6eb0*/  LOP3.LUT R7, R3.reuse, 0x54, RZ, 0xfc, !PT ;  /* 0x0000005403077812 */ /* 0x040fe400078efcff */
[----:B------:R-:W-:Y:S02]  /*6ec0*/  LOP3.LUT R5, R0, 0x50, RZ, 0x3c, !PT ;  /* 0x0000005000057812 */ /* 0x000fe400078e3cff */
[----:B------:R-:W-:Y:S02]  /*6ed0*/  LOP3.LUT R247, R3, 0x56, RZ, 0xfc, !PT ;  /* 0x0000005603f77812 */ /* 0x000fe400078efcff */
[----:B------:R-:W-:Y:S01]  /*6ee0*/  ISETP.GE.AND P4, PT, R7, R246, PT ;  /* 0x000000f60700720c */ /* 0x000fe20003f86270 */
[----:B------:R-:W-:Y:S01]  /*6ef0*/  VIADD R7, R5, UR7 ;  /* 0x0000000705077c36 */ /* 0x000fe20008000000 */
[----:B------:R-:W-:-:S02]  /*6f00*/  LOP3.LUT R245, R3, 0x74, RZ, 0xfc, !PT ;  /* 0x0000007403f57812 */ /* 0x000fc400078efcff */
[-C--:B------:R-:W-:Y:S02]  /*6f10*/  ISETP.GE.AND P6, PT, R247, R246.reuse, PT ;  /* 0x000000f6f700720c */ /* 0x080fe40003fc6270 */
[----:B------:R-:W-:Y:S01]  /*6f20*/  SEL R5, R4, RZ, !P4 ;  /* 0x000000ff04057207 */ /* 0x000fe20006000000 */
[----:B------:R-:W-:Y:S01]  /*6f30*/  LDGSTS.E [R7], desc[UR22][R120.64], P2 ;  /* 0x0000000078077fae */ /* 0x000fe200091a1016 */
[----:B------:R-:W-:Y:S02]  /*6f40*/  LOP3.LUT R244, R3, 0x76, RZ, 0xfc, !PT ;  /* 0x0000007603f47812 */ /* 0x000fe400078efcff */
[----:B------:R-:W-:Y:S01]  /*6f50*/  ISETP.NE.U32.AND P5, PT, R6, RZ, PT ;  /* 0x000000ff0600720c */ /* 0x000fe20003fa5070 */
[----:B------:R-:W-:Y:S01]  /*6f60*/  LDGSTS.E [R7+0x8], desc[UR22][R112.64], P0 ;  /* 0x0000800070077fae */ /* 0x000fe200081a1016 */
[----:B------:R-:W-:Y:S02]  /*6f70*/  ISETP.GE.AND P4, PT, R245, R246, PT ;  /* 0x000000f6f500720c */ /* 0x000fe40003f86270 */
[----:B------:R-:W-:-:S02]  /*6f80*/  SEL R247, R4, RZ, !P6 ;  /* 0x000000ff04f77207 */ /* 0x000fc40007000000 */
[----:B------:R-:W-:Y:S02]  /*6f90*/  ISETP.NE.U32.AND P2, PT, R5, RZ, PT ;  /* 0x000000ff0500720c */ /* 0x000fe40003f45070 */
[----:B------:R-:W-:Y:S02]  /*6fa0*/  ISETP.GE.AND P6, PT, R244, R246, PT ;  /* 0x000000f6f400720c */ /* 0x000fe40003fc6270 */
[C---:B------:R-:W-:Y:S02]  /*6fb0*/  SEL R6, R4.reuse, RZ, !P4 ;  /* 0x000000ff04067207 */ /* 0x040fe40006000000 */
[----:B------:R-:W-:Y:S01]  /*6fc0*/  ISETP.NE.U32.AND P4, PT, R247, RZ, PT ;  /* 0x000000fff700720c */ /* 0x000fe20003f85070 */
[----:B------:R-:W-:Y:S01]  /*6fd0*/  LDGSTS.E [R7+0x2000], desc[UR22][R86.64], P5 ;  /* 0x0200000056077fae */ /* 0x000fe2000a9a1016 */
[----:B------:R-:W-:Y:S02]  /*6fe0*/  SEL R5, R4, RZ, !P6 ;  /* 0x000000ff04057207 */ /* 0x000fe40007000000 */
[----:B------:R-:W-:Y:S01]  /*6ff0*/  ISETP.NE.U32.AND P6, PT, R6, RZ, PT ;  /* 0x000000ff0600720c */ /* 0x000fe20003fc5070 */
[----:B------:R-:W-:Y:S01]  /*7000*/  LDGSTS.E [R7+0x2008], desc[UR22][R84.64], P1 ;  /* 0x0200800054077fae */ /* 0x000fe200089a1016 */
[----:B------:R-:W-:-:S03]  /*7010*/  LOP3.LUT R245, R3, 0x38, RZ, 0xfc, !PT ;  /* 0x0000003803f57812 */ /* 0x000fc600078efcff */
[----:B------:R-:W-:Y:S01]  /*7020*/  LDGSTS.E [R7+0x4000], desc[UR22][R58.64], P2 ;  /* 0x040000003a077fae */ /* 0x000fe200091a1016 */
[-C--:B------:R-:W-:Y:S02]  /*7030*/  ISETP.GE.AND P2, PT, R245, R246.reuse, PT ;  /* 0x000000f6f500720c */ /* 0x080fe40003f46270 */
[----:B------:R-:W-:Y:S01]  /*7040*/  LOP3.LUT R245, R3, 0x58, RZ, 0xfc, !PT ;  /* 0x0000005803f57812 */ /* 0x000fe200078efcff */
[----:B------:R-:W-:Y:S04]  /*7050*/  LDGSTS.E [R7+0x4008], desc[UR22][R56.64], P4 ;  /* 0x0400800038077fae */ /* 0x000fe8000a1a1016 */
[----:B------:R-:W-:Y:S01]  /*7060*/  LDGSTS.E [R7+0x6000], desc[UR22][R30.64], P6 ;  /* 0x060000001e077fae */ /* 0x000fe2000b1a1016 */
[----:B------:R-:W-:Y:S02]  /*7070*/  ISETP.GE.AND P6, PT, R245, R246, PT ;  /* 0x000000f6f500720c */ /* 0x000fe40003fc6270 */
[----:B------:R-:W1:Y:S01]  /*7080*/  S2R R245, SR_TID.X ;  /* 0x0000000000f57919 */ /* 0x000e620000002100 */
[----:B------:R-:W-:-:S02]  /*7090*/  LOP3.LUT R6, R3, 0x18, RZ, 0xfc, !PT ;  /* 0x0000001803067812 */ /* 0x000fc400078efcff */
[C---:B------:R-:W-:Y:S02]  /*70a0*/  LOP3.LUT R247, R3.reuse, 0x1a, RZ, 0xfc, !PT ;  /* 0x0000001a03f77812 */ /* 0x040fe400078efcff */
[-C--:B------:R-:W-:Y:S02]  /*70b0*/  ISETP.GE.AND P5, PT, R6, R246.reuse, PT ;  /* 0x000000f60600720c */ /* 0x080fe40003fa6270 */
[----:B------:R-:W-:Y:S02]  /*70c0*/  LOP3.LUT R244, R3, 0x3a, RZ, 0xfc, !PT ;  /* 0x0000003a03f47812 */ /* 0x000fe400078efcff */
[----:B------:R-:W-:Y:S02]  /*70d0*/  ISETP.NE.U32.AND P0, PT, R5, RZ, PT ;  /* 0x000000ff0500720c */ /* 0x000fe40003f05070 */
[----:B------:R-:W-:Y:S02]  /*70e0*/  ISETP.GE.AND P1, PT, R247, R246, PT ;  /* 0x000000f6f700720c */ /* 0x000fe40003f26270 */
[----:B------:R-:W-:-:S02]  /*70f0*/  SEL R5, R4, RZ, !P5 ;  /* 0x000000ff04057207 */ /* 0x000fc40006800000 */
[----:B------:R-:W-:Y:S02]  /*7100*/  ISETP.GE.AND P5, PT, R244, R246, PT ;  /* 0x000000f6f400720c */ /* 0x000fe40003fa6270 */
[C---:B------:R-:W-:Y:S02]  /*7110*/  SEL R247, R4.reuse, RZ, !P1 ;  /* 0x000000ff04f77207 */ /* 0x040fe40004800000 */
[----:B------:R-:W-:Y:S02]  /*7120*/  ISETP.NE.U32.AND P1, PT, R5, RZ, PT ;  /* 0x000000ff0500720c */ /* 0x000fe40003f25070 */
[C---:B------:R-:W-:Y:S01]  /*7130*/  SEL R6, R4.reuse, RZ, !P2 ;  /* 0x000000ff04067207 */ /* 0x040fe20005000000 */
[----:B------:R-:W-:Y:S01]  /*7140*/  LDGSTS.E [R7+0x6008], desc[UR22][R28.64], P0 ;  /* 0x060080001c077fae */ /* 0x000fe200081a1016 */
[----:B------:R-:W-:Y:S02]  /*7150*/  SEL R5, R4, RZ, !P5 ;  /* 0x000000ff04057207 */ /* 0x000fe40006800000 */
[----:B------:R-:W-:-:S02]  /*7160*/  ISETP.NE.U32.AND P2, PT, R247, RZ, PT ;  /* 0x000000fff700720c */ /* 0x000fc40003f45070 */
[----:B------:R-:W-:Y:S02]  /*7170*/  ISETP.NE.U32.AND P4, PT, R6, RZ, PT ;  /* 0x000000ff0600720c */ /* 0x000fe40003f85070 */
[----:B------:R-:W-:Y:S02]  /*7180*/  ISETP.NE.U32.AND P5, PT, R5, RZ, PT ;  /* 0x000000ff0500720c */ /* 0x000fe40003fa5070 */
[----:B------:R-:W-:-:S05]  /*7190*/  LOP3.LUT R6, R0, 0x60, RZ, 0x3c, !PT ;  /* 0x0000006000067812 */ /* 0x000fca00078e3cff */
[----:B------:R-:W-:Y:S01]  /*71a0*/  VIADD R6, R6, UR7 ;  /* 0x0000000706067c36 */ /* 0x000fe20008000000 */
[----:B-1----:R-:W-:-:S04]  /*71b0*/  LEA.HI R245, R245, 0x1e, RZ, 0x1a ;  /* 0x0000001ef5f57811 */ /* 0x002fc800078fd0ff */
[----:B------:R-:W-:Y:S04]  /*71c0*/  LDGSTS.E [R6], desc[UR22][R110.64], P1 ;  /* 0x000000006e067fae */ /* 0x000fe800089a1016 */
[----:B------:R-:W-:Y:S04]  /*71d0*/  LDGSTS.E [R6+0x8], desc[UR22][R108.64], P2 ;  /* 0x000080006c067fae */ /* 0x000fe800091a1016 */
[----:B------:R-:W-:Y:S04]  /*71e0*/  LDGSTS.E [R6+0x2000], desc[UR22][R82.64], P4 ;  /* 0x0200000052067fae */ /* 0x000fe8000a1a1016 */
[----:B------:R-:W-:Y:S01]  /*71f0*/  LDGSTS.E [R6+0x2008], desc[UR22][R80.64], P5 ;  /* 0x0200800050067fae */ /* 0x000fe2000a9a1016 */
[----:B------:R-:W-:-:S02]  /*7200*/  ISETP.GE.AND P5, PT, R245, R246, PT ;  /* 0x000000f6f500720c */ /* 0x000fc40003fa6270 */
[----:B------:R-:W1:Y:S01]  /*7210*/  S2R R245, SR_TID.X ;  /* 0x0000000000f57919 */ /* 0x000e620000002100 */
[----:B------:R-:W-:Y:S02]  /*7220*/  LOP3.LUT R244, R3, 0x5a, RZ, 0xfc, !PT ;  /* 0x0000005a03f47812 */ /* 0x000fe400078efcff */
[----:B------:R-:W-:Y:S02]  /*7230*/  SEL R5, R4, RZ, !P6 ;  /* 0x000000ff04057207 */ /* 0x000fe40007000000 */
[----:B------:R-:W-:Y:S02]  /*7240*/  ISETP.GE.AND P0, PT, R244, R246, PT ;  /* 0x000000f6f400720c */ /* 0x000fe40003f06270 */
[----:B------:R-:W-:Y:S02]  /*7250*/  ISETP.NE.U32.AND P6, PT, R5, RZ, PT ;  /* 0x000000ff0500720c */ /* 0x000fe40003fc5070 */
[----:B------:R-:W-:-:S04]  /*7260*/  SEL R5, R4, RZ, !P0 ;  /* 0x000000ff04057207 */ /* 0x000fc80004000000 */
[----:B------:R-:W-:Y:S02]  /*7270*/  ISETP.NE.U32.AND P0, PT, R5, RZ, PT ;  /* 0x000000ff0500720c */ /* 0x000fe40003f05070 */
[----:B------:R-:W-:-:S05]  /*7280*/  LOP3.LUT R5, R3, 0x78, RZ, 0xfc, !PT ;  /* 0x0000007803057812 */ /* 0x000fca00078efcff */
[----:B------:R-:W-:Y:S01]  /*7290*/  LDGSTS.E [R6+0x4000], desc[UR22][R54.64], P6 ;  /* 0x0400000036067fae */ /* 0x000fe2000b1a1016 */
[----:B------:R-:W-:Y:S02]  /*72a0*/  ISETP.GE.AND P1, PT, R5, R246, PT ;  /* 0x000000f60500720c */ /* 0x000fe40003f26270 */
[----:B------:R-:W-:-:S03]  /*72b0*/  LOP3.LUT R5, R3, 0x7a, RZ, 0xfc, !PT ;  /* 0x0000007a03057812 */ /* 0x000fc600078efcff */
[----:B------:R-:W-:Y:S01]  /*72c0*/  LDGSTS.E [R6+0x4008], desc[UR22][R52.64], P0 ;  /* 0x0400800034067fae */ /* 0x000fe200081a1016 */
[----:B-1----:R-:W-:-:S04]  /*72d0*/  LEA.HI R245, R245, 0x3e, RZ, 0x1a ;  /* 0x0000003ef5f57811 */ /* 0x002fc800078fd0ff */
[-C--:B------:R-:W-:Y:S02]  /*72e0*/  ISETP.GE.AND P0, PT, R245, R246.reuse, PT ;  /* 0x000000f6f500720c */ /* 0x080fe40003f06270 */
[----:B------:R-:W1:Y:S01]  /*72f0*/  S2R R245, SR_TID.X ;  /* 0x0000000000f57919 */ /* 0x000e620000002100 */
[----:B------:R-:W-:Y:S02]  /*7300*/  ISETP.GE.AND P2, PT, R5, R246, PT ;  /* 0x000000f60500720c */ /* 0x000fe40003f46270 */
[C---:B------:R-:W-:Y:S02]  /*7310*/  SEL R5, R4.reuse, RZ, !P1 ;  /* 0x000000ff04057207 */ /* 0x040fe40004800000 */
[----:B------:R-:W-:Y:S02]  /*7320*/  LOP3.LUT R244, R3, 0x1c, RZ, 0xfc, !PT ;  /* 0x0000001c03f47812 */ /* 0x000fe400078efcff */
[----:B------:R-:W-:Y:S02]  /*7330*/  ISETP.NE.U32.AND P1, PT, R5, RZ, PT ;  /* 0x000000ff0500720c */ /* 0x000fe40003f25070 */
[----:B------:R-:W-:-:S02]  /*7340*/  SEL R5, R4, RZ, !P2 ;  /* 0x000000ff04057207 */ /* 0x000fc40005000000 */
[----:B------:R-:W-:Y:S02]  /*7350*/  ISETP.GE.AND P4, PT, R244, R246, PT ;  /* 0x000000f6f400720c */ /* 0x000fe40003f86270 */
[----:B------:R-:W-:Y:S02]  /*7360*/  ISETP.NE.U32.AND P2, PT, R5, RZ, PT ;  /* 0x000000ff0500720c */ /* 0x000fe40003f45070 */
[C---:B------:R-:W-:Y:S02]  /*7370*/  SEL R5, R4.reuse, RZ, !P4 ;  /* 0x000000ff04057207 */ /* 0x040fe40006000000 */
[----:B------:R-:W-:Y:S02]  /*7380*/  LOP3.LUT R244, R3, 0x3c, RZ, 0xfc, !PT ;  /* 0x0000003c03f47812 */ /* 0x000fe400078efcff */
[----:B------:R-:W-:Y:S01]  /*7390*/  ISETP.NE.U32.AND P4, PT, R5, RZ, PT ;  /* 0x000000ff0500720c */ /* 0x000fe20003f85070 */
[----:B------:R-:W-:Y:S01]  /*73a0*/  LDGSTS.E [R6+0x6000], desc[UR22][R26.64], P1 ;  /* 0x060000001a067fae */ /* 0x000fe200089a1016 */
[----:B------:R-:W-:-:S02]  /*73b0*/  SEL R5, R4, RZ, !P5 ;  /* 0x000000ff04057207 */ /* 0x000fc40006800000 */
[----:B------:R-:W-:Y:S02]  /*73c0*/  ISETP.GE.AND P6, PT, R244, R246, PT ;  /* 0x000000f6f400720c */ /* 0x000fe40003fc6270 */
[----:B------:R-:W-:Y:S01]  /*73d0*/  ISETP.NE.U32.AND P5, PT, R5, RZ, PT ;  /* 0x000000ff0500720c */ /* 0x000fe20003fa5070 */
[----:B------:R4:W-:Y:S01]  /*73e0*/  LDGSTS.E [R6+0x6008], desc[UR22][R24.64], P2 ;  /* 0x0600800018067fae */ /* 0x0009e200091a1016 */
[C---:B------:R-:W-:Y:S02]  /*73f0*/  SEL R5, R4.reuse, RZ, !P6 ;  /* 0x000000ff04057207 */ /* 0x040fe40007000000 */
[----:B------:R-:W-:Y:S02]  /*7400*/  LOP3.LUT R244, R3, 0x5c, RZ, 0xfc, !PT ;  /* 0x0000005c03f47812 */ /* 0x000fe400078efcff */
[----:B------:R-:W-:Y:S02]  /*7410*/  ISETP.NE.U32.AND P6, PT, R5, RZ, PT ;  /* 0x000000ff0500720c */ /* 0x000fe40003fc5070 */
[----:B------:R-:W-:-:S02]  /*7420*/  SEL R5, R4, RZ, !P0 ;  /* 0x000000ff04057207 */ /* 0x000fc40004000000 */
[-C--:B------:R-:W-:Y:S02]  /*7430*/  ISETP.GE.AND P1, PT, R244, R246.reuse, PT ;  /* 0x000000f6f400720c */ /* 0x080fe40003f26270 */
[----:B-1----:R-:W-:Y:S02]  /*7440*/  LEA.HI R245, R245, 0x5e, RZ, 0x1a ;  /* 0x0000005ef5f57811 */ /* 0x002fe400078fd0ff */
[----:B------:R-:W-:Y:S02]  /*7450*/  ISETP.NE.U32.AND P0, PT, R5, RZ, PT ;  /* 0x000000ff0500720c */ /* 0x000fe40003f05070 */
[----:B------:R-:W-:Y:S02]  /*7460*/  SEL R5, R4, RZ, !P1 ;  /* 0x000000ff04057207 */ /* 0x000fe40004800000 */
[----:B------:R-:W-:Y:S01]  /*7470*/  ISETP.GE.AND P2, PT, R245, R246, PT ;  /* 0x000000f6f500720c */ /* 0x000fe20003f46270 */
[----:B------:R4:W-:Y:S01]  /*7480*/  STL.64 [R1+0x360], R6 ;  /* 0x0003600601007387 */ /* 0x0009e20000100a00 */
[----:B------:R-:W-:-:S02]  /*7490*/  ISETP.NE.U32.AND P1, PT, R5, RZ, PT ;  /* 0x000000ff0500720c */ /* 0x000fc40003f25070 */
[----:B------:R-:W-:-:S04]  /*74a0*/  SEL R5, R4, RZ, !P2 ;  /* 0x000000ff04057207 */ /* 0x000fc80005000000 */
[----:B------:R-:W-:Y:S02]  /*74b0*/  ISETP.NE.U32.AND P2, PT, R5, RZ, PT ;  /* 0x000000ff0500720c */ /* 0x000fe40003f45070 */
[----:B----4-:R-:W-:-:S05]  /*74c0*/  LOP3.LUT R6, R0, 0x70, RZ, 0x3c, !PT ;  /* 0x0000007000067812 */ /* 0x010fca00078e3cff */
[----:B------:R-:W-:Y:S02]  /*74d0*/  VIADD R5, R6, UR7 ;  /* 0x0000000706057c36 */ /* 0x000fe40008000000 */
[----:B------:R-:W4:Y:S04]  /*74e0*/  LDL.64 R6, [R1+0x60] ;  /* 0x0000600001067983 */ /* 0x000f280000100a00 */
[----:B------:R-:W-:Y:S04]  /*74f0*/  LDGSTS.E [R5], desc[UR22][R106.64], P4 ;  /* 0x000000006a057fae */ /* 0x000fe8000a1a1016 */
[----:B------:R-:W-:Y:S04]  /*7500*/  LDGSTS.E [R5+0x8], desc[UR22][R122.64], P5 ;  /* 0x000080007a057fae */ /* 0x000fe8000a9a1016 */
[----:B--2---:R-:W-:Y:S04]  /*7510*/  LDGSTS.E [R5+0x2000], desc[UR22][R78.64], P6 ;  /* 0x020000004e057fae */ /* 0x004fe8000b1a1016 */
[----:B------:R-:W-:Y:S04]  /*7520*/  LDGSTS.E [R5+0x2008], desc[UR22][R126.64], P0 ;  /* 0x020080007e057fae */ /* 0x000fe800081a1016 */
[----:B------:R1:W-:Y:S01]  /*7530*/  STL.64 [R1+0x330], R126 ;  /* 0x0003307e01007387 */ /* 0x0003e20000100a00 */
[----:B------:R-:W2:Y:S01]  /*7540*/  S2R R245, SR_TID.X ;  /* 0x0000000000f57919 */ /* 0x000ea20000002100 */
[----:B------:R-:W-:-:S02]  /*7550*/  LOP3.LUT R244, R3, 0x7c, RZ, 0xfc, !PT ;  /* 0x0000007c03f47812 */ /* 0x000fc400078efcff */
[-C--:B---3--:R-:W-:Y:S01]  /*7560*/  ISETP.GE.AND P6, PT, R252, R246.reuse, PT ;  /* 0x000000f6fc00720c */ /* 0x088fe20003fc6270 */
[----:B------:R-:W-:Y:S04]  /*7570*/  LDGSTS.E [R5+0x4000], desc[UR22][R50.64], P1 ;  /* 0x0400000032057fae */ /* 0x000fe800089a1016 */
[----:B-1----:R-:W3:Y:S01]  /*7580*/  LDL.64 R126, [R1+0x58] ;  /* 0x00005800017e7983 */ /* 0x002ee20000100a00 */
[----:B------:R-:W-:-:S04]  /*7590*/  ISETP.GE.AND P4, PT, R244, R246, PT ;  /* 0x000000f6f400720c */ /* 0x000fc80003f86270 */
[----:B------:R-:W-:-:S04]  /*75a0*/  SEL R247, R4, RZ, !P4 ;  /* 0x000000ff04f77207 */ /* 0x000fc80006000000 */
[----:B------:R-:W-:Y:S02]  /*75b0*/  ISETP.NE.U32.AND P4, PT, R247, RZ, PT ;  /* 0x000000fff700720c */ /* 0x000fe40003f85070 */
[----:B--2---:R-:W-:-:S04]  /*75c0*/  LEA.HI R245, R245, 0x7e, RZ, 0x1a ;  /* 0x0000007ef5f57811 */ /* 0x004fc800078fd0ff */
[----:B------:R-:W-:-:S04]  /*75d0*/  ISETP.GE.AND P5, PT, R245, R246, PT ;  /* 0x000000f6f500720c */ /* 0x000fc80003fa6270 */
[----:B------:R-:W-:-:S04]  /*75e0*/  SEL R247, R4, RZ, !P5 ;  /* 0x000000ff04f77207 */ /* 0x000fc80006800000 */
[----:B------:R-:W-:Y:S01]  /*75f0*/  ISETP.NE.U32.AND P5, PT, R247, RZ, PT ;  /* 0x000000fff700720c */ /* 0x000fe20003fa5070 */
[C---:B------:R-:W-:Y:S02]  /*7600*/  VIADD R247, R246.reuse, 0xffffff80 ;  /* 0xffffff80f6f77836 */ /* 0x040fe40000000000 */
[----:B------:R-:W-:Y:S01]  /*7610*/  VIADD R245, R246, 0x7f ;  /* 0x0000007ff6f57836 */ /* 0x000fe20000000000 */
[----:B------:R-:W-:Y:S02]  /*7620*/  SEL R252, R4, RZ, !P6 ;  /* 0x000000ff04fc7207 */ /* 0x000fe40007000000 */
[----:B------:R-:W-:Y:S02]  /*7630*/  ISETP.GE.AND P0, PT, R3, R247, PT ;  /* 0x000000f70300720c */ /* 0x000fe40003f06270 */
[----:B------:R-:W-:Y:S02]  /*7640*/  ISETP.GT.AND P6, PT, R245, 0xff, PT ;  /* 0x000000fff500780c */ /* 0x000fe40003fc4270 */
[----:B------:R-:W-:-:S02]  /*7650*/  SEL R4, RZ, 0x4, P0 ;  /* 0x00000004ff047807 */ /* 0x000fc40000000000 */
[----:B------:R-:W-:Y:S02]  /*7660*/  LOP3.LUT R245, R3, 0x2, RZ, 0xfc, !PT ;  /* 0x0000000203f57812 */ /* 0x000fe400078efcff */
[----:B------:R-:W-:Y:S02]  /*7670*/  SEL R4, R4, RZ, P6 ;  /* 0x000000ff04047207 */ /* 0x000fe40003000000 */
[----:B------:R-:W-:Y:S02]  /*7680*/  ISETP.GE.AND P1, PT, R245, R247, PT ;  /* 0x000000f7f500720c */ /* 0x000fe40003f26270 */
[----:B------:R-:W-:Y:S02]  /*7690*/  LOP3.LUT R245, R3, 0x20, RZ, 0xfc, !PT ;  /* 0x0000002003f57812 */ /* 0x000fe400078efcff */
[----:B------:R-:W-:Y:S01]  /*76a0*/  ISETP.NE.U32.AND P0, PT, R252, RZ, PT ;  /* 0x000000fffc00720c */ /* 0x000fe20003f05070 */
[----:B------:R-:W-:Y:S01]  /*76b0*/  USHF.L.U32 UR4, UR16, 0x7, URZ ;  /* 0x0000000710047899 */ /* 0x000fe200080006ff */
[----:B------:R-:W-:Y:S04]  /*76c0*/  STL.64 [R1+0x338], R50 ;  /* 0x0003383201007387 */ /* 0x000fe80000100a00 */
[----:B---3--:R-:W-:Y:S01]  /*76d0*/  LDGSTS.E [R5+0x4008], desc[UR22][R126.64], P2 ;  /* 0x040080007e057fae */ /* 0x008fe200091a1016 */
[----:B------:R-:W-:-:S02]  /*76e0*/  ISETP.NE.U32.AND P2, PT, R4, RZ, PT ;  /* 0x000000ff0400720c */ /* 0x000fc40003f45070 */
[----:B------:R-:W-:Y:S01]  /*76f0*/  SEL R4, RZ, 0x4, P1 ;  /* 0x00000004ff047807 */ /* 0x000fe20000800000 */
[----:B----4-:R1:W-:Y:S01]  /*7700*/  LDGSTS.E [R5+0x6000], desc[UR22][R6.64], P4 ;  /* 0x0600000006057fae */ /* 0x0103e2000a1a1016 */
[----:B------:R-:W-:Y:S02]  /*7710*/  ISETP.GE.AND P1, PT, R245, R247, PT ;  /* 0x000000f7f500720c */ /* 0x000fe40003f26270 */
[----:B------:R-:W2:Y:S01]  /*7720*/  S2R R245, SR_TID.X ;  /* 0x0000000000f57919 */ /* 0x000ea20000002100 */
[----:B------:R-:W-:Y:S02]  /*7730*/  SEL R252, R4, RZ, P6 ;  /* 0x000000ff04fc7207 */ /* 0x000fe40003000000 */
[----:B------:R-:W-:-:S04]  /*7740*/  SEL R4, RZ, 0x4, P1 ;  /* 0x00000004ff047807 */ /* 0x000fc80000800000 */
[----:B------:R-:W-:-:S04]  /*7750*/  SEL R4, R4, RZ, P6 ;  /* 0x000000ff04047207 */ /* 0x000fc80003000000 */
[----:B------:R-:W-:Y:S02]  /*7760*/  ISETP.NE.U32.AND P4, PT, R4, RZ, PT ;  /* 0x000000ff0400720c */ /* 0x000fe40003f85070 */
[----:B------:R-:W-:Y:S01]  /*7770*/  ISETP.NE.U32.AND P1, PT, R252, RZ, PT ;  /* 0x000000fffc00720c */ /* 0x000fe20003f25070 */
[----:B------:R-:W-:Y:S02]  /*7780*/  IMAD.U32 R252, RZ, RZ, UR4 ;  /* 0x00000004fffc7e24 */ /* 0x000fe4000f8e00ff */
[C---:B--2---:R-:W-:Y:S01]  /*7790*/  IMAD.SHL.U32 R4, R245.reuse, 0x4, RZ ;  /* 0x00000004f5047824 */ /* 0x044fe200078e00ff */
[----:B-1----:R-:W-:-:S04]  /*77a0*/  LOP3.LUT R6, R245, 0x60, RZ, 0xc0, !PT ;  /* 0x00000060f5067812 */ /* 0x002fc800078ec0ff */
[----:B------:R-:W-:-:S05]  /*77b0*/  LOP3.LUT R4, R4, 0x7c, RZ, 0xc0, !PT ;  /* 0x0000007c04047812 */ /* 0x000fca00078ec0ff */
[----:B------:R-:W-:Y:S02]  /*77c0*/  IMAD R4, R6, 0x100, R4 ;  /* 0x0000010006047824 */ /* 0x000fe400078e0204 */
[----:B------:R-:W-:-:S04]  /*77d0*/  IMAD.WIDE R6, R252, 0x4, R22 ;  /* 0x00000004fc067825 */ /* 0x000fc800078e0216 */
[----:B------:R-:W-:Y:S01]  /*77e0*/  IMAD.U32 R23, RZ, RZ, UR4 ;  /* 0x00000004ff177e24 */ /* 0x000fe2000f8e00ff */
[----:B------:R1:W-:Y:S03]  /*77f0*/  STL.64 [R1+0x1a0], R6 ;  /* 0x0001a00601007387 */ /* 0x0003e60000100a00 */
[----:B-1----:R-:W-:-:S04]  /*7800*/  IMAD.WIDE R6, R23, 0x4, R18 ;  /* 0x0000000417067825 */ /* 0x002fc800078e0212 */
[----:B------:R-:W-:Y:S02]  /*7810*/  IMAD.U32 R18, RZ, RZ, UR4 ;  /* 0x00000004ff127e24 */ /* 0x000fe4000f8e00ff */
[----:B------:R-:W-:Y:S01]  /*7820*/  IMAD.U32 R19, RZ, RZ, UR4 ;  /* 0x00000004ff137e24 */ /* 0x000fe2000f8e00ff */
[----:B------:R1:W-:Y:S01]  /*7830*/  STL.64 [R1+0x38], R6 ;  /* 0x0000380601007387 */ /* 0x0003e20000100a00 */
[----:B------:R-:W-:-:S05]  /*7840*/  IMAD.WIDE R16, R18, 0x4, R16 ;  /* 0x0000000412107825 */ /* 0x000fca00078e0210 */
[----:B------:R-:W-:Y:S01]  /*7850*/  STL.64 [R1+0x28], R16 ;  /* 0x0000281001007387 */ /* 0x000fe20000100a00 */
[----:B-1----:R-:W-:-:S04]  /*7860*/  IMAD.WIDE R6, R19, 0x4, R14 ;  /* 0x0000000413067825 */ /* 0x002fc800078e020e */
[----:B------:R-:W-:Y:S02]  /*7870*/  IMAD.U32 R14, RZ, RZ, UR4 ;  /* 0x00000004ff0e7e24 */ /* 0x000fe4000f8e00ff */
[----:B------:R-:W-:Y:S01]  /*7880*/  IMAD.U32 R15, RZ, RZ, UR4 ;  /* 0x00000004ff0f7e24 */ /* 0x000fe2000f8e00ff */
[----:B------:R1:W-:Y:S01]  /*7890*/  STL.64 [R1+0x128], R6 ;  /* 0x0001280601007387 */ /* 0x0003e20000100a00 */
[----:B------:R-:W-:-:S05]  /*78a0*/  IMAD.WIDE R12, R14, 0x4, R12 ;  /* 0x000000040e0c7825 */ /* 0x000fca00078e020c */
[----:B------:R2:W-:Y:S01]  /*78b0*/  STL.64 [R1+0x120], R12 ;  /* 0x0001200c01007387 */ /* 0x0005e20000100a00 */
[----:B-1----:R-:W-:-:S04]  /*78c0*/  IMAD.WIDE R6, R15, 0x4, R10 ;  /* 0x000000040f067825 */ /* 0x002fc800078e020a */
[----:B------:R-:W-:Y:S01]  /*78d0*/  IMAD.U32 R11, RZ, RZ, UR4 ;  /* 0x00000004ff0b7e24 */ /* 0x000fe2000f8e00ff */
[----:B------:R1:W-:Y:S01]  /*78e0*/  STL.64 [R1+0x140], R6 ;  /* 0x0001400601007387 */ /* 0x0003e20000100a00 */
[----:B------:R-:W-:-:S04]  /*78f0*/  IMAD.U32 R10, RZ, RZ, UR4 ;  /* 0x00000004ff0a7e24 */ /* 0x000fc8000f8e00ff */
[----:B--2---:R-:W-:-:S04]  /*7900*/  IMAD.WIDE R12, R10, 0x4, R118 ;  /* 0x000000040a0c7825 */ /* 0x004fc800078e0276 */
[----:B-1----:R-:W-:-:S05]  /*7910*/  IMAD.WIDE R6, R11, 0x4, R116 ;  /* 0x000000040b067825 */ /* 0x002fca00078e0274 */
[----:B------:R1:W-:Y:S04]  /*7920*/  STL.64 [R1+0x160], R6 ;  /* 0x0001600601007387 */ /* 0x0003e80000100a00 */
[----:B------:R2:W-:Y:S01]  /*7930*/  STL.64 [R1+0x158], R12 ;  /* 0x0001580c01007387 */ /* 0x0005e20000100a00 */
[----:B-1----:R-:W-:-:S04]  /*7940*/  IMAD.WIDE R6, R11, 0x4, R120 ;  /* 0x000000040b067825 */ /* 0x002fc800078e0278 */
[----:B--2---:R-:W-:Y:S01]  /*7950*/  IMAD.WIDE R12, R10, 0x4, R112 ;  /* 0x000000040a0c7825 */ /* 0x004fe200078e0270 */
[----:B------:R1:W-:Y:S04]  /*7960*/  STL.64 [R1+0x178], R6 ;  /* 0x0001780601007387 */ /* 0x0003e80000100a00 */
[----:B------:R2:W-:Y:S01]  /*7970*/  STL.64 [R1+0x170], R12 ;  /* 0x0001700c01007387 */ /* 0x0005e20000100a00 */
[----:B-1----:R-:W-:-:S04]  /*7980*/  IMAD.WIDE R6, R11, 0x4, R110 ;  /* 0x000000040b067825 */ /* 0x002fc800078e026e */
[C---:B--2---:R-:W-:Y:S01]  /*7990*/  IMAD.WIDE R12, R10.reuse, 0x4, R108 ;  /* 0x000000040a0c7825 */ /* 0x044fe200078e026c */
[----:B------:R1:W-:Y:S03]  /*79a0*/  STL.64 [R1+0x188], R6 ;  /* 0x0001880601007387 */ /* 0x0003e60000100a00 */
[----:B------:R-:W-:Y:S01]  /*79b0*/  IMAD.WIDE R50, R10, 0x4, R122 ;  /* 0x000000040a327825 */ /* 0x000fe200078e027a */
[----:B------:R2:W-:Y:S03]  /*79c0*/  STL.64 [R1+0x180], R12 ;  /* 0x0001800c01007387 */ /* 0x0005e60000100a00 */
[----:B-1----:R-:W-:-:S05]  /*79d0*/  IMAD.WIDE R6, R11, 0x4, R106 ;  /* 0x000000040b067825 */ /* 0x002fca00078e026a */
[----:B------:R1:W-:Y:S01]  /*79e0*/  STL.64 [R1+0x198], R6 ;  /* 0x0001980601007387 */ /* 0x0003e20000100a00 */
[----:B--2---:R-:W-:-:S03]  /*79f0*/  IMAD.WIDE R12, R10, 0x4, R88 ;  /* 0x000000040a0c7825 */ /* 0x004fc600078e0258 */
[----:B------:R-:W-:Y:S04]  /*7a00*/  STL.64 [R1+0x190], R50 ;  /* 0x0001903201007387 */ /* 0x000fe80000100a00 */
[----:B------:R-:W-:Y:S01]  /*7a10*/  STL.64 [R1+0x340], R50 ;  /* 0x0003403201007387 */ /* 0x000fe20000100a00 */
[----:B-1----:R-:W-:-:S05]  /*7a20*/  IMAD.WIDE R6, R11, 0x4, R90 ;  /* 0x000000040b067825 */ /* 0x002fca00078e025a */
[----:B------:R1:W-:Y:S01]  /*7a30*/  STL.64 [R1+0x118], R6 ;  /* 0x0001180601007387 */ /* 0x0003e20000100a00 */
[----:B------:R-:W-:-:S03]  /*7a40*/  IMAD.U32 R22, RZ, RZ, UR4 ;  /* 0x00000004ff167e24 */ /* 0x000fc6000f8e00ff */
[----:B------:R2:W-:Y:S01]  /*7a50*/  STL.64 [R1+0x110], R12 ;  /* 0x0001100c01007387 */ /* 0x0005e20000100a00 */
[----:B-1----:R-:W-:-:S04]  /*7a60*/  IMAD.WIDE R6, R11, 0x4, R86 ;  /* 0x000000040b067825 */ /* 0x002fc800078e0256 */
[----:B--2---:R-:W-:Y:S01]  /*7a70*/  IMAD.WIDE R12, R10, 0x4, R84 ;  /* 0x000000040a0c7825 */ /* 0x004fe200078e0254 */
[----:B------:R1:W-:Y:S03]  /*7a80*/  STL.64 [R1+0x138], R6 ;  /* 0x0001380601007387 */ /* 0x0003e60000100a00 */
[----:B------:R-:W-:Y:S02]  /*7a90*/  IMAD.WIDE R244, R22, 0x4, R20 ;  /* 0x0000000416f47825 */ /* 0x000fe400078e0214 */
[----:B------:R-:W2:Y:S02]  /*7aa0*/  LDL.64 R20, [R1+0x70] ;  /* 0x0000700001147983 */ /* 0x000ea40000100a00 */
[----:B------:R-:W-:-:S04]  /*7ab0*/  IMAD.WIDE R50, R10, 0x4, R80 ;  /* 0x000000040a327825 */ /* 0x000fc800078e0250 */
[C---:B-1----:R-:W-:Y:S01]  /*7ac0*/  IMAD.WIDE R6, R11.reuse, 0x4, R82 ;  /* 0x000000040b067825 */ /* 0x042fe200078e0252 */
[----:B------:R-:W-:Y:S03]  /*7ad0*/  STL.64 [R1+0x130], R12 ;  /* 0x0001300c01007387 */ /* 0x000fe60000100a00 */
[C---:B------:R-:W-:Y:S01]  /*7ae0*/  IMAD.WIDE R126, R11.reuse, 0x4, R78 ;  /* 0x000000040b7e7825 */ /* 0x040fe200078e024e */
[----:B------:R-:W-:Y:S03]  /*7af0*/  STL.64 [R1+0x150], R6 ;  /* 0x0001500601007387 */ /* 0x000fe60000100a00 */
[C---:B------:R-:W-:Y:S01]  /*7b00*/  IMAD.WIDE R62, R10.reuse, 0x4, R62 ;  /* 0x000000040a3e7825 */ /* 0x040fe200078e023e */
[----:B------:R-:W3:Y:S03]  /*7b10*/  LDL.LU.64 R80, [R1+0x10] ;  /* 0x0000100001507983 */ /* 0x000ee60000300a00 */
[C---:B------:R-:W-:Y:S01]  /*7b20*/  IMAD.WIDE R60, R11.reuse, 0x4, R60 ;  /* 0x000000040b3c7825 */ /* 0x040fe200078e023c */
[----:B------:R-:W-:Y:S03]  /*7b30*/  STL.64 [R1+0x148], R50 ;  /* 0x0001483201007387 */ /* 0x000fe60000100a00 */
[----:B------:R-:W-:Y:S01]  /*7b40*/  IMAD.WIDE R58, R10, 0x4, R58 ;  /* 0x000000040a3a7825 */ /* 0x000fe200078e023a */
[----:B------:R1:W-:Y:S04]  /*7b50*/  STL.64 [R1+0x348], R50 ;  /* 0x0003483201007387 */ /* 0x0003e80000100a00 */
[----:B------:R-:W-:Y:S04]  /*7b60*/  STL.64 [R1+0x168], R126 ;  /* 0x0001687e01007387 */ /* 0x000fe80000100a00 */
[----:B------:R-:W-:Y:S04]  /*7b70*/  STL.64 [R1+0x350], R126 ;  /* 0x0003507e01007387 */ /* 0x000fe80000100a00 */
[----:B------:R-:W-:Y:S01]  /*7b80*/  STL.64 [R1+0xb8], R62 ;  /* 0x0000b83e01007387 */ /* 0x000fe20000100a00 */
[----:B-1----:R-:W-:-:S03]  /*7b90*/  IMAD.WIDE R50, R11, 0x4, R56 ;  /* 0x000000040b327825 */ /* 0x002fc600078e0238 */
[----:B------:R-:W-:Y:S01]  /*7ba0*/  STL.64 [R1+0x370], R62 ;  /* 0x0003703e01007387 */ /* 0x000fe20000100a00 */
[----:B------:R-:W-:-:S03]  /*7bb0*/  IMAD.WIDE R54, R10, 0x4, R54 ;  /* 0x000000040a367825 */ /* 0x000fc600078e0236 */
[----:B------:R-:W-:Y:S01]  /*7bc0*/  STL.64 [R1+0xb0], R60 ;  /* 0x0000b03c01007387 */ /* 0x000fe20000100a00 */
[----:B------:R-:W-:-:S03]  /*7bd0*/  IMAD.WIDE R52, R11, 0x4, R52 ;  /* 0x000000040b347825 */ /* 0x000fc600078e0234 */
[----:B------:R-:W-:Y:S04]  /*7be0*/  STL.64 [R1+0xf8], R58 ;  /* 0x0000f83a01007387 */ /* 0x000fe80000100a00 */
[----:B------:R-:W-:Y:S01]  /*7bf0*/  STL.64 [R1+0x358], R58 ;  /* 0x0003583a01007387 */ /* 0x000fe20000100a00 */
[----:B------:R-:W-:-:S03]  /*7c00*/  IMAD.WIDE R6, R11, 0x4, R32 ;  /* 0x000000040b067825 */ /* 0x000fc600078e0220 */
[----:B------:R-:W-:Y:S04]  /*7c10*/  STL.64 [R1+0xf0], R50 ;  /* 0x0000f03201007387 */ /* 0x000fe80000100a00 */
[----:B------:R1:W-:Y:S04]  /*7c20*/  STL.64 [R1+0x368], R50 ;  /* 0x0003683201007387 */ /* 0x0003e80000100a00 */
[----:B------:R-:W-:Y:S04]  /*7c30*/  STL.64 [R1+0x108], R54 ;  /* 0x0001083601007387 */ /* 0x000fe80000100a00 */
[----:B------:R-:W-:Y:S01]  /*7c40*/  STL.64 [R1+0x100], R52 ;  /* 0x0001003401007387 */ /* 0x000fe20000100a00 */
[----:B-1----:R-:W-:-:S04]  /*7c50*/  IMAD.WIDE R50, R10, 0x4, R34 ;  /* 0x000000040a327825 */ /* 0x002fc800078e0222 */
[----:B------:R-:W-:Y:S01]  /*7c60*/  IMAD.WIDE R34, R10, 0x4, R30 ;  /* 0x000000040a227825 */ /* 0x000fe200078e021e */
[----:B------:R-:W-:Y:S04]  /*7c70*/  STL.64 [R1+0x20], R50 ;  /* 0x0000203201007387 */ /* 0x000fe80000100a00 */
[----:B------:R-:W-:Y:S04]  /*7c80*/  STL.64 [R1+0x18], R6 ;  /* 0x0000180601007387 */ /* 0x000fe80000100a00 */
[----:B------:R-:W-:Y:S04]  /*7c90*/  STL.64 [R1+0x90], R34 ;  /* 0x0000902201007387 */ /* 0x000fe80000100a00 */
[----:B------:R-:W4:Y:S01]  /*7ca0*/  LDL.LU.64 R78, [R1+0x8] ;  /* 0x00000800014e7983 */ /* 0x000f220000300a00 */
[----:B------:R-:W-:-:S04]  /*7cb0*/  IMAD.WIDE R56, R11, 0x4, R28 ;  /* 0x000000040b387825 */ /* 0x000fc800078e021c */
[----:B------:R-:W-:Y:S01]  /*7cc0*/  IMAD.WIDE R26, R10, 0x4, R26 ;  /* 0x000000040a1a7825 */ /* 0x000fe200078e021a */
[----:B------:R-:W-:Y:S04]  /*7cd0*/  STL.64 [R1+0x88], R56 ;  /* 0x0000883801007387 */ /* 0x000fe80000100a00 */
[----:B------:R-:W-:Y:S04]  /*7ce0*/  STL.64 [R1+0xa8], R26 ;  /* 0x0000a81a01007387 */ /* 0x000fe80000100a00 */
[----:B------:R-:W4:Y:S01]  /*7cf0*/  LDL.LU.64 R28, [R1] ;  /* 0x00000000011c7983 */ /* 0x000f220000300a00 */
[----:B------:R-:W-:-:S04]  /*7d00*/  IMAD.WIDE R30, R11, 0x4, R24 ;  /* 0x000000040b1e7825 */ /* 0x000fc800078e0218 */
[----:B------:R-:W-:Y:S02]  /*7d10*/  VIADD R17, R4, UR7 ;  /* 0x0000000704117c36 */ /* 0x000fe40008000000 */
[C---:B------:R-:W-:Y:S01]  /*7d20*/  IMAD.WIDE R104, R11.reuse, 0x4, R104 ;  /* 0x000000040b687825 */ /* 0x040fe200078e0268 */
[----:B------:R-:W-:Y:S03]  /*7d30*/  STL.64 [R1+0xa0], R30 ;  /* 0x0000a01e01007387 */ /* 0x000fe60000100a00 */
[C---:B------:R-:W-:Y:S01]  /*7d40*/  IMAD.WIDE R100, R11.reuse, 0x4, R100 ;  /* 0x000000040b647825 */ /* 0x040fe200078e0264 */
[----:B------:R-:W4:Y:S03]  /*7d50*/  LDL.LU.64 R24, [R1+0x30] ;  /* 0x0000300001187983 */ /* 0x000f260000300a00 */
[----:B------:R-:W-:-:S04]  /*7d60*/  IMAD.WIDE R74, R11, 0x4, R74 ;  /* 0x000000040b4a7825 */ /* 0x000fc800078e024a */
[----:B------:R-:W-:-:S04]  /*7d70*/  IMAD.WIDE R70, R11, 0x4, R70 ;  /* 0x000000040b467825 */ /* 0x000fc800078e0246 */
[----:B------:R-:W-:-:S04]  /*7d80*/  IMAD.WIDE R46, R11, 0x4, R46 ;  /* 0x000000040b2e7825 */ /* 0x000fc800078e022e */
[----:B------:R-:W-:-:S04]  /*7d90*/  IMAD.WIDE R42, R11, 0x4, R42 ;  /* 0x000000040b2a7825 */ /* 0x000fc800078e022a */
[----:B------:R-:W-:-:S04]  /*7da0*/  IMAD.WIDE R38, R11, 0x4, R38 ;  /* 0x000000040b267825 */ /* 0x000fc800078e0226 */
[----:B------:R-:W-:Y:S01]  /*7db0*/  IMAD.WIDE R130, R11, 0x4, R130 ;  /* 0x000000040b827825 */ /* 0x000fe200078e0282 */
[----:B------:R-:W-:-:S05]  /*7dc0*/  LOP3.LUT R11, R4, 0x10, RZ, 0x3c, !PT ;  /* 0x00000010040b7812 */ /* 0x000fca00078e3cff */
[----:B------:R-:W-:-:S05]  /*7dd0*/  VIADD R16, R11, UR7 ;  /* 0x000000070b107c36 */ /* 0x000fca0008000000 */
[----:B------:R1:W-:Y:S04]  /*7de0*/  STL.64 [R1+0x328], R16 ;  /* 0x0003281001007387 */ /* 0x0003e80000100a00 */
[----:B------:R-:W4:Y:S01]  /*7df0*/  LDL.LU.64 R22, [R1+0x40] ;  /* 0x0000400001167983 */ /* 0x000f220000300a00 */
[----:B------:R-:W-:-:S04]  /*7e00*/  IMAD.U32 R110, RZ, RZ, UR4 ;  /* 0x00000004ff6e7e24 */ /* 0x000fc8000f8e00ff */
[----:B------:R-:W-:Y:S01]  /*7e10*/  IMAD.WIDE R110, R110, 0x4, R64 ;  /* 0x000000046e6e7825 */ /* 0x000fe200078e0240 */
[----:B--2---:R2:W-:Y:S04]  /*7e20*/  LDGSTS.E [R5+0x6008], desc[UR22][R20.64], P5 ;  /* 0x0600800014057fae */ /* 0x0045e8000a9a1016 */
[----:B------:R-:W0:Y:S04]  /*7e30*/  LDGDEPBAR ;  /* 0x00000000000079af */ /* 0x000e280000000000 */
[----:B------:R-:W-:Y:S04]  /*7e40*/  LDGSTS.E [R17+0x18000], desc[UR22][R132.64], P0 ;  /* 0x1800000084117fae */ /* 0x000fe800081a1016 */
[----:B------:R-:W-:Y:S04]  /*7e50*/  LDGSTS.E [R17+0x18400], desc[UR22][R148.64], P0 ;  /* 0x1840000094117fae */ /* 0x000fe800081a1016 */
[----:B------:R-:W-:Y:S04]  /*7e60*/  LDGSTS.E [R17+0x18800], desc[UR22][R164.64], P0 ;  /* 0x18800000a4117fae */ /* 0x000fe800081a1016 */
[----:B------:R-:W-:Y:S04]  /*7e70*/  LDGSTS.E [R17+0x18c00], desc[UR22][R180.64], P0 ;  /* 0x18c00000b4117fae */ /* 0x000fe800081a1016 */
[----:B------:R-:W-:Y:S04]  /*7e80*/  LDGSTS.E [R17+0x19000], desc[UR22][R196.64], P0 ;  /* 0x19000000c4117fae */ /* 0x000fe800081a1016 */
[----:B------:R-:W-:Y:S04]  /*7e90*/  LDGSTS.E [R17+0x19400], desc[UR22][R212.64], P0 ;  /* 0x19400000d4117fae */ /* 0x000fe800081a1016 */
[----:B------:R-:W-:Y:S04]  /*7ea0*/  LDGSTS.E [R17+0x19800], desc[UR22][R228.64], P0 ;  /* 0x19800000e4117fae */ /* 0x000fe800081a1016 */
[----:B---3--:R-:W-:Y:S04]  /*7eb0*/  LDGSTS.E [R17+0x19c00], desc[UR22][R80.64], P0 ;  /* 0x19c0000050117fae */ /* 0x008fe800081a1016 */
[----:B------:R-:W-:Y:S04]  /*7ec0*/  LDGSTS.E [R16+0x18080], desc[UR22][R134.64], P0 ;  /* 0x1808000086107fae */ /* 0x000fe800081a1016 */
[----:B------:R-:W-:Y:S04]  /*7ed0*/  LDGSTS.E [R16+0x18480], desc[UR22][R150.64], P0 ;  /* 0x1848000096107fae */ /* 0x000fe800081a1016 */
[----:B------:R-:W-:Y:S04]  /*7ee0*/  LDGSTS.E [R16+0x18880], desc[UR22][R166.64], P0 ;  /* 0x18880000a6107fae */ /* 0x000fe800081a1016 */
[----:B------:R-:W-:Y:S04]  /*7ef0*/  LDGSTS.E [R16+0x18c80], desc[UR22][R182.64], P0 ;  /* 0x18c80000b6107fae */ /* 0x000fe800081a1016 */
[----:B------:R-:W-:Y:S04]  /*7f00*/  LDGSTS.E [R16+0x19080], desc[UR22][R198.64], P0 ;  /* 0x19080000c6107fae */ /* 0x000fe800081a1016 */
[----:B------:R-:W-:Y:S04]  /*7f10*/  LDGSTS.E [R16+0x19480], desc[UR22][R214.64], P0 ;  /* 0x19480000d6107fae */ /* 0x000fe800081a1016 */
[----:B------:R-:W-:Y:S04]  /*7f20*/  LDGSTS.E [R16+0x19880], desc[UR22][R230.64], P0 ;  /* 0x19880000e6107fae */ /* 0x000fe800081a1016 */
[----:B----4-:R-:W-:Y:S04]  /*7f30*/  LDGSTS.E [R16+0x19c80], desc[UR22][R78.64], P0 ;  /* 0x19c800004e107fae */ /* 0x010fe800081a1016 */
[----:B-1----:R-:W3:Y:S04]  /*7f40*/  LDL.LU.64 R16, [R1+0x50] ;  /* 0x0000500001107983 */ /* 0x002ee80000300a00 */
[----:B------:R-:W4:Y:S04]  /*7f50*/  LDL.LU.64 R32, [R1+0x48] ;  /* 0x0000480001207983 */ /* 0x000f280000300a00 */
[----:B------:R-:W4:Y:S04]  /*7f60*/  LDL.LU.64 R64, [R1+0x1a0] ;  /* 0x0001a00001407983 */ /* 0x000f280000300a00 */
[----:B------:R-:W4:Y:S04]  /*7f70*/  LDL.64 R84, [R1+0x38] ;  /* 0x0000380001547983 */ /* 0x000f280000100a00 */
[----:B------:R-:W4:Y:S04]  /*7f80*/  LDL.64 R88, [R1+0x28] ;  /* 0x0000280001587983 */ /* 0x000f280000100a00 */
[----:B------:R-:W4:Y:S04]  /*7f90*/  LDL.64 R120, [R1+0x128] ;  /* 0x0001280001787983 */ /* 0x000f280000100a00 */
[----:B------:R-:W4:Y:S01]  /*7fa0*/  LDL.64 R116, [R1+0x120] ;  /* 0x0001200001747983 */ /* 0x000f220000100a00 */
[----:B------:R-:W-:-:S02]  /*7fb0*/  IMAD.U32 R106, RZ, RZ, UR4 ;  /* 0x00000004ff6a7e24 */ /* 0x000fc4000f8e00ff */
[----:B------:R-:W-:Y:S01]  /*7fc0*/  IMAD.WIDE R114, R10, 0x4, R114 ;  /* 0x000000040a727825 */ /* 0x000fe200078e0272 */
[----:B------:R-:W1:Y:S03]  /*7fd0*/  S2R R252, SR_TID.X ;  /* 0x0000000000fc7919 */ /* 0x000e660000002100 */
[----:B------:R-:W-:Y:S01]  /*7fe0*/  IMAD.WIDE R106, R106, 0x4, R94 ;  /* 0x000000046a6a7825 */ /* 0x000fe200078e025e */
[----:B------:R-:W4:Y:S03]  /*7ff0*/  LDL.64 R118, [R1+0x140] ;  /* 0x0001400001767983 */ /* 0x000f260000100a00 */
[----:B------:R-:W-:Y:S02]  /*8000*/  IMAD.U32 R94, RZ, RZ, UR4 ;  /* 0x00000004ff5e7e24 */ /* 0x000fe4000f8e00ff */
[----:B------:R-:W-:-:S04]  /*8010*/  IMAD.WIDE R102, R10, 0x4, R102 ;  /* 0x000000040a667825 */ /* 0x000fc800078e0266 */
        /* <DEDUP_REMOVED lines=9> */
[----:B------:R-:W-:Y:S02]  /*80b0*/  IMAD.U32 R108, RZ, RZ, UR4 ;  /* 0x00000004ff6c7e24 */ /* 0x000fe4000f8e00ff */
[----:B------:R-:W-:Y:S01]  /*80c0*/  VIADD R83, R0, UR7 ;  /* 0x0000000700537c36 */ /* 0x000fe20008000000 */
[C---:B------:R-:W-:Y:S01]  /*80d0*/  LOP3.LUT R82, R3.reuse, 0x62, RZ, 0xfc, !PT ;  /* 0x0000006203527812 */ /* 0x040fe200078efcff */
[----:B------:R-:W-:Y:S01]  /*80e0*/  IMAD.WIDE R94, R94, 0x4, R66 ;  /* 0x000000045e5e7825 */ /* 0x000fe200078e0242 */
[C---:B------:R-:W-:Y:S01]  /*80f0*/  LOP3.LUT R66, R3.reuse, 0x22, RZ, 0xfc, !PT ;  /* 0x0000002203427812 */ /* 0x040fe200078efcff */
[----:B------:R-:W4:Y:S03]  /*8100*/  LDL.64 R122, [R1+0x160] ;  /* 0x00016000017a7983 */ /* 0x000f260000100a00 */
[----:B------:R-:W-:Y:S01]  /*8110*/  ISETP.GE.AND P5, PT, R66, R247, PT ;  /* 0x000000f74200720c */ /* 0x000fe20003fa6270 */
[----:B------:R-:W4:Y:S03]  /*8120*/  LDL.64 R62, [R1+0x158] ;  /* 0x00015800013e7983 */ /* 0x000f260000100a00 */
[----:B------:R-:W-:Y:S01]  /*8130*/  SEL R10, RZ, 0x4, P5 ;  /* 0x00000004ff0a7807 */ /* 0x000fe20002800000 */
[----:B------:R-:W-:Y:S01]  /*8140*/  IMAD.U32 R112, RZ, RZ, UR4 ;  /* 0x00000004ff707e24 */ /* 0x000fe2000f8e00ff */
[----:B------:R-:W-:Y:S01]  /*8150*/  LOP3.LUT R86, R3, 0x4, RZ, 0xfc, !PT ;  /* 0x0000000403567812 */ /* 0x000fe200078efcff */
[----:B------:R-:W4:Y:S01]  /*8160*/  LDL.64 R58, [R1+0x118] ;  /* 0x00011800013a7983 */ /* 0x000f220000100a00 */
[----:B------:R-:W-:-:S02]  /*8170*/  SEL R18, R10, RZ, P6 ;  /* 0x000000ff0a127207 */ /* 0x000fc40003000000 */
[----:B------:R-:W-:Y:S01]  /*8180*/  LOP3.LUT R10, R4, 0x20, RZ, 0x3c, !PT ;  /* 0x00000020040a7812 */ /* 0x000fe200078e3cff */
[----:B------:R-:W4:Y:S04]  /*8190*/  LDL.64 R126, [R1+0x110] ;  /* 0x00011000017e7983 */ /* 0x000f280000100a00 */
[----:B------:R-:W-:Y:S01]  /*81a0*/  VIADD R15, R10, UR7 ;  /* 0x000000070a0f7c36 */ /* 0x000fe20008000000 */
[----:B------:R-:W-:-:S04]  /*81b0*/  LOP3.LUT R10, R4, 0x30, RZ, 0x3c, !PT ;  /* 0x00000030040a7812 */ /* 0x000fc800078e3cff */
[----:B------:R-:W-:Y:S01]  /*81c0*/  LDGSTS.E [R15+0x18100], desc[UR22][R136.64], P0 ;  /* 0x18100000880f7fae */ /* 0x000fe200081a1016 */
[----:B------:R-:W-:-:S03]  /*81d0*/  VIADD R14, R10, UR7 ;  /* 0x000000070a0e7c36 */ /* 0x000fc60008000000 */
[----:B------:R-:W-:Y:S04]  /*81e0*/  LDGSTS.E [R15+0x18500], desc[UR22][R152.64], P0 ;  /* 0x18500000980f7fae */ /* 0x000fe800081a1016 */
[----:B------:R-:W-:Y:S01]  /*81f0*/  LDGSTS.E [R15+0x18900], desc[UR22][R168.64], P0 ;  /* 0x18900000a80f7fae */ /* 0x000fe200081a1016 */
[----:B------:R-:W-:-:S03]  /*8200*/  LOP3.LUT R10, R4, 0x40, RZ, 0x3c, !PT ;  /* 0x00000040040a7812 */ /* 0x000fc600078e3cff */
[----:B------:R-:W-:Y:S04]  /*8210*/  LDGSTS.E [R15+0x18d00], desc[UR22][R184.64], P0 ;  /* 0x18d00000b80f7fae */ /* 0x000fe800081a1016 */
[----:B------:R-:W-:Y:S04]  /*8220*/  LDGSTS.E [R15+0x19100], desc[UR22][R200.64], P0 ;  /* 0x19100000c80f7fae */ /* 0x000fe800081a1016 */
[----:B------:R-:W-:Y:S04]  /*8230*/  LDGSTS.E [R15+0x19500], desc[UR22][R216.64], P0 ;  /* 0x19500000d80f7fae */ /* 0x000fe800081a1016 */
[----:B------:R-:W-:Y:S04]  /*8240*/  LDGSTS.E [R15+0x19900], desc[UR22][R232.64], P0 ;  /* 0x19900000e80f7fae */ /* 0x000fe800081a1016 */
[----:B------:R-:W-:Y:S01]  /*8250*/  LDGSTS.E [R15+0x19d00], desc[UR22][R28.64], P0 ;  /* 0x19d000001c0f7fae */ /* 0x000fe200081a1016 */
[----:B------:R-:W-:-:S03]  /*8260*/  VIADD R13, R10, UR7 ;  /* 0x000000070a0d7c36 */ /* 0x000fc60008000000 */
[----:B------:R-:W-:Y:S04]  /*8270*/  LDGSTS.E [R14+0x18180], desc[UR22][R138.64], P0 ;  /* 0x181800008a0e7fae */ /* 0x000fe800081a1016 */
        /* <DEDUP_REMOVED lines=31> */
[----:B------:R-:W-:Y:S04]  /*8470*/  LDGSTS.E [R11+0x18b00], desc[UR22][R176.64], P0 ;  /* 0x18b00000b00b7fae */ /* 0x000fe800081a1016 */
[----:B------:R-:W-:Y:S04]  /*8480*/  LDGSTS.E [R11+0x18f00], desc[UR22][R192.64], P0 ;  /* 0x18f00000c00b7fae */ /* 0x000fe800081a1016 */
[----:B------:R-:W-:Y:S04]  /*8490*/  LDGSTS.E [R11+0x19300], desc[UR22][R208.64], P0 ;  /* 0x19300000d00b7fae */ /* 0x000fe800081a1016 */
[----:B------:R-:W-:Y:S04]  /*84a0*/  LDGSTS.E [R11+0x19700], desc[UR22][R224.64], P0 ;  /* 0x19700000e00b7fae */ /* 0x000fe800081a1016 */
[----:B------:R-:W-:Y:S01]  /*84b0*/  LDGSTS.E [R11+0x19b00], desc[UR22][R240.64], P0 ;  /* 0x19b00000f00b7fae */ /* 0x000fe200081a1016 */
[----:B-1----:R-:W-:-:S02]  /*84c0*/  LOP3.LUT R252, R252, 0x7f, RZ, 0xc0, !PT ;  /* 0x0000007ffcfc7812 */ /* 0x002fc400078ec0ff */
[----:B------:R-:W-:Y:S01]  /*84d0*/  LOP3.LUT R67, R3, 0x40, RZ, 0xfc, !PT ;  /* 0x0000004003437812 */ /* 0x000fe200078efcff */
[----:B------:R-:W-:Y:S01]  /*84e0*/  IMAD.WIDE R108, R108, 0x4, R96 ;  /* 0x000000046c6c7825 */ /* 0x000fe200078e0260 */
[----:B------:R-:W-:-:S03]  /*84f0*/  ISETP.GE.AND P5, PT, R252, R247, PT ;  /* 0x000000f7fc00720c */ /* 0x000fc60003fa6270 */
[----:B------:R-:W-:Y:S01]  /*8500*/  IMAD.U32 R96, RZ, RZ, UR4 ;  /* 0x00000004ff607e24 */ /* 0x000fe2000f8e00ff */
[----:B--2---:R-:W-:Y:S02]  /*8510*/  SEL R20, RZ, 0x4, P5 ;  /* 0x00000004ff147807 */ /* 0x004fe40002800000 */
[----:B------:R-:W-:Y:S01]  /*8520*/  ISETP.NE.U32.AND P5, PT, R18, RZ, PT ;  /* 0x000000ff1200720c */ /* 0x000fe20003fa5070 */
[----:B------:R-:W-:Y:S01]  /*8530*/  IMAD.WIDE R96, R96, 0x4, R68 ;  /* 0x0000000460607825 */ /* 0x000fe200078e0244 */
[----:B------:R-:W-:Y:S01]  /*8540*/  LOP3.LUT R68, R3, 0x42, RZ, 0xfc, !PT ;  /* 0x0000004203447812 */ /* 0x000fe200078efcff */
        /* <DEDUP_REMOVED lines=9> */
[----:B------:R-:W0:Y:S01]  /*85e0*/  LDGDEPBAR ;  /* 0x00000000000079af */ /* 0x000e220000000000 */
[----:B------:R-:W-:Y:S01]  /*85f0*/  BAR.SYNC.DEFER_BLOCKING 0x0 ;  /* 0x0000000000007b1d */ /* 0x000fe20000010000 */
[----:B------:R-:W-:-:S04]  /*8600*/  ISETP.GE.AND P0, PT, R67, R247, PT ;  /* 0x000000f74300720c */ /* 0x000fc80003f06270 */
[----:B------:R-:W-:Y:S02]  /*8610*/  SEL R18, RZ, 0x4, P0 ;  /* 0x00000004ff127807 */ /* 0x000fe40000000000 */
[-C--:B------:R-:W-:Y:S02]  /*8620*/  ISETP.GE.AND P0, PT, R68, R247.reuse, PT ;  /* 0x000000f74400720c */ /* 0x080fe40003f06270 */
[----:B------:R-:W-:Y:S02]  /*8630*/  SEL R18, R18, RZ, P6 ;  /* 0x000000ff12127207 */ /* 0x000fe40003000000 */
[----:B------:R-:W-:Y:S01]  /*8640*/  LOP3.LUT R69, R3, 0x60, RZ, 0xfc, !PT ;  /* 0x0000006003457812 */ /* 0x000fe200078efcff */
[----:B------:R-:W-:Y:S01]  /*8650*/  @!PT LDS RZ, [RZ] ;  /* 0x00000000fffff984 */ /* 0x000fe20000000800 */
[----:B------:R-:W-:Y:S01]  /*8660*/  @!PT LDS RZ, [RZ] ;  /* 0x00000000fffff984 */ /* 0x000fe20000000800 */
[----:B------:R-:W-:Y:S01]  /*8670*/  @!PT LDS RZ, [RZ] ;  /* 0x00000000fffff984 */ /* 0x000fe20000000800 */
[----:B------:R-:W-:Y:S01]  /*8680*/  LDGSTS.E [R83+0x8000], desc[UR22][R64.64], P2 ;  /* 0x0800000040537fae */ /* 0x000fe200091a1016 */
[----:B------:R-:W-:Y:S02]  /*8690*/  ISETP.NE.U32.AND P2, PT, R18, RZ, PT ;  /* 0x000000ff1200720c */ /* 0x000fe40003f45070 */
[----:B------:R-:W-:Y:S01]  /*86a0*/  SEL R18, RZ, 0x4, P0 ;  /* 0x00000004ff127807 */ /* 0x000fe20000000000 */
[----:B------:R-:W-:Y:S01]  /*86b0*/  LDGSTS.E [R83+0x8008], desc[UR22][R244.64], P1 ;  /* 0x08008000f4537fae */ /* 0x000fe200089a1016 */
[----:B------:R-:W-:-:S02]  /*86c0*/  ISETP.GE.AND P0, PT, R69, R247, PT ;  /* 0x000000f74500720c */ /* 0x000fc40003f06270 */
[----:B------:R-:W-:Y:S01]  /*86d0*/  SEL R19, R18, RZ, P6 ;  /* 0x000000ff12137207 */ /* 0x000fe20003000000 */
[----:B------:R-:W-:Y:S01]  /*86e0*/  LDGSTS.E [R83+0xa000], desc[UR22][R104.64], P4 ;  /* 0x0a00000068537fae */ /* 0x000fe2000a1a1016 */
[----:B------:R-:W-:Y:S02]  /*86f0*/  SEL R18, RZ, 0x4, P0 ;  /* 0x00000004ff127807 */ /* 0x000fe40000000000 */
[----:B------:R-:W-:Y:S01]  /*8700*/  ISETP.GE.AND P1, PT, R82, R247, PT ;  /* 0x000000f75200720c */ /* 0x000fe20003f26270 */
[----:B------:R-:W-:Y:S01]  /*8710*/  LDGSTS.E [R83+0xa008], desc[UR22][R102.64], P5 ;  /* 0x0a00800066537fae */ /* 0x000fe2000a9a1016 */
[----:B------:R-:W-:Y:S02]  /*8720*/  SEL R18, R18, RZ, P6 ;  /* 0x000000ff12127207 */ /* 0x000fe40003000000 */
[----:B------:R-:W-:Y:S01]  /*8730*/  ISETP.NE.U32.AND P0, PT, R19, RZ, PT ;  /* 0x000000ff1300720c */ /* 0x000fe20003f05070 */
[----:B------:R-:W-:Y:S01]  /*8740*/  LDGSTS.E [R83+0xc000], desc[UR22][R76.64], P2 ;  /* 0x0c0000004c537fae */ /* 0x000fe200091a1016 */
[----:B------:R-:W-:-:S02]  /*8750*/  ISETP.NE.U32.AND P4, PT, R18, RZ, PT ;  /* 0x000000ff1200720c */ /* 0x000fc40003f85070 */
[----:B------:R-:W-:Y:S02]  /*8760*/  SEL R18, RZ, 0x4, P1 ;  /* 0x00000004ff127807 */ /* 0x000fe40000800000 */
[----:B------:R-:W-:Y:S02]  /*8770*/  ISETP.GE.AND P1, PT, R86, R247, PT ;  /* 0x000000f75600720c */ /* 0x000fe40003f26270 */
[----:B------:R-:W-:Y:S02]  /*8780*/  SEL R19, R18, RZ, P6 ;  /* 0x000000ff12137207 */ /* 0x000fe40003000000 */
[----:B------:R-:W-:Y:S02]  /*8790*/  SEL R18, RZ, 0x4, P1 ;  /* 0x00000004ff127807 */ /* 0x000fe40000800000 */
[----:B------:R-:W-:Y:S01]  /*87a0*/  LOP3.LUT R87, R3, 0x6, RZ, 0xfc, !PT ;  /* 0x0000000603577812 */ /* 0x000fe200078efcff */
[----:B------:R-:W-:Y:S01]  /*87b0*/  LDGSTS.E [R83+0xc008], desc[UR22][R74.64], P0 ;  /* 0x0c0080004a537fae */ /* 0x000fe200081a1016 */
[----:B------:R-:W-:-:S02]  /*87c0*/  SEL R18, R18, RZ, P6 ;  /* 0x000000ff12127207 */ /* 0x000fc40003000000 */
[-C--:B------:R-:W-:Y:S02]  /*87d0*/  ISETP.GE.AND P5, PT, R87, R247.reuse, PT ;  /* 0x000000f75700720c */ /* 0x080fe40003fa6270 */
[C---:B------:R-:W-:Y:S02]  /*87e0*/  LOP3.LUT R90, R3.reuse, 0x24, RZ, 0xfc, !PT ;  /* 0x00000024035a7812 */ /* 0x040fe400078efcff */
[----:B------:R-:W-:Y:S01]  /*87f0*/  LOP3.LUT R91, R3, 0x26, RZ, 0xfc, !PT ;  /* 0x00000026035b7812 */ /* 0x000fe200078efcff */
[----:B------:R-:W-:Y:S01]  /*8800*/  IMAD.WIDE R112, R112, 0x4, R92 ;  /* 0x0000000470707825 */ /* 0x000fe200078e025c */
[----:B------:R-:W-:Y:S01]  /*8810*/  ISETP.NE.U32.AND P2, PT, R18, RZ, PT ;  /* 0x000000ff1200720c */ /* 0x000fe20003f45070 */
[----:B------:R-:W-:Y:S01]  /*8820*/  LDGSTS.E [R83+0xe000], desc[UR22][R48.64], P4 ;  /* 0x0e00000030537fae */ /* 0x000fe2000a1a1016 */
[----:B------:R-:W-:Y:S02]  /*8830*/  SEL R18, RZ, 0x4, P5 ;  /* 0x00000004ff127807 */ /* 0x000fe40002800000 */
[----:B------:R-:W-:-:S02]  /*8840*/  ISETP.GE.AND P5, PT, R90, R247, PT ;  /* 0x000000f75a00720c */ /* 0x000fc40003fa6270 */
[----:B------:R-:W-:Y:S02]  /*8850*/  ISETP.NE.U32.AND P1, PT, R19, RZ, PT ;  /* 0x000000ff1300720c */ /* 0x000fe40003f25070 */
[----:B------:R-:W-:Y:S02]  /*8860*/  SEL R19, R18, RZ, P6 ;  /* 0x000000ff12137207 */ /* 0x000fe40003000000 */
[----:B------:R-:W-:Y:S02]  /*8870*/  SEL R18, RZ, 0x4, P5 ;  /* 0x00000004ff127807 */ /* 0x000fe40002800000 */
[----:B------:R-:W-:Y:S02]  /*8880*/  ISETP.GE.AND P0, PT, R91, R247, PT ;  /* 0x000000f75b00720c */ /* 0x000fe40003f06270 */
[----:B------:R-:W-:Y:S02]  /*8890*/  SEL R18, R18, RZ, P6 ;  /* 0x000000ff12127207 */ /* 0x000fe40003000000 */
[----:B------:R-:W-:-:S02]  /*88a0*/  LOP3.LUT R92, R3, 0x44, RZ, 0xfc, !PT ;  /* 0x00000044035c7812 */ /* 0x000fc400078efcff */
[----:B------:R-:W-:Y:S01]  /*88b0*/  ISETP.NE.U32.AND P4, PT, R18, RZ, PT ;  /* 0x000000ff1200720c */ /* 0x000fe20003f85070 */
[----:B------:R-:W-:Y:S01]  /*88c0*/  LDGSTS.E [R83+0xe008], desc[UR22][R46.64], P1 ;  /* 0x0e0080002e537fae */ /* 0x000fe200089a1016 */
[----:B------:R-:W-:Y:S02]  /*88d0*/  SEL R18, RZ, 0x4, P0 ;  /* 0x00000004ff127807 */ /* 0x000fe40000000000 */
[----:B------:R-:W-:Y:S01]  /*88e0*/  ISETP.GE.AND P0, PT, R92, R247, PT ;  /* 0x000000f75c00720c */ /* 0x000fe20003f06270 */
[----:B------:R-:W-:Y:S01]  /*88f0*/  LDGSTS.E [R243+0x8000], desc[UR22][R84.64], P2 ;  /* 0x0800000054f37fae */ /* 0x000fe200091a1016 */
[----:B------:R-:W-:Y:S02]  /*8900*/  ISETP.NE.U32.AND P5, PT, R19, RZ, PT ;  /* 0x000000ff1300720c */ /* 0x000fe40003fa5070 */
[----:B------:R-:W-:Y:S02]  /*8910*/  SEL R19, R18, RZ, P6 ;  /* 0x000000ff12137207 */ /* 0x000fe40003000000 */
[----:B------:R-:W-:-:S02]  /*8920*/  SEL R18, RZ, 0x4, P0 ;  /* 0x00000004ff127807 */ /* 0x000fc40000000000 */
[----:B------:R-:W-:Y:S02]  /*8930*/  LOP3.LUT R93, R3, 0x46, RZ, 0xfc, !PT ;  /* 0x00000046035d7812 */ /* 0x000fe400078efcff */
[----:B------:R-:W-:Y:S02]  /*8940*/  SEL R18, R18, RZ, P6 ;  /* 0x000000ff12127207 */ /* 0x000fe40003000000 */
[-C--:B------:R-:W-:Y:S02]  /*8950*/  ISETP.GE.AND P1, PT, R93, R247.reuse, PT ;  /* 0x000000f75d00720c */ /* 0x080fe40003f26270 */
[----:B------:R-:W-:Y:S01]  /*8960*/  LOP3.LUT R252, R3, 0x64, RZ, 0xfc, !PT ;  /* 0x0000006403fc7812 */ /* 0x000fe200078efcff */
[----:B------:R-:W-:Y:S01]  /*8970*/  LDGSTS.E [R243+0x8008], desc[UR22][R88.64], P5 ;  /* 0x0800800058f37fae */ /* 0x000fe2000a9a1016 */
[----:B------:R-:W-:Y:S02]  /*8980*/  ISETP.NE.U32.AND P2, PT, R18, RZ, PT ;  /* 0x000000ff1200720c */ /* 0x000fe40003f45070 */
[----:B------:R-:W-:Y:S01]  /*8990*/  SEL R18, RZ, 0x4, P1 ;  /* 0x00000004ff127807 */ /* 0x000fe20000800000 */
[----:B------:R-:W-:Y:S01]  /*89a0*/  LDGSTS.E [R243+0xa000], desc[UR22][R100.64], P4 ;  /* 0x0a00000064f37fae */ /* 0x000fe2000a1a1016 */
[----:B------:R-:W-:-:S02]  /*89b0*/  ISETP.GE.AND P1, PT, R252, R247, PT ;  /* 0x000000f7fc00720c */ /* 0x000fc40003f26270 */
[----:B------:R-:W-:Y:S02]  /*89c0*/  ISETP.NE.U32.AND P0, PT, R19, RZ, PT ;  /* 0x000000ff1300720c */ /* 0x000fe40003f05070 */
[----:B------:R-:W-:Y:S02]  /*89d0*/  SEL R19, R18, RZ, P6 ;  /* 0x000000ff12137207 */ /* 0x000fe40003000000 */
[----:B------:R-:W-:Y:S02]  /*89e0*/  SEL R18, RZ, 0x4, P1 ;  /* 0x00000004ff127807 */ /* 0x000fe40000800000 */
[----:B------:R-:W-:Y:S02]  /*89f0*/  LOP3.LUT R252, R3, 0x66, RZ, 0xfc, !PT ;  /* 0x0000006603fc7812 */ /* 0x000fe400078efcff */
[----:B------:R-:W-:Y:S02]  /*8a00*/  SEL R18, R18, RZ, P6 ;  /* 0x000000ff12127207 */ /* 0x000fe40003000000 */
[----:B------:R-:W-:-:S02]  /*8a10*/  ISETP.GE.AND P5, PT, R252, R247, PT ;  /* 0x000000f7fc00720c */ /* 0x000fc40003fa6270 */
[----:B------:R-:W-:Y:S01]  /*8a20*/  LOP3.LUT R252, R3, 0x8, RZ, 0xfc, !PT ;  /* 0x0000000803fc7812 */ /* 0x000fe200078efcff */
[----:B------:R-:W-:Y:S01]  /*8a30*/  LDGSTS.E [R243+0xa008], desc[UR22][R98.64], P0 ;  /* 0x0a00800062f37fae */ /* 0x000fe200081a1016 */
[----:B------:R-:W-:Y:S02]  /*8a40*/  ISETP.NE.U32.AND P4, PT, R18, RZ, PT ;  /* 0x000000ff1200720c */ /* 0x000fe40003f85070 */
[----:B------:R-:W-:Y:S01]  /*8a50*/  SEL R18, RZ, 0x4, P5 ;  /* 0x00000004ff127807 */ /* 0x000fe20002800000 */
[----:B------:R-:W-:Y:S01]  /*8a60*/  LDGSTS.E [R243+0xc000], desc[UR22][R72.64], P2 ;  /* 0x0c00000048f37fae */ /* 0x000fe200091a1016 */
[----:B------:R-:W-:Y:S02]  /*8a70*/  ISETP.GE.AND P5, PT, R252, R247, PT ;  /* 0x000000f7fc00720c */ /* 0x000fe40003fa6270 */
[----:B------:R-:W-:Y:S02]  /*8a80*/  ISETP.NE.U32.AND P1, PT, R19, RZ, PT ;  /* 0x000000ff1300720c */ /* 0x000fe40003f25070 */
[----:B------:R-:W-:-:S02]  /*8a90*/  SEL R19, R18, RZ, P6 ;  /* 0x000000ff12137207 */ /* 0x000fc40003000000 */
[----:B------:R-:W-:Y:S02]  /*8aa0*/  SEL R18, RZ, 0x4, P5 ;  /* 0x00000004ff127807 */ /* 0x000fe40002800000 */
[C---:B------:R-:W-:Y:S02]  /*8ab0*/  LOP3.LUT R252, R3.reuse, 0xa, RZ, 0xfc, !PT ;  /* 0x0000000a03fc7812 */ /* 0x040fe400078efcff */
[----:B------:R-:W-:Y:S02]  /*8ac0*/  SEL R18, R18, RZ, P6 ;  /* 0x000000ff12127207 */ /* 0x000fe40003000000 */
[----:B------:R-:W-:Y:S02]  /*8ad0*/  ISETP.GE.AND P0, PT, R252, R247, PT ;  /* 0x000000f7fc00720c */ /* 0x000fe40003f06270 */
[----:B------:R-:W-:Y:S01]  /*8ae0*/  LOP3.LUT R252, R3, 0x28, RZ, 0xfc, !PT ;  /* 0x0000002803fc7812 */ /* 0x000fe200078efcff */
[----:B------:R-:W-:Y:S01]  /*8af0*/  LDGSTS.E [R243+0xc008], desc[UR22][R70.64], P1 ;  /* 0x0c00800046f37fae */ /* 0x000fe200089a1016 */
[----:B------:R-:W-:-:S02]  /*8b00*/  ISETP.NE.U32.AND P2, PT, R18, RZ, PT ;  /* 0x000000ff1200720c */ /* 0x000fc40003f45070 */
[----:B------:R-:W-:Y:S01]  /*8b10*/  SEL R18, RZ, 0x4, P0 ;  /* 0x00000004ff127807 */ /* 0x000fe20000000000 */
[----:B------:R-:W-:Y:S01]  /*8b20*/  LDGSTS.E [R243+0xe000], desc[UR22][R44.64], P4 ;  /* 0x0e0000002cf37fae */ /* 0x000fe2000a1a1016 */
[----:B------:R-:W-:Y:S02]  /*8b30*/  ISETP.GE.AND P0, PT, R252, R247, PT ;  /* 0x000000f7fc00720c */ /* 0x000fe40003f06270 */
[----:B------:R-:W-:Y:S02]  /*8b40*/  ISETP.NE.U32.AND P5, PT, R19, RZ, PT ;  /* 0x000000ff1300720c */ /* 0x000fe40003fa5070 */
[----:B------:R-:W-:Y:S02]  /*8b50*/  SEL R19, R18, RZ, P6 ;  /* 0x000000ff12137207 */ /* 0x000fe40003000000 */
[----:B------:R-:W-:Y:S02]  /*8b60*/  SEL R18, RZ, 0x4, P0 ;  /* 0x00000004ff127807 */ /* 0x000fe40000000000 */
[----:B------:R-:W-:-:S02]  /*8b70*/  LOP3.LUT R252, R3, 0x2a, RZ, 0xfc, !PT ;  /* 0x0000002a03fc7812 */ /* 0x000fc400078efcff */
        /* <DEDUP_REMOVED lines=20> */
[----:B------:R-:W1:Y:S01]  /*8cc0*/  S2R R252, SR_TID.X ;  /* 0x0000000000fc7919 */ /* 0x000e620000002100 */
[----:B------:R-:W-:Y:S02]  /*8cd0*/  ISETP.NE.U32.AND P1, PT, R19, RZ, PT ;  /* 0x000000ff1300720c */ /* 0x000fe40003f25070 */
[----:B------:R-:W-:-:S02]  /*8ce0*/  SEL R19, R18, RZ, P6 ;  /* 0x000000ff12137207 */ /* 0x000fc40003000000 */
[----:B------:R-:W-:Y:S02]  /*8cf0*/  SEL R18, RZ, 0x4, P5 ;  /* 0x00000004ff127807 */ /* 0x000fe40002800000 */
[----:B------:R-:W-:Y:S02]  /*8d00*/  LOP3.LUT R21, R3, 0x6a, RZ, 0xfc, !PT ;  /* 0x0000006a03157812 */ /* 0x000fe400078efcff */
[----:B------:R-:W-:Y:S02]  /*8d10*/  SEL R18, R18, RZ, P6 ;  /* 0x000000ff12127207 */ /* 0x000fe40003000000 */
[----:B------:R-:W-:Y:S02]  /*8d20*/  ISETP.GE.AND P0, PT, R21, R247, PT ;  /* 0x000000f71500720c */ /* 0x000fe40003f06270 */
[----:B------:R-:W-:Y:S01]  /*8d30*/  ISETP.NE.U32.AND P4, PT, R18, RZ, PT ;  /* 0x000000ff1200720c */ /* 0x000fe20003f85070 */
[----:B------:R-:W-:Y:S01]  /*8d40*/  LDGSTS.E [R242+0xa008], desc[UR22][R106.64], P1 ;  /* 0x0a0080006af27fae */ /* 0x000fe200089a1016 */
[----:B------:R-:W-:-:S02]  /*8d50*/  SEL R18, RZ, 0x4, P0 ;  /* 0x00000004ff127807 */ /* 0x000fc40000000000 */
[----:B-1----:R-:W-:Y:S01]  /*8d60*/  LEA.HI R252, R252, 0xe, RZ, 0x1a ;  /* 0x0000000efcfc7811 */ /* 0x002fe200078fd0ff */
[----:B------:R-:W-:Y:S03]  /*8d70*/  LDGSTS.E [R242+0xc000], desc[UR22][R96.64], P2 ;  /* 0x0c00000060f27fae */ /* 0x000fe600091a1016 */
[----:B------:R-:W-:Y:S02]  /*8d80*/  ISETP.GE.AND P0, PT, R252, R247, PT ;  /* 0x000000f7fc00720c */ /* 0x000fe40003f06270 */
[----:B------:R-:W1:Y:S01]  /*8d90*/  S2R R252, SR_TID.X ;  /* 0x0000000000fc7919 */ /* 0x000e620000002100 */
[----:B------:R-:W-:Y:S02]  /*8da0*/  ISETP.NE.U32.AND P5, PT, R19, RZ, PT ;  /* 0x000000ff1300720c */ /* 0x000fe40003fa5070 */
[----:B------:R-:W-:Y:S02]  /*8db0*/  SEL R19, R18, RZ, P6 ;  /* 0x000000ff12137207 */ /* 0x000fe40003000000 */
[----:B------:R-:W-:-:S02]  /*8dc0*/  SEL R18, RZ, 0x4, P0 ;  /* 0x00000004ff127807 */ /* 0x000fc40000000000 */
[----:B------:R-:W-:Y:S02]  /*8dd0*/  LOP3.LUT R21, R3, 0xc, RZ, 0xfc, !PT ;  /* 0x0000000c03157812 */ /* 0x000fe400078efcff */
[----:B------:R-:W-:Y:S02]  /*8de0*/  SEL R18, R18, RZ, P6 ;  /* 0x000000ff12127207 */ /* 0x000fe40003000000 */
[-C--:B------:R-:W-:Y:S02]  /*8df0*/  ISETP.GE.AND P1, PT, R21, R247.reuse, PT ;  /* 0x000000f71500720c */ /* 0x080fe40003f26270 */
[----:B------:R-:W-:Y:S01]  /*8e00*/  ISETP.NE.U32.AND P2, PT, R18, RZ, PT ;  /* 0x000000ff1200720c */ /* 0x000fe20003f45070 */
[----:B------:R-:W-:Y:S01]  /*8e10*/  LDGSTS.E [R242+0xc008], desc[UR22][R94.64], P5 ;  /* 0x0c0080005ef27fae */ /* 0x000fe2000a9a1016 */
[----:B------:R-:W-:Y:S02]  /*8e20*/  SEL R18, RZ, 0x4, P1 ;  /* 0x00000004ff127807 */ /* 0x000fe40000800000 */
[----:B-1----:R-:W-:Y:S01]  /*8e30*/  LEA.HI R252, R252, 0x2e, RZ, 0x1a ;  /* 0x0000002efcfc7811 */ /* 0x002fe200078fd0ff */
[----:B------:R-:W-:Y:S03]  /*8e40*/  LDGSTS.E [R242+0xe000], desc[UR22][R40.64], P4 ;  /* 0x0e00000028f27fae */ /* 0x000fe6000a1a1016 */
[----:B------:R-:W-:-:S02]  /*8e50*/  ISETP.GE.AND P1, PT, R252, R247, PT ;  /* 0x000000f7fc00720c */ /* 0x000fc40003f26270 */
[----:B------:R-:W1:Y:S01]  /*8e60*/  S2R R252, SR_TID.X ;  /* 0x0000000000fc7919 */ /* 0x000e620000002100 */
[----:B------:R-:W-:Y:S02]  /*8e70*/  ISETP.NE.U32.AND P0, PT, R19, RZ, PT ;  /* 0x000000ff1300720c */ /* 0x000fe40003f05070 */
[----:B------:R-:W-:Y:S02]  /*8e80*/  SEL R19, R18, RZ, P6 ;  /* 0x000000ff12137207 */ /* 0x000fe40003000000 */
[----:B------:R-:W-:Y:S02]  /*8e90*/  SEL R18, RZ, 0x4, P1 ;  /* 0x00000004ff127807 */ /* 0x000fe40000800000 */
[----:B------:R-:W-:Y:S02]  /*8ea0*/  LOP3.LUT R21, R3, 0x2c, RZ, 0xfc, !PT ;  /* 0x0000002c03157812 */ /* 0x000fe400078efcff */
[----:B------:R-:W-:Y:S02]  /*8eb0*/  SEL R18, R18, RZ, P6 ;  /* 0x000000ff12127207 */ /* 0x000fe40003000000 */
[----:B------:R-:W-:-:S02]  /*8ec0*/  ISETP.GE.AND P5, PT, R21, R247, PT ;  /* 0x000000f71500720c */ /* 0x000fc40003fa6270 */
[----:B------:R-:W-:Y:S01]  /*8ed0*/  ISETP.NE.U32.AND P4, PT, R18, RZ, PT ;  /* 0x000000ff1200720c */ /* 0x000fe20003f85070 */
[----:B------:R-:W-:Y:S01]  /*8ee0*/  LDGSTS.E [R242+0xe008], desc[UR22][R38.64], P0 ;  /* 0x0e00800026f27fae */ /* 0x000fe200081a1016 */
[----:B------:R-:W-:Y:S02]  /*8ef0*/  SEL R18, RZ, 0x4, P5 ;  /* 0x00000004ff127807 */ /* 0x000fe40002800000 */
[----:B-1----:R-:W-:-:S04]  /*8f00*/  LEA.HI R252, R252, 0x4e, RZ, 0x1a ;  /* 0x0000004efcfc7811 */ /* 0x002fc800078fd0ff */
[----:B------:R-:W-:Y:S02]  /*8f10*/  ISETP.GE.AND P5, PT, R252, R247, PT ;  /* 0x000000f7fc00720c */ /* 0x000fe40003fa6270 */
[----:B------:R-:W1:Y:S01]  /*8f20*/  S2R R252, SR_TID.X ;  /* 0x0000000000fc7919 */ /* 0x000e620000002100 */
[----:B------:R-:W-:Y:S02]  /*8f30*/  ISETP.NE.U32.AND P1, PT, R19, RZ, PT ;  /* 0x000000ff1300720c */ /* 0x000fe40003f25070 */
[----:B------:R-:W-:Y:S02]  /*8f40*/  SEL R19, R18, RZ, P6 ;  /* 0x000000ff12137207 */ /* 0x000fe40003000000 */
[----:B------:R-:W-:Y:S02]  /*8f50*/  SEL R18, RZ, 0x4, P5 ;  /* 0x00000004ff127807 */ /* 0x000fe40002800000 */
[----:B------:R-:W-:Y:S02]  /*8f60*/  LOP3.LUT R21, R3, 0x4c, RZ, 0xfc, !PT ;  /* 0x0000004c03157812 */ /* 0x000fe400078efcff */
[----:B------:R-:W-:-:S02]  /*8f70*/  SEL R18, R18, RZ, P6 ;  /* 0x000000ff12127207 */ /* 0x000fc40003000000 */
[----:B------:R-:W-:Y:S02]  /*8f80*/  ISETP.GE.AND P0, PT, R21, R247, PT ;  /* 0x000000f71500720c */ /* 0x000fe40003f06270 */
[----:B------:R-:W-:Y:S01]  /*8f90*/  ISETP.NE.U32.AND P5, PT, R19, RZ, PT ;  /* 0x000000ff1300720c */ /* 0x000fe20003fa5070 */
[----:B------:R-:W-:Y:S01]  /*8fa0*/  LDGSTS.E [R9+0x8000], desc[UR22][R118.64], P1 ;  /* 0x0800000076097fae */ /* 0x000fe200089a1016 */
[----:B------:R-:W-:Y:S02]  /*8fb0*/  ISETP.NE.U32.AND P1, PT, R18, RZ, PT ;  /* 0x000000ff1200720c */ /* 0x000fe40003f25070 */
[----:B------:R-:W-:Y:S01]  /*8fc0*/  SEL R18, RZ, 0x4, P0 ;  /* 0x00000004ff127807 */ /* 0x000fe20000000000 */
[----:B------:R-:W-:Y:S03]  /*8fd0*/  LDGSTS.E [R9+0x8008], desc[UR22][R114.64], P2 ;  /* 0x0800800072097fae */ /* 0x000fe600091a1016 */
[----:B------:R-:W-:-:S05]  /*8fe0*/  SEL R19, R18, RZ, P6 ;  /* 0x000000ff12137207 */ /* 0x000fca0003000000 */
[----:B------:R-:W-:Y:S04]  /*8ff0*/  LDGSTS.E [R9+0xa000], desc[UR22][R112.64], P5 ;  /* 0x0a00000070097fae */ /* 0x000fe8000a9a1016 */
[----:B------:R-:W-:Y:S01]  /*9000*/  LDGSTS.E [R9+0xa008], desc[UR22][R124.64], P4 ;  /* 0x0a0080007c097fae */ /* 0x000fe2000a1a1016 */
[----:B-1----:R-:W-:-:S04]  /*9010*/  LEA.HI R252, R252, 0x6e, RZ, 0x1a ;  /* 0x0000006efcfc7811 */ /* 0x002fc800078fd0ff */
[-C--:B------:R-:W-:Y:S02]  /*9020*/  ISETP.GE.AND P0, PT, R252, R247.reuse, PT ;  /* 0x000000f7fc00720c */ /* 0x080fe40003f06270 */
[C---:B------:R-:W-:Y:S02]  /*9030*/  LOP3.LUT R252, R3.reuse, 0x6c, RZ, 0xfc, !PT ;  /* 0x0000006c03fc7812 */ /* 0x040fe400078efcff */
[----:B------:R-:W-:Y:S02]  /*9040*/  SEL R18, RZ, 0x4, P0 ;  /* 0x00000004ff127807 */ /* 0x000fe40000000000 */
[----:B------:R-:W-:Y:S02]  /*9050*/  ISETP.GE.AND P2, PT, R252, R247, PT ;  /* 0x000000f7fc00720c */ /* 0x000fe40003f46270 */
[----:B------:R-:W-:Y:S02]  /*9060*/  SEL R18, R18, RZ, P6 ;  /* 0x000000ff12127207 */ /* 0x000fe40003000000 */
[----:B------:R-:W-:-:S02]  /*9070*/  LOP3.LUT R252, R3, 0x10, RZ, 0xfc, !PT ;  /* 0x0000001003fc7812 */ /* 0x000fc400078efcff */
[----:B------:R-:W-:Y:S02]  /*9080*/  ISETP.NE.U32.AND P0, PT, R19, RZ, PT ;  /* 0x000000ff1300720c */ /* 0x000fe40003f05070 */
[----:B------:R-:W-:Y:S02]  /*9090*/  ISETP.NE.U32.AND P5, PT, R18, RZ, PT ;  /* 0x000000ff1200720c */ /* 0x000fe40003fa5070 */
[----:B------:R-:W-:Y:S02]  /*90a0*/  SEL R18, RZ, 0x4, P2 ;  /* 0x00000004ff127807 */ /* 0x000fe40001000000 */
[----:B------:R-:W-:Y:S02]  /*90b0*/  ISETP.GE.AND P2, PT, R252, R247, PT ;  /* 0x000000f7fc00720c */ /* 0x000fe40003f46270 */
[----:B------:R-:W-:Y:S02]  /*90c0*/  SEL R19, R18, RZ, P6 ;  /* 0x000000ff12137207 */ /* 0x000fe40003000000 */
[----:B------:R-:W-:-:S02]  /*90d0*/  SEL R18, RZ, 0x4, P2 ;  /* 0x00000004ff127807 */ /* 0x000fc40001000000 */
[C---:B------:R-:W-:Y:S01]  /*90e0*/  LOP3.LUT R252, R3.reuse, 0x12, RZ, 0xfc, !PT ;  /* 0x0000001203fc7812 */ /* 0x040fe200078efcff */
[----:B------:R-:W-:Y:S01]  /*90f0*/  LDGSTS.E [R9+0xc000], desc[UR22][R110.64], P0 ;  /* 0x0c0000006e097fae */ /* 0x000fe200081a1016 */
[----:B------:R-:W-:Y:S02]  /*9100*/  SEL R18, R18, RZ, P6 ;  /* 0x000000ff12127207 */ /* 0x000fe40003000000 */
[----:B------:R-:W-:Y:S01]  /*9110*/  ISETP.GE.AND P4, PT, R252, R247, PT ;  /* 0x000000f7fc00720c */ /* 0x000fe20003f86270 */
[----:B------:R-:W-:Y:S01]  /*9120*/  LDGSTS.E [R9+0xc008], desc[UR22][R128.64], P1 ;  /* 0x0c00800080097fae */ /* 0x000fe200089a1016 */
[----:B------:R-:W-:Y:S02]  /*9130*/  LOP3.LUT R252, R3, 0x30, RZ, 0xfc, !PT ;  /* 0x0000003003fc7812 */ /* 0x000fe400078efcff */
[----:B------:R-:W-:Y:S02]  /*9140*/  ISETP.NE.U32.AND P0, PT, R18, RZ, PT ;  /* 0x000000ff1200720c */ /* 0x000fe40003f05070 */
[----:B------:R-:W-:-:S02]  /*9150*/  SEL R18, RZ, 0x4, P4 ;  /* 0x00000004ff127807 */ /* 0x000fc40002000000 */
[----:B------:R-:W-:Y:S02]  /*9160*/  ISETP.NE.U32.AND P2, PT, R19, RZ, PT ;  /* 0x000000ff1300720c */ /* 0x000fe40003f45070 */
[----:B------:R-:W-:Y:S02]  /*9170*/  ISETP.GE.AND P4, PT, R252, R247, PT ;  /* 0x000000f7fc00720c */ /* 0x000fe40003f86270 */
[----:B------:R-:W-:Y:S02]  /*9180*/  SEL R19, R18, RZ, P6 ;  /* 0x000000ff12137207 */ /* 0x000fe40003000000 */
[----:B------:R-:W-:Y:S02]  /*9190*/  SEL R18, RZ, 0x4, P4 ;  /* 0x00000004ff127807 */ /* 0x000fe40002000000 */
[----:B------:R-:W-:-:S05]  /*91a0*/  ISETP.NE.U32.AND P4, PT, R19, RZ, PT ;  /* 0x000000ff1300720c */ /* 0x000fca0003f85070 */
[----:B------:R-:W-:Y:S04]  /*91b0*/  LDGSTS.E [R9+0xe000], desc[UR22][R36.64], P2 ;  /* 0x0e00000024097fae */ /* 0x000fe800091a1016 */
[----:B------:R-:W-:Y:S04]  /*91c0*/  LDGSTS.E [R9+0xe008], desc[UR22][R130.64], P5 ;  /* 0x0e00800082097fae */ /* 0x000fe8000a9a1016 */
[----:B------:R-:W-:Y:S04]  /*91d0*/  LDGSTS.E [R8+0x8000], desc[UR22][R122.64], P0 ;  /* 0x080000007a087fae */ /* 0x000fe800081a1016 */
[----:B------:R-:W-:Y:S04]  /*91e0*/  LDGSTS.E [R8+0x8008], desc[UR22][R62.64], P4 ;  /* 0x080080003e087fae */ /* 0x000fe8000a1a1016 */
[----:B------:R-:W2:Y:S01]  /*91f0*/  LDL.LU.64 R62, [R1+0x370] ;  /* 0x00037000013e7983 */ /* 0x000ea20000300a00 */
[----:B------:R-:W-:-:S02]  /*9200*/  LOP3.LUT R252, R3, 0x32, RZ, 0xfc, !PT ;  /* 0x0000003203fc7812 */ /* 0x000fc400078efcff */
[----:B------:R-:W-:Y:S02]  /*9210*/  SEL R18, R18, RZ, P6 ;  /* 0x000000ff12127207 */ /* 0x000fe40003000000 */
[-C--:B------:R-:W-:Y:S02]  /*9220*/  ISETP.GE.AND P1, PT, R252, R247.reuse, PT ;  /* 0x000000f7fc00720c */ /* 0x080fe40003f26270 */
[----:B------:R-:W-:Y:S02]  /*9230*/  LOP3.LUT R252, R3, 0x50, RZ, 0xfc, !PT ;  /* 0x0000005003fc7812 */ /* 0x000fe400078efcff */
[----:B------:R-:W-:Y:S02]  /*9240*/  ISETP.NE.U32.AND P2, PT, R18, RZ, PT ;  /* 0x000000ff1200720c */ /* 0x000fe40003f45070 */
[----:B------:R-:W-:Y:S02]  /*9250*/  SEL R18, RZ, 0x4, P1 ;  /* 0x00000004ff127807 */ /* 0x000fe40000800000 */
[----:B------:R-:W-:-:S02]  /*9260*/  ISETP.GE.AND P1, PT, R252, R247, PT ;  /* 0x000000f7fc00720c */ /* 0x000fc40003f26270 */
[----:B------:R-:W-:Y:S02]  /*9270*/  SEL R19, R18, RZ, P6 ;  /* 0x000000ff12137207 */ /* 0x000fe40003000000 */
[----:B------:R-:W-:Y:S02]  /*9280*/  SEL R18, RZ, 0x4, P1 ;  /* 0x00000004ff127807 */ /* 0x000fe40000800000 */
[C---:B------:R-:W-:Y:S02]  /*9290*/  LOP3.LUT R252, R3.reuse, 0x52, RZ, 0xfc, !PT ;  /* 0x0000005203fc7812 */ /* 0x040fe400078efcff */
[----:B------:R-:W-:Y:S01]  /*92a0*/  SEL R18, R18, RZ, P6 ;  /* 0x000000ff12127207 */ /* 0x000fe20003000000 */
[----:B------:R-:W-:Y:S01]  /*92b0*/  LDGSTS.E [R8+0xa000], desc[UR22][R58.64], P2 ;  /* 0x0a0000003a087fae */ /* 0x000fe200091a1016 */
[----:B------:R-:W-:Y:S02]  /*92c0*/  ISETP.GE.AND P5, PT, R252, R247, PT ;  /* 0x000000f7fc00720c */ /* 0x000fe40003fa6270 */
[----:B------:R-:W-:-:S02]  /*92d0*/  LOP3.LUT R252, R3, 0x70, RZ, 0xfc, !PT ;  /* 0x0000007003fc7812 */ /* 0x000fc400078efcff */
[----:B------:R-:W-:Y:S02]  /*92e0*/  ISETP.NE.U32.AND P0, PT, R18, RZ, PT ;  /* 0x000000ff1200720c */ /* 0x000fe40003f05070 */
[----:B------:R-:W-:Y:S02]  /*92f0*/  SEL R18, RZ, 0x4, P5 ;  /* 0x00000004ff127807 */ /* 0x000fe40002800000 */
[----:B------:R-:W-:Y:S02]  /*9300*/  ISETP.GE.AND P5, PT, R252, R247, PT ;  /* 0x000000f7fc00720c */ /* 0x000fe40003fa6270 */
[----:B------:R-:W-:Y:S01]  /*9310*/  ISETP.NE.U32.AND P1, PT, R19, RZ, PT ;  /* 0x000000ff1300720c */ /* 0x000fe20003f25070 */
[----:B------:R-:W3:Y:S01]  /*9320*/  LDL.64 R58, [R1+0x178] ;  /* 0x00017800013a7983 */ /* 0x000ee20000100a00 */
[----:B------:R-:W-:Y:S02]  /*9330*/  SEL R19, R18, RZ, P6 ;  /* 0x000000ff12137207 */ /* 0x000fe40003000000 */
[----:B------:R-:W-:-:S02]  /*9340*/  SEL R18, RZ, 0x4, P5 ;  /* 0x00000004ff127807 */ /* 0x000fc40002800000 */
[C---:B------:R-:W-:Y:S02]  /*9350*/  LOP3.LUT R252, R3.reuse, 0x72, RZ, 0xfc, !PT ;  /* 0x0000007203fc7812 */ /* 0x040fe400078efcff */
[----:B------:R-:W-:Y:S02]  /*9360*/  SEL R18, R18, RZ, P6 ;  /* 0x000000ff12127207 */ /* 0x000fe40003000000 */
[----:B------:R-:W-:Y:S02]  /*9370*/  ISETP.GE.AND P4, PT, R252, R247, PT ;  /* 0x000000f7fc00720c */ /* 0x000fe40003f86270 */
[----:B------:R-:W-:Y:S01]  /*9380*/  LOP3.LUT R252, R3, 0x14, RZ, 0xfc, !PT ;  /* 0x0000001403fc7812 */ /* 0x000fe200078efcff */
[----:B------:R-:W-:Y:S01]  /*9390*/  LDGSTS.E [R8+0xa008], desc[UR22][R126.64], P1 ;  /* 0x0a0080007e087fae */ /* 0x000fe200089a1016 */
[----:B------:R-:W-:Y:S02]  /*93a0*/  ISETP.NE.U32.AND P2, PT, R18, RZ, PT ;  /* 0x000000ff1200720c */ /* 0x000fe40003f45070 */
[----:B------:R-:W-:-:S02]  /*93b0*/  SEL R18, RZ, 0x4, P4 ;  /* 0x00000004ff127807 */ /* 0x000fc40002000000 */
[----:B------:R-:W-:Y:S02]  /*93c0*/  ISETP.NE.U32.AND P5, PT, R19, RZ, PT ;  /* 0x000000ff1300720c */ /* 0x000fe40003fa5070 */
[----:B------:R-:W-:Y:S02]  /*93d0*/  ISETP.GE.AND P4, PT, R252, R247, PT ;  /* 0x000000f7fc00720c */ /* 0x000fe40003f86270 */
[----:B------:R-:W-:Y:S02]  /*93e0*/  SEL R19, R18, RZ, P6 ;  /* 0x000000ff12137207 */ /* 0x000fe40003000000 */
[----:B------:R-:W-:Y:S01]  /*93f0*/  SEL R18, RZ, 0x4, P4 ;  /* 0x00000004ff127807 */ /* 0x000fe20002000000 */
[----:B------:R-:W4:Y:S01]  /*9400*/  LDL.64 R126, [R1+0x170] ;  /* 0x00017000017e7983 */ /* 0x000f220000100a00 */
[----:B------:R-:W-:-:S03]  /*9410*/  ISETP.NE.U32.AND P4, PT, R19, RZ, PT ;  /* 0x000000ff1300720c */ /* 0x000fc60003f85070 */
[----:B--2---:R-:W-:Y:S04]  /*9420*/  LDGSTS.E [R8+0xc000], desc[UR22][R62.64], P0 ;  /* 0x0c0000003e087fae */ /* 0x004fe800081a1016 */
[----:B------:R-:W-:Y:S04]  /*9430*/  LDGSTS.E [R8+0xc008], desc[UR22][R60.64], P5 ;  /* 0x0c0080003c087fae */ /* 0x000fe8000a9a1016 */
[----:B------:R-:W-:Y:S04]  /*9440*/  LDGSTS.E [R8+0xe000], desc[UR22][R50.64], P2 ;  /* 0x0e00000032087fae */ /* 0x000fe800091a1016 */
[----:B------:R-:W2:Y:S04]  /*9450*/  LDL.64 R62, [R1+0x138] ;  /* 0x00013800013e7983 */ /* 0x000ea80000100a00 */
[----:B------:R-:W2:Y:S04]  /*9460*/  LDL.64 R60, [R1+0x130] ;  /* 0x00013000013c7983 */ /* 0x000ea80000100a00 */
[----:B------:R-:W2:Y:S04]  /*9470*/  LDL.LU.64 R50, [R1+0x368] ;  /* 0x0003680001327983 */ /* 0x000ea80000300a00 */
[----:B------:R-:W-:Y:S04]  /*9480*/  LDGSTS.E [R8+0xe008], desc[UR22][R6.64], P4 ;  /* 0x0e00800006087fae */ /* 0x000fe8000a1a1016 */
[----:B------:R-:W3:Y:S01]  /*9490*/  LDL.LU.64 R6, [R1+0x360] ;  /* 0x0003600001067983 */ /* 0x000ee20000300a00 */
[----:B------:R-:W-:-:S04]  /*94a0*/  SEL R18, R18, RZ, P6 ;  /* 0x000000ff12127207 */ /* 0x000fc80003000000 */
[----:B------:R-:W-:Y:S02]  /*94b0*/  ISETP.NE.U32.AND P0, PT, R18, RZ, PT ;  /* 0x000000ff1200720c */ /* 0x000fe40003f05070 */
[----:B------:R-:W-:-:S04]  /*94c0*/  LOP3.LUT R252, R3, 0x16, RZ, 0xfc, !PT ;  /* 0x0000001603fc7812 */ /* 0x000fc800078efcff */
[-C--:B------:R-:W-:Y:S02]  /*94d0*/  ISETP.GE.AND P1, PT, R252, R247.reuse, PT ;  /* 0x000000f7fc00720c */ /* 0x080fe40003f26270 */
[----:B------:R-:W-:Y:S02]  /*94e0*/  LOP3.LUT R252, R3, 0x34, RZ, 0xfc, !PT ;  /* 0x0000003403fc7812 */ /* 0x000fe400078efcff */
[----:B------:R-:W-:Y:S02]  /*94f0*/  SEL R18, RZ, 0x4, P1 ;  /* 0x00000004ff127807 */ /* 0x000fe40000800000 */
[----:B------:R-:W-:Y:S02]  /*9500*/  ISETP.GE.AND P1, PT, R252, R247, PT ;  /* 0x000000f7fc00720c */ /* 0x000fe40003f26270 */
[----:B------:R-:W-:Y:S02]  /*9510*/  SEL R19, R18, RZ, P6 ;  /* 0x000000ff12137207 */ /* 0x000fe40003000000 */
[----:B------:R-:W-:-:S02]  /*9520*/  SEL R18, RZ, 0x4, P1 ;  /* 0x00000004ff127807 */ /* 0x000fc40000800000 */
[C---:B------:R-:W-:Y:S02]  /*9530*/  LOP3.LUT R252, R3.reuse, 0x36, RZ, 0xfc, !PT ;  /* 0x0000003603fc7812 */ /* 0x040fe400078efcff */
[----:B------:R-:W-:Y:S02]  /*9540*/  SEL R18, R18, RZ, P6 ;  /* 0x000000ff12127207 */ /* 0x000fe40003000000 */
[----:B------:R-:W-:Y:S02]  /*9550*/  ISETP.GE.AND P5, PT, R252, R247, PT ;  /* 0x000000f7fc00720c */ /* 0x000fe40003fa6270 */
[----:B------:R-:W-:Y:S02]  /*9560*/  LOP3.LUT R252, R3, 0x54, RZ, 0xfc, !PT ;  /* 0x0000005403fc7812 */ /* 0x000fe400078efcff */
[----:B------:R-:W-:Y:S01]  /*9570*/  ISETP.NE.U32.AND P2, PT, R18, RZ, PT ;  /* 0x000000ff1200720c */ /* 0x000fe20003f45070 */
[----:B---3--:R-:W-:Y:S04]  /*9580*/  LDGSTS.E [R7+0x8000], desc[UR22][R58.64], P0 ;  /* 0x080000003a077fae */ /* 0x008fe800081a1016 */
[----:B------:R-:W3:Y:S01]  /*9590*/  LDL.LU.64 R58, [R1+0x358] ;  /* 0x00035800013a7983 */ /* 0x000ee20000300a00 */
[----:B------:R-:W-:-:S02]  /*95a0*/  SEL R18, RZ, 0x4, P5 ;  /* 0x00000004ff127807 */ /* 0x000fc40002800000 */
[----:B------:R-:W-:Y:S02]  /*95b0*/  ISETP.GE.AND P5, PT, R252, R247, PT ;  /* 0x000000f7fc00720c */ /* 0x000fe40003fa6270 */
[----:B------:R-:W-:Y:S02]  /*95c0*/  ISETP.NE.U32.AND P1, PT, R19, RZ, PT ;  /* 0x000000ff1300720c */ /* 0x000fe40003f25070 */
[----:B------:R-:W-:Y:S02]  /*95d0*/  SEL R19, R18, RZ, P6 ;  /* 0x000000ff12137207 */ /* 0x000fe40003000000 */
[----:B------:R-:W-:Y:S02]  /*95e0*/  SEL R18, RZ, 0x4, P5 ;  /* 0x00000004ff127807 */ /* 0x000fe40002800000 */
[----:B------:R-:W-:Y:S02]  /*95f0*/  LOP3.LUT R252, R3, 0x56, RZ, 0xfc, !PT ;  /* 0x0000005603fc7812 */ /* 0x000fe400078efcff */
[----:B------:R-:W-:-:S02]  /*9600*/  SEL R18, R18, RZ, P6 ;  /* 0x000000ff12127207 */ /* 0x000fc40003000000 */
[-C--:B------:R-:W-:Y:S02]  /*9610*/  ISETP.GE.AND P4, PT, R252, R247.reuse, PT ;  /* 0x000000f7fc00720c */ /* 0x080fe40003f86270 */
[----:B------:R-:W-:Y:S01]  /*9620*/  LOP3.LUT R252, R3, 0x74, RZ, 0xfc, !PT ;  /* 0x0000007403fc7812 */ /* 0x000fe200078efcff */
[----:B----4-:R-:W-:Y:S01]  /*9630*/  LDGSTS.E [R7+0x8008], desc[UR22][R126.64], P1 ;  /* 0x080080007e077fae */ /* 0x010fe200089a1016 */
[----:B------:R-:W-:Y:S02]  /*9640*/  ISETP.NE.U32.AND P0, PT, R18, RZ, PT ;  /* 0x000000ff1200720c */ /* 0x000fe40003f05070 */
[----:B------:R-:W-:Y:S01]  /*9650*/  SEL R18, RZ, 0x4, P4 ;  /* 0x00000004ff127807 */ /* 0x000fe20002000000 */
[----:B--2---:R-:W-:Y:S01]  /*9660*/  LDGSTS.E [R7+0xa000], desc[UR22][R62.64], P2 ;  /* 0x0a0000003e077fae */ /* 0x004fe200091a1016 */
[----:B------:R-:W-:Y:S02]  /*9670*/  ISETP.NE.U32.AND P5, PT, R19, RZ, PT ;  /* 0x000000ff1300720c */ /* 0x000fe40003fa5070 */
[----:B------:R-:W-:-:S02]  /*9680*/  ISETP.GE.AND P4, PT, R252, R247, PT ;  /* 0x000000f7fc00720c */ /* 0x000fc40003f86270 */
[----:B------:R-:W-:Y:S02]  /*9690*/  SEL R19, R18, RZ, P6 ;  /* 0x000000ff12137207 */ /* 0x000fe40003000000 */
[----:B------:R-:W-:Y:S01]  /*96a0*/  SEL R18, RZ, 0x4, P4 ;  /* 0x00000004ff127807 */ /* 0x000fe20002000000 */
[----:B------:R-:W2:Y:S01]  /*96b0*/  LDL.LU.64 R126, [R1+0x350] ;  /* 0x00035000017e7983 */ /* 0x000ea20000300a00 */
[----:B------:R-:W-:-:S03]  /*96c0*/  ISETP.NE.U32.AND P4, PT, R19, RZ, PT ;  /* 0x000000ff1300720c */ /* 0x000fc60003f85070 */
[----:B------:R-:W4:Y:S04]  /*96d0*/  LDL.64 R62, [R1+0x188] ;  /* 0x00018800013e7983 */ /* 0x000f280000100a00 */
[----:B------:R-:W-:Y:S04]  /*96e0*/  LDGSTS.E [R7+0xa008], desc[UR22][R60.64], P5 ;  /* 0x0a0080003c077fae */ /* 0x000fe8000a9a1016 */
[----:B------:R-:W2:Y:S01]  /*96f0*/  LDL.64 R60, [R1+0x150] ;  /* 0x00015000013c7983 */ /* 0x000ea20000100a00 */
[----:B------:R-:W-:-:S03]  /*9700*/  LOP3.LUT R252, R3, 0x76, RZ, 0xfc, !PT ;  /* 0x0000007603fc7812 */ /* 0x000fc600078efcff */
[----:B---3--:R-:W-:Y:S04]  /*9710*/  LDGSTS.E [R7+0xc000], desc[UR22][R58.64], P0 ;  /* 0x0c0000003a077fae */ /* 0x008fe800081a1016 */
[----:B------:R-:W-:Y:S04]  /*9720*/  LDGSTS.E [R7+0xc008], desc[UR22][R50.64], P4 ;  /* 0x0c00800032077fae */ /* 0x000fe8000a1a1016 */
[----:B------:R-:W3:Y:S04]  /*9730*/  LDL.64 R58, [R1+0x180] ;  /* 0x00018000013a7983 */ /* 0x000ee80000100a00 */
[----:B------:R-:W2:Y:S01]  /*9740*/  LDL.LU.64 R50, [R1+0x348] ;  /* 0x0003480001327983 */ /* 0x000ea20000300a00 */
[----:B------:R-:W-:-:S02]  /*9750*/  SEL R18, R18, RZ, P6 ;  /* 0x000000ff12127207 */ /* 0x000fc40003000000 */
[-C--:B------:R-:W-:Y:S02]  /*9760*/  ISETP.GE.AND P1, PT, R252, R247.reuse, PT ;  /* 0x000000f7fc00720c */ /* 0x080fe40003f26270 */
[----:B------:R-:W-:Y:S02]  /*9770*/  LOP3.LUT R252, R3, 0x18, RZ, 0xfc, !PT ;  /* 0x0000001803fc7812 */ /* 0x000fe400078efcff */
[----:B------:R-:W-:Y:S02]  /*9780*/  ISETP.NE.U32.AND P2, PT, R18, RZ, PT ;  /* 0x000000ff1200720c */ /* 0x000fe40003f45070 */
[----:B------:R-:W-:Y:S02]  /*9790*/  SEL R18, RZ, 0x4, P1 ;  /* 0x00000004ff127807 */ /* 0x000fe40000800000 */
[----:B------:R-:W-:Y:S02]  /*97a0*/  ISETP.GE.AND P1, PT, R252, R247, PT ;  /* 0x000000f7fc00720c */ /* 0x000fe40003f26270 */
[----:B------:R-:W-:-:S02]  /*97b0*/  SEL R19, R18, RZ, P6 ;  /* 0x000000ff12137207 */ /* 0x000fc40003000000 */
[----:B------:R-:W-:Y:S02]  /*97c0*/  SEL R18, RZ, 0x4, P1 ;  /* 0x00000004ff127807 */ /* 0x000fe40000800000 */
[C---:B------:R-:W-:Y:S02]  /*97d0*/  LOP3.LUT R252, R3.reuse, 0x1a, RZ, 0xfc, !PT ;  /* 0x0000001a03fc7812 */ /* 0x040fe400078efcff */
[----:B------:R-:W-:Y:S01]  /*97e0*/  SEL R18, R18, RZ, P6 ;  /* 0x000000ff12127207 */ /* 0x000fe20003000000 */
[----:B------:R-:W-:Y:S01]  /*97f0*/  LDGSTS.E [R7+0xe000], desc[UR22][R34.64], P2 ;  /* 0x0e00000022077fae */ /* 0x000fe200091a1016 */
[----:B------:R-:W-:Y:S02]  /*9800*/  ISETP.GE.AND P5, PT, R252, R247, PT ;  /* 0x000000f7fc00720c */ /* 0x000fe40003fa6270 */
[----:B------:R-:W-:Y:S02]  /*9810*/  LOP3.LUT R252, R3, 0x38, RZ, 0xfc, !PT ;  /* 0x0000003803fc7812 */ /* 0x000fe400078efcff */
[----:B------:R-:W-:-:S02]  /*9820*/  ISETP.NE.U32.AND P0, PT, R18, RZ, PT ;  /* 0x000000ff1200720c */ /* 0x000fc40003f05070 */
[----:B------:R-:W-:Y:S02]  /*9830*/  SEL R18, RZ, 0x4, P5 ;  /* 0x00000004ff127807 */ /* 0x000fe40002800000 */
[----:B------:R-:W-:Y:S02]  /*9840*/  ISETP.GE.AND P5, PT, R252, R247, PT ;  /* 0x000000f7fc00720c */ /* 0x000fe40003fa6270 */
[----:B------:R-:W-:Y:S02]  /*9850*/  ISETP.NE.U32.AND P1, PT, R19, RZ, PT ;  /* 0x000000ff1300720c */ /* 0x000fe40003f25070 */
[----:B------:R-:W-:Y:S02]  /*9860*/  SEL R19, R18, RZ, P6 ;  /* 0x000000ff12137207 */ /* 0x000fe40003000000 */
[----:B------:R-:W-:Y:S02]  /*9870*/  SEL R18, RZ, 0x4, P5 ;  /* 0x00000004ff127807 */ /* 0x000fe40002800000 */
[----:B------:R-:W-:-:S02]  /*9880*/  LOP3.LUT R252, R3, 0x3a, RZ, 0xfc, !PT ;  /* 0x0000003a03fc7812 */ /* 0x000fc400078efcff */
[----:B------:R-:W-:Y:S02]  /*9890*/  SEL R18, R18, RZ, P6 ;  /* 0x000000ff12127207 */ /* 0x000fe40003000000 */
[----:B------:R-:W-:Y:S02]  /*98a0*/  ISETP.GE.AND P4, PT, R252, R247, PT ;  /* 0x000000f7fc00720c */ /* 0x000fe40003f86270 */
[----:B------:R-:W-:Y:S01]  /*98b0*/  LOP3.LUT R252, R3, 0x58, RZ, 0xfc, !PT ;  /* 0x0000005803fc7812 */ /* 0x000fe200078efcff */
[----:B------:R-:W-:Y:S01]  /*98c0*/  LDGSTS.E [R7+0xe008], desc[UR22][R56.64], P1 ;  /* 0x0e00800038077fae */ /* 0x000fe200089a1016 */
[----:B------:R-:W-:Y:S02]  /*98d0*/  ISETP.NE.U32.AND P2, PT, R18, RZ, PT ;  /* 0x000000ff1200720c */ /* 0x000fe40003f45070 */
[----:B------:R-:W-:Y:S01]  /*98e0*/  SEL R18, RZ, 0x4, P4 ;  /* 0x00000004ff127807 */ /* 0x000fe20002000000 */
[----:B----4-:R-:W-:Y:S01]  /*98f0*/  LDGSTS.E [R6+0x8000], desc[UR22][R62.64], P0 ;  /* 0x080000003e067fae */ /* 0x010fe200081a1016 */
[----:B------:R-:W-:-:S02]  /*9900*/  ISETP.NE.U32.AND P5, PT, R19, RZ, PT ;  /* 0x000000ff1300720c */ /* 0x000fc40003fa5070 */
[----:B------:R-:W-:Y:S02]  /*9910*/  ISETP.GE.AND P4, PT, R252, R247, PT ;  /* 0x000000f7fc00720c */ /* 0x000fe40003f86270 */
[----:B------:R-:W-:Y:S02]  /*9920*/  SEL R19, R18, RZ, P6 ;  /* 0x000000ff12137207 */ /* 0x000fe40003000000 */
[----:B------:R-:W-:Y:S02]  /*9930*/  SEL R18, RZ, 0x4, P4 ;  /* 0x00000004ff127807 */ /* 0x000fe40002000000 */
[----:B------:R-:W-:Y:S01]  /*9940*/  ISETP.NE.U32.AND P4, PT, R19, RZ, PT ;  /* 0x000000ff1300720c */ /* 0x000fe20003f85070 */
[----:B------:R-:W4:Y:S01]  /*9950*/  LDL.64 R62, [R1+0x198] ;  /* 0x00019800013e7983 */ /* 0x000f220000100a00 */
[----:B------:R-:W-:Y:S02]  /*9960*/  LOP3.LUT R252, R3, 0x5a, RZ, 0xfc, !PT ;  /* 0x0000005a03fc7812 */ /* 0x000fe400078efcff */
[----:B------:R-:W-:-:S02]  /*9970*/  SEL R18, R18, RZ, P6 ;  /* 0x000000ff12127207 */ /* 0x000fc40003000000 */
[----:B------:R-:W-:Y:S02]  /*9980*/  ISETP.GE.AND P1, PT, R252, R247, PT ;  /* 0x000000f7fc00720c */ /* 0x000fe40003f26270 */
[----:B------:R-:W-:Y:S02]  /*9990*/  LOP3.LUT R252, R3, 0x78, RZ, 0xfc, !PT ;  /* 0x0000007803fc7812 */ /* 0x000fe400078efcff */
[----:B------:R-:W-:Y:S01]  /*99a0*/  ISETP.NE.U32.AND P0, PT, R18, RZ, PT ;  /* 0x000000ff1200720c */ /* 0x000fe20003f05070 */
[----:B---3--:R-:W-:Y:S04]  /*99b0*/  LDGSTS.E [R6+0x8008], desc[UR22][R58.64], P5 ;  /* 0x080080003a067fae */ /* 0x008fe8000a9a1016 */
[----:B--2---:R1:W-:Y:S04]  /*99c0*/  LDGSTS.E [R6+0xa000], desc[UR22][R60.64], P2 ;  /* 0x0a0000003c067fae */ /* 0x0043e800091a1016 */
[----:B------:R-:W-:Y:S01]  /*99d0*/  LDGSTS.E [R6+0xa008], desc[UR22][R50.64], P4 ;  /* 0x0a00800032067fae */ /* 0x000fe2000a1a1016 */
[----:B------:R-:W-:-:S03]  /*99e0*/  SEL R18, RZ, 0x4, P1 ;  /* 0x00000004ff127807 */ /* 0x000fc60000800000 */
[----:B------:R-:W2:Y:S01]  /*99f0*/  LDL.LU.64 R50, [R1+0x340] ;  /* 0x0003400001327983 */ /* 0x000ea20000300a00 */
[----:B------:R-:W-:Y:S02]  /*9a00*/  ISETP.GE.AND P1, PT, R252, R247, PT ;  /* 0x000000f7fc00720c */ /* 0x000fe40003f26270 */
[----:B------:R-:W3:Y:S01]  /*9a10*/  S2R R252, SR_TID.X ;  /* 0x0000000000fc7919 */ /* 0x000ee20000002100 */
[----:B------:R-:W-:Y:S02]  /*9a20*/  SEL R19, R18, RZ, P6 ;  /* 0x000000ff12137207 */ /* 0x000fe40003000000 */
[----:B------:R-:W-:Y:S01]  /*9a30*/  SEL R18, RZ, 0x4, P1 ;  /* 0x00000004ff127807 */ /* 0x000fe20000800000 */
[----:B------:R-:W-:Y:S01]  /*9a40*/  LDGSTS.E [R6+0xc000], desc[UR22][R54.64], P0 ;  /* 0x0c00000036067fae */ /* 0x000fe200081a1016 */
[----:B------:R-:W-:Y:S02]  /*9a50*/  LOP3.LUT R21, R3, 0x7a, RZ, 0xfc, !PT ;  /* 0x0000007a03157812 */ /* 0x000fe400078efcff */
[----:B------:R-:W-:-:S02]  /*9a60*/  SEL R18, R18, RZ, P6 ;  /* 0x000000ff12127207 */ /* 0x000fc40003000000 */
[----:B------:R-:W-:Y:S02]  /*9a70*/  ISETP.GE.AND P5, PT, R21, R247, PT ;  /* 0x000000f71500720c */ /* 0x000fe40003fa6270 */
[----:B------:R-:W-:Y:S02]  /*9a80*/  ISETP.NE.U32.AND P2, PT, R18, RZ, PT ;  /* 0x000000ff1200720c */ /* 0x000fe40003f45070 */
[----:B------:R-:W-:Y:S02]  /*9a90*/  SEL R18, RZ, 0x4, P5 ;  /* 0x00000004ff127807 */ /* 0x000fe40002800000 */
[----:B------:R-:W-:Y:S02]  /*9aa0*/  ISETP.NE.U32.AND P1, PT, R19, RZ, PT ;  /* 0x000000ff1300720c */ /* 0x000fe40003f25070 */
[----:B------:R-:W-:-:S11]  /*9ab0*/  SEL R19, R18, RZ, P6 ;  /* 0x000000ff12137207 */ /* 0x000fd60003000000 */
[----:B------:R-:W-:Y:S01]  /*9ac0*/  LDGSTS.E [R6+0xc008], desc[UR22][R52.64], P1 ;  /* 0x0c00800034067fae */ /* 0x000fe200089a1016 */
[----:B---3--:R-:W-:-:S03]  /*9ad0*/  LEA.HI R252, R252, 0x1e, RZ, 0x1a ;  /* 0x0000001efcfc7811 */ /* 0x008fc600078fd0ff */
[----:B------:R3:W-:Y:S01]  /*9ae0*/  LDGSTS.E [R6+0xe000], desc[UR22][R26.64], P2 ;  /* 0x0e0000001a067fae */ /* 0x0007e200091a1016 */
[-C--:B------:R-:W-:Y:S02]  /*9af0*/  ISETP.GE.AND P5, PT, R252, R247.reuse, PT ;  /* 0x000000f7fc00720c */ /* 0x080fe40003fa6270 */
[C---:B------:R-:W-:Y:S02]  /*9b00*/  LOP3.LUT R252, R3.reuse, 0x1c, RZ, 0xfc, !PT ;  /* 0x0000001c03fc7812 */ /* 0x040fe400078efcff */
[----:B------:R-:W-:Y:S02]  /*9b10*/  SEL R18, RZ, 0x4, P5 ;  /* 0x00000004ff127807 */ /* 0x000fe40002800000 */
[----:B------:R-:W-:Y:S02]  /*9b20*/  ISETP.GE.AND P4, PT, R252, R247, PT ;  /* 0x000000f7fc00720c */ /* 0x000fe40003f86270 */
[----:B------:R-:W-:Y:S02]  /*9b30*/  SEL R18, R18, RZ, P6 ;  /* 0x000000ff12127207 */ /* 0x000fe40003000000 */
[----:B------:R-:W-:-:S02]  /*9b40*/  LOP3.LUT R252, R3, 0x3c, RZ, 0xfc, !PT ;  /* 0x0000003c03fc7812 */ /* 0x000fc400078efcff */
[----:B------:R-:W-:Y:S02]  /*9b50*/  ISETP.NE.U32.AND P0, PT, R18, RZ, PT ;  /* 0x000000ff1200720c */ /* 0x000fe40003f05070 */
[----:B------:R-:W-:Y:S02]  /*9b60*/  SEL R18, RZ, 0x4, P4 ;  /* 0x00000004ff127807 */ /* 0x000fe40002000000 */
[----:B------:R-:W-:Y:S02]  /*9b70*/  ISETP.GE.AND P4, PT, R252, R247, PT ;  /* 0x000000f7fc00720c */ /* 0x000fe40003f86270 */
[----:B------:R-:W-:Y:S02]  /*9b80*/  ISETP.NE.U32.AND P5, PT, R19, RZ, PT ;  /* 0x000000ff1300720c */ /* 0x000fe40003fa5070 */
[----:B------:R-:W-:Y:S02]  /*9b90*/  SEL R19, R18, RZ, P6 ;  /* 0x000000ff12137207 */ /* 0x000fe40003000000 */
[----:B------:R-:W-:-:S02]  /*9ba0*/  SEL R18, RZ, 0x4, P4 ;  /* 0x00000004ff127807 */ /* 0x000fc40002000000 */
[----:B------:R-:W-:Y:S02]  /*9bb0*/  ISETP.NE.U32.AND P4, PT, R19, RZ, PT ;  /* 0x000000ff1300720c */ /* 0x000fe40003f85070 */
[----:B------:R-:W-:-:S04]  /*9bc0*/  SEL R18, R18, RZ, P6 ;  /* 0x000000ff12127207 */ /* 0x000fc80003000000 */
[----:B------:R-:W-:Y:S01]  /*9bd0*/  ISETP.NE.U32.AND P1, PT, R18, RZ, PT ;  /* 0x000000ff1200720c */ /* 0x000fe20003f25070 */
[----:B------:R-:W-:Y:S06]  /*9be0*/  LDGSTS.E [R6+0xe008], desc[UR22][R30.64], P5 ;  /* 0x0e0080001e067fae */ /* 0x000fec000a9a1016 */
[----:B----4-:R-:W-:Y:S04]  /*9bf0*/  LDGSTS.E [R5+0x8000], desc[UR22][R62.64], P4 ;  /* 0x080000003e057fae */ /* 0x010fe8000a1a1016 */
[----:B--2---:R-:W-:Y:S04]  /*9c00*/  LDGSTS.E [R5+0x8008], desc[UR22][R50.64], P0 ;  /* 0x0800800032057fae */ /* 0x004fe800081a1016 */
[----:B------:R-:W-:Y:S04]  /*9c10*/  LDGSTS.E [R5+0xa000], desc[UR22][R126.64], P1 ;  /* 0x0a0000007e057fae */ /* 0x000fe800089a1016 */
[----:B------:R-:W2:Y:S04]  /*9c20*/  LDL.LU.64 R50, [R1+0x338] ;  /* 0x0003380001327983 */ /* 0x000ea80000300a00 */
[----:B------:R-:W3:Y:S01]  /*9c30*/  LDL.LU.64 R126, [R1+0x330] ;  /* 0x00033000017e7983 */ /* 0x000ee20000300a00 */
[----:B------:R-:W1:Y:S01]  /*9c40*/  S2R R21, SR_TID.X ;  /* 0x0000000000157919 */ /* 0x000e620000002100 */
[----:B------:R-:W4:Y:S01]  /*9c50*/  S2R R252, SR_TID.X ;  /* 0x0000000000fc7919 */ /* 0x000f220000002100 */
[----:B------:R-:W-:-:S02]  /*9c60*/  SEL R18, R20, RZ, P6 ;  /* 0x000000ff14127207 */ /* 0x000fc40003000000 */
[----:B-1----:R-:W-:Y:S02]  /*9c70*/  LEA.HI R61, R21, 0x3e, RZ, 0x1a ;  /* 0x0000003e153d7811 */ /* 0x002fe400078fd0ff */
[C---:B----4-:R-:W-:Y:S02]  /*9c80*/  LEA.HI R21, R252.reuse, 0x5e, RZ, 0x1a ;  /* 0x0000005efc157811 */ /* 0x050fe400078fd0ff */
[-C--:B------:R-:W-:Y:S02]  /*9c90*/  ISETP.GE.AND P2, PT, R61, R247.reuse, PT ;  /* 0x000000f73d00720c */ /* 0x080fe40003f46270 */
[----:B------:R-:W-:Y:S02]  /*9ca0*/  ISETP.GE.AND P5, PT, R21, R247, PT ;  /* 0x000000f71500720c */ /* 0x000fe40003fa6270 */
[----:B------:R-:W-:Y:S02]  /*9cb0*/  SEL R19, RZ, 0x4, P2 ;  /* 0x00000004ff137807 */ /* 0x000fe40001000000 */
[----:B------:R-:W-:-:S02]  /*9cc0*/  LEA.HI R252, R252, 0x7e, RZ, 0x1a ;  /* 0x0000007efcfc7811 */ /* 0x000fc400078fd0ff */
[----:B------:R-:W-:Y:S02]  /*9cd0*/  ISETP.NE.U32.AND P2, PT, R18, RZ, PT ;  /* 0x000000ff1200720c */ /* 0x000fe40003f45070 */
[----:B------:R-:W-:Y:S02]  /*9ce0*/  SEL R18, RZ, 0x4, P5 ;  /* 0x00000004ff127807 */ /* 0x000fe40002800000 */
[----:B------:R-:W-:Y:S02]  /*9cf0*/  SEL R19, R19, RZ, P6 ;  /* 0x000000ff13137207 */ /* 0x000fe40003000000 */
[----:B------:R-:W-:Y:S02]  /*9d00*/  ISETP.GE.AND P4, PT, R252, R247, PT ;  /* 0x000000f7fc00720c */ /* 0x000fe40003f86270 */
[----:B------:R-:W-:Y:S02]  /*9d10*/  SEL R18, R18, RZ, P6 ;  /* 0x000000ff12127207 */ /* 0x000fe40003000000 */
[----:B------:R-:W-:-:S02]  /*9d20*/  ISETP.NE.U32.AND P5, PT, R19, RZ, PT ;  /* 0x000000ff1300720c */ /* 0x000fc40003fa5070 */
[----:B------:R-:W-:Y:S02]  /*9d30*/  LOP3.LUT R21, R3, 0x5c, RZ, 0xfc, !PT ;  /* 0x0000005c03157812 */ /* 0x000fe400078efcff */
[----:B------:R-:W-:Y:S02]  /*9d40*/  SEL R19, RZ, 0x4, P4 ;  /* 0x00000004ff137807 */ /* 0x000fe40002000000 */
[----:B------:R-:W-:Y:S01]  /*9d50*/  ISETP.NE.U32.AND P4, PT, R18, RZ, PT ;  /* 0x000000ff1200720c */ /* 0x000fe20003f85070 */
[----:B------:R-:W-:Y:S01]  /*9d60*/  IMAD.U32 R18, RZ, RZ, UR4 ;  /* 0x00000004ff127e24 */ /* 0x000fe2000f8e00ff */
[----:B------:R-:W-:Y:S02]  /*9d70*/  ISETP.GE.AND P0, PT, R21, R247, PT ;  /* 0x000000f71500720c */ /* 0x000fe40003f06270 */
[----:B------:R-:W-:-:S04]  /*9d80*/  LOP3.LUT R252, R3, 0x7c, RZ, 0xfc, !PT ;  /* 0x0000007c03fc7812 */ /* 0x000fc800078efcff */
[----:B------:R-:W-:Y:S01]  /*9d90*/  ISETP.GE.AND P1, PT, R252, R247, PT ;  /* 0x000000f7fc00720c */ /* 0x000fe20003f26270 */
[----:B------:R-:W-:-:S03]  /*9da0*/  VIADD R252, R246, 0x7f ;  /* 0x0000007ff6fc7836 */ /* 0x000fc60000000000 */
[----:B------:R-:W-:Y:S01]  /*9db0*/  SEL R20, RZ, 0x4, P1 ;  /* 0x00000004ff147807 */ /* 0x000fe20000800000 */
[----:B------:R-:W-:-:S03]  /*9dc0*/  USHF.L.U32 UR5, UR17, 0x7, URZ ;  /* 0x0000000711057899 */ /* 0x000fc600080006ff */
[----:B------:R-:W-:Y:S01]  /*9dd0*/  SEL R20, R20, RZ, P6 ;  /* 0x000000ff14147207 */ /* 0x000fe20003000000 */
[----:B---3--:R-:W-:Y:S01]  /*9de0*/  IMAD.WIDE R26, R18, 0x4, R126 ;  /* 0x00000004121a7825 */ /* 0x008fe200078e027e */
[----:B------:R-:W-:Y:S02]  /*9df0*/  SEL R18, R19, RZ, P6 ;  /* 0x000000ff13127207 */ /* 0x000fe40003000000 */
[----:B------:R-:W-:Y:S02]  /*9e00*/  SEL R19, RZ, 0x4, P0 ;  /* 0x00000004ff137807 */ /* 0x000fe40000000000 */
[----:B------:R-:W-:Y:S01]  /*9e10*/  ISETP.NE.U32.AND P0, PT, R18, RZ, PT ;  /* 0x000000ff1200720c */ /* 0x000fe20003f05070 */
[----:B------:R2:W-:Y:S01]  /*9e20*/  LDGSTS.E [R5+0xa008], desc[UR22][R26.64], P5 ;  /* 0x0a0080001a057fae */ /* 0x0005e2000a9a1016 */
[----:B------:R-:W-:-:S04]  /*9e30*/  SEL R18, R19, RZ, P6 ;  /* 0x000000ff13127207 */ /* 0x000fc80003000000 */
[----:B------:R-:W-:Y:S01]  /*9e40*/  ISETP.NE.U32.AND P5, PT, R18, RZ, PT ;  /* 0x000000ff1200720c */ /* 0x000fe20003fa5070 */
[----:B------:R-:W-:Y:S02]  /*9e50*/  VIADD R18, R246, 0xffffff00 ;  /* 0xffffff00f6127836 */ /* 0x000fe40000000000 */
[----:B------:R-:W-:Y:S01]  /*9e60*/  IMAD.U32 R19, RZ, RZ, UR4 ;  /* 0x00000004ff137e24 */ /* 0x000fe2000f8e00ff */
[----:B------:R2:W-:Y:S02]  /*9e70*/  STL.64 [R1+0xc8], R26 ;  /* 0x0000c81a01007387 */ /* 0x0005e40000100a00 */
[----:B------:R-:W-:Y:S01]  /*9e80*/  ISETP.GE.AND P1, PT, R3, R18, PT ;  /* 0x000000120300720c */ /* 0x000fe20003f26270 */
[----:B--2---:R-:W-:-:S03]  /*9e90*/  IMAD.WIDE R26, R19, 0x4, R50 ;  /* 0x00000004131a7825 */ /* 0x004fc600078e0232 */
[----:B------:R-:W-:Y:S02]  /*9ea0*/  SEL R19, RZ, 0x4, P1 ;  /* 0x00000004ff137807 */ /* 0x000fe40000800000 */
[----:B------:R-:W-:Y:S01]  /*9eb0*/  ISETP.GT.AND P1, PT, R252, 0x17f, PT ;  /* 0x0000017ffc00780c */ /* 0x000fe20003f24270 */
[----:B------:R1:W-:Y:S03]  /*9ec0*/  LDGSTS.E [R5+0xc000], desc[UR22][R26.64], P5 ;  /* 0x0c0000001a057fae */ /* 0x0003e6000a9a1016 */
[----:B------:R-:W-:-:S04]  /*9ed0*/  SEL R19, R19, RZ, P1 ;  /* 0x000000ff13137207 */ /* 0x000fc80000800000 */
[----:B------:R-:W-:Y:S01]  /*9ee0*/  ISETP.NE.U32.AND P5, PT, R19, RZ, PT ;  /* 0x000000ff1300720c */ /* 0x000fe20003fa5070 */
[----:B------:R-:W-:-:S04]  /*9ef0*/  IMAD.U32 R19, RZ, RZ, UR5 ;  /* 0x00000005ff137e24 */ /* 0x000fc8000f8e00ff */
[C---:B------:R-:W-:Y:S01]  /*9f00*/  IMAD.WIDE R140, R19.reuse, 0x4, R140 ;  /* 0x00000004138c7825 */ /* 0x040fe200078e028c */
[----:B------:R1:W-:Y:S03]  /*9f10*/  STL.64 [R1+0xc0], R26 ;  /* 0x0000c01a01007387 */ /* 0x0003e60000100a00 */
[C---:B------:R-:W-:Y:S01]  /*9f20*/  IMAD.WIDE R142, R19.reuse, 0x4, R142 ;  /* 0x00000004138e7825 */ /* 0x040fe200078e028e */
[----:B------:R-:W-:Y:S03]  /*9f30*/  STL.64 [R1+0xe8], R140 ;  /* 0x0000e88c01007387 */ /* 0x000fe60000100a00 */
[C---:B------:R-:W-:Y:S01]  /*9f40*/  IMAD.WIDE R126, R19.reuse, 0x4, R144 ;  /* 0x00000004137e7825 */ /* 0x040fe200078e0290 */
[----:B------:R-:W-:Y:S03]  /*9f50*/  STL.64 [R1+0xe0], R142 ;  /* 0x0000e08e01007387 */ /* 0x000fe60000100a00 */
[C---:B------:R-:W-:Y:S01]  /*9f60*/  IMAD.WIDE R60, R19.reuse, 0x4, R146 ;  /* 0x00000004133c7825 */ /* 0x040fe200078e0292 */
[----:B------:R-:W-:Y:S03]  /*9f70*/  STL.64 [R1+0xd8], R126 ;  /* 0x0000d87e01007387 */ /* 0x000fe60000100a00 */
[C---:B------:R-:W-:Y:S01]  /*9f80*/  IMAD.WIDE R156, R19.reuse, 0x4, R156 ;  /* 0x00000004139c7825 */ /* 0x040fe200078e029c */
[----:B------:R-:W-:Y:S03]  /*9f90*/  STL.64 [R1+0xd0], R60 ;  /* 0x0000d03c01007387 */ /* 0x000fe60000100a00 */
[----:B------:R-:W-:Y:S01]  /*9fa0*/  IMAD.WIDE R158, R19, 0x4, R158 ;  /* 0x00000004139e7825 */ /* 0x000fe200078e029e */
[----:B------:R-:W-:Y:S04]  /*9fb0*/  STL.64 [R1+0x98], R156 ;  /* 0x0000989c01007387 */ /* 0x000fe80000100a00 */
[----:B------:R-:W-:Y:S01]  /*9fc0*/  STL.64 [R1+0x80], R158 ;  /* 0x0000809e01007387 */ /* 0x000fe20000100a00 */
[----:B-1----:R-:W-:-:S03]  /*9fd0*/  IMAD.U32 R26, RZ, RZ, UR5 ;  /* 0x00000005ff1a7e24 */ /* 0x002fc6000f8e00ff */
[----:B------:R-:W2:Y:S01]  /*9fe0*/  LDL.LU.64 R30, [R1+0x58] ;  /* 0x00005800011e7983 */ /* 0x000ea20000300a00 */
[----:B------:R-:W-:Y:S01]  /*9ff0*/  ISETP.NE.U32.AND P6, PT, R20, RZ, PT ;  /* 0x000000ff1400720c */ /* 0x000fe20003fc5070 */
[----:B------:R-:W-:Y:S02]  /*a000*/  IMAD.WIDE R20, R19, 0x4, R162 ;  /* 0x0000000413147825 */ /* 0x000fe400078e02a2 */
[----:B------:R-:W3:Y:S02]  /*a010*/  LDL.LU.64 R34, [R1+0x60] ;  /* 0x0000600001227983 */ /* 0x000ee40000300a00 */
[----:B------:R-:W-:Y:S02]  /*a020*/  IMAD.WIDE R26, R26, 0x4, R24 ;  /* 0x000000041a1a7825 */ /* 0x000fe400078e0218 */
[----:B------:R1:W-:Y:S02]  /*a030*/  STL.64 [R1+0x68], R20 ;  /* 0x0000681401007387 */ /* 0x0003e40000100a00 */
[----:B------:R-:W-:-:S02]  /*a040*/  IMAD.U32 R24, RZ, RZ, UR5 ;  /* 0x00000005ff187e24 */ /* 0x000fc4000f8e00ff */
[----:B------:R-:W4:Y:S01]  /*a050*/  LDL.LU.64 R144, [R1+0x70] ;  /* 0x0000700001907983 */ /* 0x000f220000300a00 */
[----:B------:R-:W-:-:S04]  /*a060*/  IMAD.WIDE R62, R19, 0x4, R160 ;  /* 0x00000004133e7825 */ /* 0x000fc800078e02a0 */
[----:B------:R-:W-:-:S04]  /*a070*/  IMAD.WIDE R24, R24, 0x4, R22 ;  /* 0x0000000418187825 */ /* 0x000fc800078e0216 */
[----:B------:R-:W-:Y:S01]  /*a080*/  IMAD.U32 R22, RZ, RZ, UR5 ;  /* 0x00000005ff167e24 */ /* 0x000fe2000f8e00ff */
[----:B------:R2:W-:Y:S03]  /*a090*/  STL.64 [R1+0x78], R62 ;  /* 0x0000783e01007387 */ /* 0x0005e60000100a00 */
[----:B------:R-:W-:Y:S02]  /*a0a0*/  IMAD.WIDE R22, R22, 0x4, R16 ;  /* 0x0000000416167825 */ /* 0x000fe400078e0210 */
[----:B------:R-:W4:Y:S02]  /*a0b0*/  LDL.LU.64 R16, [R1+0x328] ;  /* 0x0003280001107983 */ /* 0x000f240000300a00 */
[----:B-1----:R-:W-:-:S04]  /*a0c0*/  IMAD.U32 R20, RZ, RZ, UR5 ;  /* 0x00000005ff147e24 */ /* 0x002fc8000f8e00ff */
[----:B------:R-:W-:-:S04]  /*a0d0*/  IMAD.WIDE R20, R20, 0x4, R32 ;  /* 0x0000000414147825 */ /* 0x000fc800078e0220 */
[----:B------:R-:W-:Y:S02]  /*a0e0*/  IMAD.U32 R32, RZ, RZ, UR4 ;  /* 0x00000004ff207e24 */ /* 0x000fe4000f8e00ff */
[----:B------:R-:W-:-:S04]  /*a0f0*/  IMAD.WIDE R132, R19, 0x4, R132 ;  /* 0x0000000413847825 */ /* 0x000fc800078e0284 */
[----:B------:R-:W-:-:S04]  /*a100*/  IMAD.WIDE R148, R19, 0x4, R148 ;  /* 0x0000000413947825 */ /* 0x000fc800078e0294 */
[----:B------:R-:W-:Y:S02]  /*a110*/  IMAD.U32 R52, RZ, RZ, UR5 ;  /* 0x00000005ff347e24 */ /* 0x000fe4000f8e00ff */
[----:B------:R-:W-:Y:S02]  /*a120*/  IMAD.U32 R56, RZ, RZ, UR5 ;  /* 0x00000005ff387e24 */ /* 0x000fe4000f8e00ff */
[----:B------:R-:W-:-:S04]  /*a130*/  IMAD.WIDE R164, R19, 0x4, R164 ;  /* 0x0000000413a47825 */ /* 0x000fc800078e02a4 */
[----:B------:R-:W-:Y:S02]  /*a140*/  IMAD.U32 R54, RZ, RZ, UR5 ;  /* 0x00000005ff367e24 */ /* 0x000fe4000f8e00ff */
[----:B------:R-:W-:-:S04]  /*a150*/  IMAD.WIDE R180, R19, 0x4, R180 ;  /* 0x0000000413b47825 */ /* 0x000fc800078e02b4 */
[----:B------:R-:W-:-:S04]  /*a160*/  IMAD.WIDE R196, R19, 0x4, R196 ;  /* 0x0000000413c47825 */ /* 0x000fc800078e02c4 */
[----:B------:R-:W-:-:S04]  /*a170*/  IMAD.WIDE R52, R52, 0x4, R212 ;  /* 0x0000000434347825 */ /* 0x000fc800078e02d4 */
[----:B------:R-:W-:-:S04]  /*a180*/  IMAD.WIDE R56, R56, 0x4, R80 ;  /* 0x0000000438387825 */ /* 0x000fc800078e0250 */
[----:B------:R-:W-:-:S04]  /*a190*/  IMAD.WIDE R54, R54, 0x4, R228 ;  /* 0x0000000436367825 */ /* 0x000fc800078e02e4 */
[----:B------:R-:W-:Y:S02]  /*a1a0*/  IMAD.U32 R80, RZ, RZ, UR5 ;  /* 0x00000005ff507e24 */ /* 0x000fe4000f8e00ff */
[----:B------:R-:W-:-:S04]  /*a1b0*/  IMAD.WIDE R134, R19, 0x4, R134 ;  /* 0x0000000413867825 */ /* 0x000fc800078e0286 */
[----:B------:R-:W-:Y:S02]  /*a1c0*/  IMAD.U32 R58, RZ, RZ, UR5 ;  /* 0x00000005ff3a7e24 */ /* 0x000fe4000f8e00ff */
[----:B------:R-:W-:-:S04]  /*a1d0*/  IMAD.WIDE R150, R19, 0x4, R150 ;  /* 0x0000000413967825 */ /* 0x000fc800078e0296 */
[----:B------:R-:W-:-:S04]  /*a1e0*/  IMAD.WIDE R166, R19, 0x4, R166 ;  /* 0x0000000413a67825 */ /* 0x000fc800078e02a6 */
[----:B------:R-:W-:-:S04]  /*a1f0*/  IMAD.WIDE R80, R80, 0x4, R78 ;  /* 0x0000000450507825 */ /* 0x000fc800078e024e */
        /* <DEDUP_REMOVED lines=12> */
[----:B------:R-:W-:Y:S02]  /*a2c0*/  IMAD.WIDE R28, R28, 0x4, R250 ;  /* 0x000000041c1c7825 */ /* 0x000fe400078e02fa */
[----:B------:R-:W4:Y:S02]  /*a2d0*/  LDL.64 R250, [R1+0x68] ;  /* 0x0000680001fa7983 */ /* 0x000f240000100a00 */
        /* <DEDUP_REMOVED lines=17> */
[----:B------:R-:W-:Y:S01]  /*a3f0*/  IMAD.WIDE R222, R19, 0x4, R222 ;  /* 0x0000000413de7825 */ /* 0x000fe200078e02de */
[----:B------:R-:W-:-:S03]  /*a400*/  USHF.R.S32.HI UR6, URZ, 0x1f, UR4 ;  /* 0x0000001fff067899 */ /* 0x000fc60008011404 */
[----:B------:R-:W-:Y:S01]  /*a410*/  IMAD.WIDE R238, R19, 0x4, R238 ;  /* 0x0000000413ee7825 */ /* 0x000fe200078e02ee */
[----:B------:R-:W-:Y:S02]  /*a420*/  USHF.L.U32 UR10, UR4, 0x2, URZ ;  /* 0x00000002040a7899 */ /* 0x000fe400080006ff */
[----:B------:R-:W-:Y:S01]  /*a430*/  USHF.L.U64.HI UR11, UR4, 0x2, UR6 ;  /* 0x00000002040b7899 */ /* 0x000fe20008010206 */
[----:B--2---:R-:W-:-:S04]  /*a440*/  IMAD.WIDE R32, R32, 0x4, R30 ;  /* 0x0000000420207825 */ /* 0x004fc800078e021e */
[----:B------:R-:W-:Y:S01]  /*a450*/  IMAD.U32 R30, RZ, RZ, UR4 ;  /* 0x00000004ff1e7e24 */ /* 0x000fe2000f8e00ff */
[----:B------:R-:W-:Y:S03]  /*a460*/  LDGSTS.E [R5+0xc008], desc[UR22][R32.64], P4 ;  /* 0x0c00800020057fae */ /* 0x000fe6000a1a1016 */
[----:B---3--:R-:W-:-:S04]  /*a470*/  IMAD.WIDE R30, R30, 0x4, R34 ;  /* 0x000000041e1e7825 */ /* 0x008fc800078e0222 */
[----:B------:R-:W-:Y:S01]  /*a480*/  IMAD.U32 R34, RZ, RZ, UR4 ;  /* 0x00000004ff227e24 */ /* 0x000fe2000f8e00ff */
[----:B------:R-:W-:Y:S03]  /*a490*/  LDGSTS.E [R5+0xe000], desc[UR22][R30.64], P6 ;  /* 0x0e0000001e057fae */ /* 0x000fe6000b1a1016 */
[----:B----4-:R-:W-:-:S05]  /*a4a0*/  IMAD.WIDE R34, R34, 0x4, R144 ;  /* 0x0000000422227825 */ /* 0x010fca00078e0290 */
[----:B------:R-:W-:Y:S04]  /*a4b0*/  LDGSTS.E [R5+0xe008], desc[UR22][R34.64], P0 ;  /* 0x0e00800022057fae */ /* 0x000fe800081a1016 */
        /* <DEDUP_REMOVED lines=50> */
[----:B------:R1:W-:Y:S02]  /*a7e0*/  LDGSTS.E [R11+0x20700], desc[UR22][R62.64], P2 ;  /* 0x207000003e0b7fae */ /* 0x0003e400091a1016 */
[----:B-1----:R-:W-:-:S04]  /*a7f0*/  IADD3 R62, P6, PT, R244, UR10, RZ ;  /* 0x0000000af43e7c10 */ /* 0x002fc8000ffde0ff */
[----:B------:R-:W-:Y:S02]  /*a800*/  IADD3.X R63, PT, PT, R245, UR11, RZ, P6, !PT ;  /* 0x0000000bf53f7c10 */ /* 0x000fe4000b7fe4ff */
[----:B------:R-:W5:Y:S01]  /*a810*/  LDL.LU.64 R244, [R1+0x320] ;  /* 0x0003200001f47983 */ /* 0x000f620000300a00 */
[----:B------:R-:W-:-:S04]  /*a820*/  IMAD.WIDE R176, R19, 0x4, R176 ;  /* 0x0000000413b07825 */ /* 0x000fc800078e02b0 */
[C---:B------:R-:W-:Y:S01]  /*a830*/  IMAD.WIDE R192, R19.reuse, 0x4, R192 ;  /* 0x0000000413c07825 */ /* 0x040fe200078e02c0 */
[----:B------:R-:W-:Y:S03]  /*a840*/  LDGSTS.E [R11+0x20b00], desc[UR22][R176.64], P2 ;  /* 0x20b00000b00b7fae */ /* 0x000fe600091a1016 */
        /* <DEDUP_REMOVED lines=8> */
[----:B------:R-:W-:Y:S01]  /*a8d0*/  IMAD.U32 R50, RZ, RZ, UR5 ;  /* 0x00000005ff327e24 */ /* 0x000fe2000f8e00ff */
[----:B------:R-:W-:Y:S01]  /*a8e0*/  LDGSTS.E [R11+0x21f00], desc[UR22][R22.64], P2 ;  /* 0x21f00000160b7fae */ /* 0x000fe200091a1016 */
[----:B------:R-:W-:-:S03]  /*a8f0*/  IMAD.WIDE R194, R19, 0x4, R194 ;  /* 0x0000000413c27825 */ /* 0x000fc600078e02c2 */
[----:B------:R1:W-:Y:S01]  /*a900*/  LDGSTS.E [R10+0x20380], desc[UR22][R60.64], P2 ;  /* 0x203800003c0a7fae */ /* 0x0003e200091a1016 */
[----:B------:R-:W-:-:S03]  /*a910*/  IMAD.WIDE R210, R19, 0x4, R210 ;  /* 0x0000000413d27825 */ /* 0x000fc600078e02d2 */
[----:B------:R2:W-:Y:S01]  /*a920*/  LDGSTS.E [R10+0x20780], desc[UR22][R250.64], P2 ;  /* 0x20780000fa0a7fae */ /* 0x0005e200091a1016 */
[----:B------:R-:W-:-:S03]  /*a930*/  IMAD.WIDE R226, R19, 0x4, R226 ;  /* 0x0000000413e27825 */ /* 0x000fc600078e02e2 */
[----:B------:R2:W-:Y:S01]  /*a940*/  LDGSTS.E [R10+0x20b80], desc[UR22][R178.64], P2 ;  /* 0x20b80000b20a7fae */ /* 0x0005e200091a1016 */
[----:B------:R-:W-:-:S03]  /*a950*/  IMAD.WIDE R50, R50, 0x4, R248 ;  /* 0x0000000432327825 */ /* 0x000fc600078e02f8 */
[----:B------:R2:W-:Y:S04]  /*a960*/  LDGSTS.E [R10+0x20f80], desc[UR22][R194.64], P2 ;  /* 0x20f80000c20a7fae */ /* 0x0005e800091a1016 */
[----:B------:R2:W-:Y:S04]  /*a970*/  LDGSTS.E [R10+0x21380], desc[UR22][R210.64], P2 ;  /* 0x21380000d20a7fae */ /* 0x0005e800091a1016 */
[----:B------:R2:W-:Y:S04]  /*a980*/  LDGSTS.E [R10+0x21780], desc[UR22][R226.64], P2 ;  /* 0x21780000e20a7fae */ /* 0x0005e800091a1016 */
[----:B------:R2:W-:Y:S04]  /*a990*/  LDGSTS.E [R10+0x21b80], desc[UR22][R50.64], P2 ;  /* 0x21b80000320a7fae */ /* 0x0005e800091a1016 */
[----:B------:R2:W-:Y:S04]  /*a9a0*/  LDGSTS.E [R10+0x21f80], desc[UR22][R20.64], P2 ;  /* 0x21f80000140a7fae */ /* 0x0005e800091a1016 */
[----:B------:R-:W0:Y:S01]  /*a9b0*/  LDGDEPBAR ;  /* 0x00000000000079af */ /* 0x000e220000000000 */
[----:B------:R-:W-:-:S02]  /*a9c0*/  LOP3.LUT R247, R3, 0x2, RZ, 0xfc, !PT ;  /* 0x0000000203f77812 */ /* 0x000fc400078efcff */
[----:B-1----:R-:W-:Y:S02]  /*a9d0*/  IADD3 R60, P0, PT, R64, UR10, RZ ;  /* 0x0000000a403c7c10 */ /* 0x002fe4000ff1e0ff */
[----:B------:R-:W-:Y:S02]  /*a9e0*/  ISETP.GE.AND P4, PT, R247, R18, PT ;  /* 0x00000012f700720c */ /* 0x000fe40003f86270 */
[----:B------:R-:W-:Y:S02]  /*a9f0*/  IADD3.X R61, PT, PT, R65, UR11, RZ, P0, !PT ;  /* 0x0000000b413d7c10 */ /* 0x000fe400087fe4ff */
[----:B------:R-:W-:Y:S02]  /*aa00*/  ISETP.NE.U32.AND P0, PT, RZ, UR12, PT ;  /* 0x0000000cff007c0c */ /* 0x000fe4000bf05070 */
[----:B------:R-:W-:Y:S02]  /*aa10*/  SEL R19, RZ, 0x4, P4 ;  /* 0x00000004ff137807 */ /* 0x000fe40002000000 */
[----:B------:R-:W-:-:S02]  /*aa20*/  ISETP.LT.OR P4, PT, R252, 0x80, P0 ;  /* 0x00000080fc00780c */ /* 0x000fc40000781670 */
[----:B------:R-:W-:-:S04]  /*aa30*/  SEL R19, R19, RZ, P1 ;  /* 0x000000ff13137207 */ /* 0x000fc80000800000 */
[----:B------:R-:W-:Y:S01]  /*aa40*/  ISETP.NE.U32.AND P2, PT, R19, RZ, PT ;  /* 0x000000ff1300720c */ /* 0x000fe20003f45070 */
[----:B------:R-:W-:-:S04]  /*aa50*/  DEPBAR.LE SB0, 0x2 ;  /* 0x000080800000791a */ /* 0x000fc80000000000 */
[----:B------:R-:W-:Y:S06]  /*aa60*/  BAR.SYNC.DEFER_BLOCKING 0x0 ;  /* 0x0000000000007b1d */ /* 0x000fec0000010000 */
[----:B--2---:R-:W-:Y:S05]  /*aa70*/  @P4 BRA `(.L_x_6) ;  /* 0x0000000400644947 */ /* 0x004fea0003800000 */
[----:B------:R-:W-:Y:S02]  /*aa80*/  USHF.R.U32.HI UR68, URZ, 0x4, UR7 ;  /* 0x00000004ff447899 */ /* 0x000fe40008011607 */
[----:B------:R-:W-:Y:S02]  /*aa90*/  UIADD3 UR15, UPT, UPT, UR7, 0x18000, URZ ;  /* 0x00018000070f7890 */ /* 0x000fe4000fffe0ff */
[----:B------:R-:W-:Y:S02]  /*aaa0*/  USGXT.U32 UR68, UR68, 0xe ;  /* 0x0000000e4444789a */ /* 0x000fe40008000000 */
[----:B------:R-:W-:Y:S02]  /*aab0*/  USHF.R.U32.HI UR15, URZ, 0x4, UR15 ;  /* 0x00000004ff0f7899 */ /* 0x000fe4000801160f */
[----:B------:R-:W-:Y:S02]  /*aac0*/  UIADD3 UR74, UP1, UPT, UR68, 0x2, URZ ;  /* 0x00000002444a7890 */ /* 0x000fe4000ff3e0ff */
[----:B------:R-:W-:Y:S01]  /*aad0*/  USGXT.U32 UR72, UR15, 0xe ;  /* 0x0000000e0f48789a */ /* 0x000fe20008000000 */
[----:B------:R-:W-:Y:S01]  /*aae0*/  UMOV UR12, URZ ;  /* 0x000000ff000c7c82 */ /* 0x000fe20008000000 */
[----:B------:R-:W-:Y:S01]  /*aaf0*/  UMOV UR13, URZ ;  /* 0x000000ff000d7c82 */ /* 0x000fe20008000000 */
[----:B------:R-:W-:-:S02]  /*ab00*/  UIADD3.X UR75, UPT, UPT, UR12, 0x40004040, URZ, UP1, !UPT ;  /* 0x400040400c4b7890 */ /* 0x000fc40008ffe4ff */
[----:B------:R-:W-:Y:S02]  /*ab10*/  UIADD3 UR26, UP1, UPT, UR72, 0x2, URZ ;  /* 0x00000002481a7890 */ /* 0x000fe4000ff3e0ff */
[----:B------:R-:W-:Y:S02]  /*ab20*/  UIADD3.64 UR18, UPT, UPT, UR74, 0x2, URZ ;  /* 0x000000024a127897 */ /* 0x000fe4000fffe0ff */
[----:B------:R-:W-:Y:S02]  /*ab30*/  UIADD3.X UR27, UPT, UPT, UR13, 0x40004040, URZ, UP1, !UPT ;  /* 0x400040400d1b7890 */ /* 0x000fe40008ffe4ff */
[----:B------:R-:W-:Y:S02]  /*ab40*/  UIADD3.64 UR64, UPT, UPT, UR74, 0x4, URZ ;  /* 0x000000044a407897 */ /* 0x000fe4000fffe0ff */
[----:B------:R-:W-:Y:S02]  /*ab50*/  UIADD3.64 UR24, UPT, UPT, UR26, 0x2, URZ ;  /* 0x000000021a187897 */ /* 0x000fe4000fffe0ff */
[----:B------:R-:W-:-:S02]  /*ab60*/  UIADD3.64 UR66, UPT, UPT, UR26, 0x4, URZ ;  /* 0x000000041a427897 */ /* 0x000fc4000fffe0ff */
[----:B------:R-:W-:Y:S02]  /*ab70*/  UIADD3.64 UR60, UPT, UPT, UR74, 0x1fe, URZ ;  /* 0x000001fe4a3c7897 */ /* 0x000fe4000fffe0ff */
[----:B------:R-:W-:Y:S01]  /*ab80*/  UIADD3.64 UR58, UPT, UPT, UR26, 0x1fe, URZ ;  /* 0x000001fe1a3a7897 */ /* 0x000fe2000fffe0ff */
[----:B------:R-:W-:Y:S01]  /*ab90*/  UMOV UR70, 0x0 ;  /* 0x0000000000467882 */ /* 0x000fe20000000000 */
[----:B------:R-:W-:Y:S01]  /*aba0*/  UMOV UR71, 0x4100910 ;  /* 0x0410091000477882 */ /* 0x000fe20000000000 */
[----:B------:R-:W-:Y:S01]  /*abb0*/  UIADD3.64 UR50, UPT, UPT, UR74, 0x200, URZ ;  /* 0x000002004a327897 */ /* 0x000fe2000fffe0ff */
[----:B------:R-:W-:Y:S01]  /*abc0*/  UMOV UR69, 0x40004040 ;  /* 0x4000404000457882 */ /* 0x000fe20000000000 */
[----:B------:R-:W-:Y:S01]  /*abd0*/  UMOV UR73, 0x40004040 ;  /* 0x4000404000497882 */ /* 0x000fe20000000000 */
[----:B------:R-:W-:Y:S01]  /*abe0*/  UIADD3.64 UR46, UPT, UPT, UR26, 0x200, URZ ;  /* 0x000002001a2e7897 */ /* 0x000fe2000fffe0ff */
[----:B------:R1:W-:Y:S01]  /*abf0*/  UTCHMMA gdesc[UR68], gdesc[UR72], tmem[UR8], tmem[UR70], idesc[UR71], !UPT ;  /* 0x00ff4648440075ea */ /* 0x0003e2000f800008 */
[----:B------:R-:W-:Y:S01]  /*ac00*/  UMOV UR30, 0x0 ;  /* 0x00000000001e7882 */ /* 0x000fe20000000000 */
[----:B------:R-:W-:Y:S01]  /*ac10*/  UMOV UR31, 0x4100910 ;  /* 0x04100910001f7882 */ /* 0x000fe20000000000 */
[----:B------:R-:W-:Y:S01]  /*ac20*/  UMOV UR76, 0x0 ;  /* 0x00000000004c7882 */ /* 0x000fe20000000000 */
[----:B------:R-:W-:Y:S01]  /*ac30*/  UMOV UR77, 0x4100910 ;  /* 0x04100910004d7882 */ /* 0x000fe20000000000 */
[----:B------:R-:W-:Y:S01]  /*ac40*/  UMOV UR62, 0x0 ;  /* 0x00000000003e7882 */ /* 0x000fe20000000000 */
[----:B------:R-:W-:Y:S01]  /*ac50*/  UMOV UR63, 0x4100910 ;  /* 0x04100910003f7882 */ /* 0x000fe20000000000 */
[----:B------:R-:W-:Y:S01]  /*ac60*/  UTCHMMA gdesc[UR74], gdesc[UR26], tmem[UR8], tmem[UR30], idesc[UR31], UPT ;  /* 0x00ff1e1a4a0075ea */ /* 0x000fe2000b800008 */
[----:B------:R-:W-:Y:S01]  /*ac70*/  UMOV UR54, 0x0 ;  /* 0x0000000000367882 */ /* 0x000fe20000000000 */
[----:B------:R-:W-:Y:S01]  /*ac80*/  UMOV UR55, 0x4100910 ;  /* 0x0410091000377882 */ /* 0x000fe20000000000 */
[----:B------:R-:W-:Y:S01]  /*ac90*/  UIADD3.64 UR36, UPT, UPT, UR74, 0x202, URZ ;  /* 0x000002024a247897 */ /* 0x000fe2000fffe0ff */
[----:B------:R-:W-:Y:S01]  /*aca0*/  UTCHMMA gdesc[UR18], gdesc[UR24], tmem[UR8], tmem[UR76], idesc[UR77], UPT ;  /* 0x00ff4c18120075ea */ /* 0x000fe2000b800008 */
[----:B-1----:R-:W-:Y:S01]  /*acb0*/  UIADD3.64 UR68, UPT, UPT, UR26, 0x202, URZ ;  /* 0x000002021a447897 */ /* 0x002fe2000fffe0ff */
[----:B------:R-:W-:Y:S01]  /*acc0*/  UTCHMMA gdesc[UR64], gdesc[UR66], tmem[UR8], tmem[UR62], idesc[UR63], UPT ;  /* 0x00ff3e42400075ea */ /* 0x000fe2000b800008 */
[----:B------:R-:W-:Y:S01]  /*acd0*/  UIADD3.64 UR56, UPT, UPT, UR74, 0x204, URZ ;  /* 0x000002044a387897 */ /* 0x000fe2000fffe0ff */
[----:B------:R1:W-:Y:S01]  /*ace0*/  UTCHMMA gdesc[UR60], gdesc[UR58], tmem[UR8], tmem[UR54], idesc[UR55], UPT ;  /* 0x00ff363a3c0075ea */ /* 0x0003e2000b800008 */
[----:B------:R-:W-:-:S02]  /*acf0*/  UIADD3.64 UR72, UPT, UPT, UR26, 0x204, URZ ;  /* 0x000002041a487897 */ /* 0x000fc4000fffe0ff */
[----:B------:R-:W-:Y:S02]  /*ad00*/  UIADD3.64 UR52, UPT, UPT, UR74, 0x3fe, URZ ;  /* 0x000003fe4a347897 */ /* 0x000fe4000fffe0ff */
[----:B------:R-:W-:Y:S01]  /*ad10*/  UIADD3.64 UR70, UPT, UPT, UR26, 0x3fe, URZ ;  /* 0x000003fe1a467897 */ /* 0x000fe2000fffe0ff */
[----:B------:R-:W-:Y:S01]  /*ad20*/  UMOV UR42, 0x0 ;  /* 0x00000000002a7882 */ /* 0x000fe20000000000 */
[----:B------:R-:W-:Y:S01]  /*ad30*/  UMOV UR43, 0x4100910 ;  /* 0x04100910002b7882 */ /* 0x000fe20000000000 */
[----:B------:R-:W-:Y:S01]  /*ad40*/  UIADD3.64 UR48, UPT, UPT, UR74, 0x400, URZ ;  /* 0x000004004a307897 */ /* 0x000fe2000fffe0ff */
[----:B------:R2:W-:Y:S01]  /*ad50*/  UTCHMMA gdesc[UR50], gdesc[UR46], tmem[UR8], tmem[UR42], idesc[UR43], UPT ;  /* 0x00ff2a2e320075ea */ /* 0x0005e2000b800008 */
[----:B-1----:R-:W-:Y:S02]  /*ad60*/  UIADD3.64 UR54, UPT, UPT, UR26, 0x400, URZ ;  /* 0x000004001a367897 */ /* 0x002fe4000fffe0ff */
[----:B------:R-:W-:Y:S02]  /*ad70*/  UIADD3.64 UR44, UPT, UPT, UR74, 0x402, URZ ;  /* 0x000004024a2c7897 */ /* 0x000fe4000fffe0ff */
[----:B------:R-:W-:-:S02]  /*ad80*/  UIADD3.64 UR40, UPT, UPT, UR74, 0x404, URZ ;  /* 0x000004044a287897 */ /* 0x000fc4000fffe0ff */
[----:B------:R-:W-:Y:S02]  /*ad90*/  UIADD3.64 UR34, UPT, UPT, UR74, 0x5fe, URZ ;  /* 0x000005fe4a227897 */ /* 0x000fe4000fffe0ff */
[----:B------:R-:W-:Y:S02]  /*ada0*/  UIADD3.64 UR30, UPT, UPT, UR74, 0x600, URZ ;  /* 0x000006004a1e7897 */ /* 0x000fe4000fffe0ff */
[----:B------:R-:W-:Y:S02]  /*adb0*/  UIADD3.64 UR24, UPT, UPT, UR74, 0x602, URZ ;  /* 0x000006024a187897 */ /* 0x000fe4000fffe0ff */
[----:B------:R-:W-:Y:S02]  /*adc0*/  UIADD3.64 UR18, UPT, UPT, UR74, 0x604, URZ ;  /* 0x000006044a127897 */ /* 0x000fe4000fffe0ff */
[----:B------:R-:W-:Y:S02]  /*add0*/  UIADD3.64 UR76, UPT, UPT, UR26, 0x402, URZ ;  /* 0x000004021a4c7897 */ /* 0x000fe4000fffe0ff */
[----:B------:R-:W-:-:S02]  /*ade0*/  UIADD3.64 UR74, UPT, UPT, UR26, 0x404, URZ ;  /* 0x000004041a4a7897 */ /* 0x000fc4000fffe0ff */
[----:B--2---:R-:W-:Y:S02]  /*adf0*/  UIADD3.64 UR46, UPT, UPT, UR26, 0x5fe, URZ ;  /* 0x000005fe1a2e7897 */ /* 0x004fe4000fffe0ff */
[----:B------:R-:W-:Y:S01]  /*ae00*/  UIADD3.64 UR42, UPT, UPT, UR26, 0x600, URZ ;  /* 0x000006001a2a7897 */ /* 0x000fe2000fffe0ff */
[----:B------:R-:W-:Y:S01]  /*ae10*/  UMOV UR64, 0x0 ;  /* 0x0000000000407882 */ /* 0x000fe20000000000 */
[----:B------:R-:W-:Y:S01]  /*ae20*/  UMOV UR65, 0x4100910 ;  /* 0x0410091000417882 */ /* 0x000fe20000000000 */
[----:B------:R-:W-:Y:S01]  /*ae30*/  UMOV UR66, 0x0 ;  /* 0x0000000000427882 */ /* 0x000fe20000000000 */
[----:B------:R-:W-:Y:S01]  /*ae40*/  UMOV UR67, 0x4100910 ;  /* 0x0410091000437882 */ /* 0x000fe20000000000 */
[----:B------:R-:W-:Y:S01]  /*ae50*/  UIADD3.64 UR62, UPT, UPT, UR26, 0x602, URZ ;  /* 0x000006021a3e7897 */ /* 0x000fe2000fffe0ff */
[----:B------:R1:W-:Y:S01]  /*ae60*/  UTCHMMA gdesc[UR36], gdesc[UR68], tmem[UR8], tmem[UR64], idesc[UR65], UPT ;  /* 0x00ff4044240075ea */ /* 0x0003e2000b800008 */
[----:B------:R-:W-:Y:S01]  /*ae70*/  UIADD3.64 UR26, UPT, UPT, UR26, 0x604, URZ ;  /* 0x000006041a1a7897 */ /* 0x000fe2000fffe0ff */
[----:B------:R1:W-:Y:S01]  /*ae80*/  UTCHMMA gdesc[UR56], gdesc[UR72], tmem[UR8], tmem[UR66], idesc[UR67], UPT ;  /* 0x00ff4248380075ea */ /* 0x0003e2000b800008 */
[----:B------:R-:W-:Y:S01]  /*ae90*/  UMOV UR60, 0x0 ;  /* 0x00000000003c7882 */ /* 0x000fe20000000000 */
[----:B------:R-:W-:Y:S01]  /*aea0*/  UMOV UR61, 0x4100910 ;  /* 0x04100910003d7882 */ /* 0x000fe20000000000 */
[----:B------:R-:W-:Y:S01]  /*aeb0*/  UMOV UR58, 0x0 ;  /* 0x00000000003a7882 */ /* 0x000fe20000000000 */
[----:B------:R-:W-:Y:S01]  /*aec0*/  UMOV UR59, 0x4100910 ;  /* 0x04100910003b7882 */ /* 0x000fe20000000000 */
[----:B------:R1:W-:Y:S01]  /*aed0*/  UTCHMMA gdesc[UR52], gdesc[UR70], tmem[UR8], tmem[UR60], idesc[UR61], UPT ;  /* 0x00ff3c46340075ea */ /* 0x0003e2000b800008 */
[----:B------:R1:W-:Y:S01]  /*aee0*/  UTCHMMA gdesc[UR48], gdesc[UR54], tmem[UR8], tmem[UR58], idesc[UR59], UPT ;  /* 0x00ff3a36300075ea */ /* 0x0003e2000b800008 */
[----:B------:R-:W-:Y:S01]  /*aef0*/  UMOV UR38, 0x0 ;  /* 0x0000000000267882 */ /* 0x000fe20000000000 */
[----:B------:R-:W-:Y:S01]  /*af00*/  UMOV UR39, 0x4100910 ;  /* 0x0410091000277882 */ /* 0x000fe20000000000 */
[----:B------:R1:W-:Y:S01]  /*af10*/  UTCHMMA gdesc[UR44], gdesc[UR76], tmem[UR8], tmem[UR64], idesc[UR65], UPT ;  /* 0x00ff404c2c0075ea */ /* 0x0003e2000b800008 */
[----:B------:R-:W-:Y:S01]  /*af20*/  UMOV UR32, 0x0 ;  /* 0x0000000000207882 */ /* 0x000fe20000000000 */
[----:B------:R-:W-:Y:S01]  /*af30*/  UMOV UR33, 0x4100910 ;  /* 0x0410091000217882 */ /* 0x000fe20000000000 */
[----:B------:R1:W-:Y:S01]  /*af40*/  UTCHMMA gdesc[UR40], gdesc[UR74], tmem[UR8], tmem[UR66], idesc[UR67], UPT ;  /* 0x00ff424a280075ea */ /* 0x0003e2000b800008 */
[----:B------:R-:W-:Y:S01]  /*af50*/  UMOV UR28, 0x0 ;  /* 0x00000000001c7882 */ /* 0x000fe20000000000 */
[----:B------:R-:W-:Y:S01]  /*af60*/  UMOV UR29, 0x4100910 ;  /* 0x04100910001d7882 */ /* 0x000fe20000000000 */
[----:B------:R-:W-:Y:S01]  /*af70*/  UMOV UR15, URZ ;  /* 0x000000ff000f7c82 */ /* 0x000fe20008000000 */
[----:B------:R1:W-:Y:S01]  /*af80*/  UTCHMMA gdesc[UR34], gdesc[UR46], tmem[UR8], tmem[UR38], idesc[UR39], UPT ;  /* 0x00ff262e220075ea */ /* 0x0003e2000b800008 */
[----:B------:R-:W-:Y:S01]  /*af90*/  UMOV UR20, 0x0 ;  /* 0x0000000000147882 */ /* 0x000fe20000000000 */
[----:B------:R-:W-:Y:S01]  /*afa0*/  UMOV UR21, 0x4100910 ;  /* 0x0410091000157882 */ /* 0x000fe20000000000 */
[----:B------:R1:W-:Y:S01]  /*afb0*/  UTCHMMA gdesc[UR30], gdesc[UR42], tmem[UR8], tmem[UR32], idesc[UR33], UPT ;  /* 0x00ff202a1e0075ea */ /* 0x0003e2000b800008 */
[----:B------:R-:W-:Y:S01]  /*afc0*/  UMOV UR12, UR14 ;  /* 0x0000000e000c7c82 */ /* 0x000fe20008000000 */
[----:B------:R1:W-:Y:S01]  /*afd0*/  UTCHMMA gdesc[UR24], gdesc[UR62], tmem[UR8], tmem[UR28], idesc[UR29], UPT ;  /* 0x00ff1c3e180075ea */ /* 0x0003e2000b800008 */
[----:B------:R1:W-:Y:S01]  /*afe0*/  UTCHMMA gdesc[UR18], gdesc[UR26], tmem[UR8], tmem[UR20], idesc[UR21], UPT ;  /* 0x00ff141a120075ea */ /* 0x0003e2000b800008 */
[----:B------:R1:W-:Y:S01]  /*aff0*/  UTCBAR [UR12], URZ ;  /* 0x000000ff0c0073e9 */ /* 0x0003e200080000ff */
[----:B------:R-:W-:Y:S01]  /*b000*/  NOP ;  /* 0x0000000000007918 */ /* 0x000fe20000000000 */
.L_x_6:
[----:B------:R-:W-:Y:S01]  /*b010*/  BAR.SYNC.DEFER_BLOCKING 0x0 ;  /* 0x0000000000007b1d */ /* 0x000fe20000010000 */
[----:B------:R-:W-:Y:S01]  /*b020*/  LOP3.LUT R19, R3, 0x20, RZ, 0xfc, !PT ;  /* 0x0000002003137812 */ /* 0x000fe200078efcff */
[----:B------:R-:W-:Y:S01]  /*b030*/  USHF.R.S32.HI UR15, URZ, 0x1f, UR5 ;  /* 0x0000001fff0f7899 */ /* 0x000fe20008011405 */
[-C--:B------:R-:W-:Y:S01]  /*b040*/  ISETP.GE.AND P4, PT, R66, R18.reuse, PT ;  /* 0x000000124200720c */ /* 0x080fe20003f86270 */
[----:B-1----:R-:W-:Y:S02]  /*b050*/  USHF.L.U32 UR12, UR5, 0x2, URZ ;  /* 0x00000002050c7899 */ /* 0x002fe400080006ff */
[----:B------:R-:W-:Y:S01]  /*b060*/  USHF.L.U64.HI UR13, UR5, 0x2, UR15 ;  /* 0x00000002050d7899 */ /* 0x000fe2000801020f */
[----:B------:R-:W2:Y:S04]  /*b070*/  LDL.LU.64 R146, [R1+0x158] ;  /* 0x0001580001927983 */ /* 0x000ea80000300a00 */
[----:B------:R-:W3:Y:S04]  /*b080*/  LDL.LU.64 R126, [R1+0x118] ;  /* 0x00011800017e7983 */ /* 0x000ee80000300a00 */
[----:B------:R-:W-:Y:S01]  /*b090*/  @!PT LDS RZ, [RZ] ;  /* 0x00000000fffff984 */ /* 0x000fe20000000800 */
[----:B------:R-:W-:Y:S01]  /*b0a0*/  @!PT LDS RZ, [RZ] ;  /* 0x00000000fffff984 */ /* 0x000fe20000000800 */
[----:B------:R-:W-:Y:S01]  /*b0b0*/  @!PT LDS RZ, [RZ] ;  /* 0x00000000fffff984 */ /* 0x000fe20000000800 */
[----:B------:R1:W-:Y:S04]  /*b0c0*/  LDGSTS.E [R83+0x10000], desc[UR22][R60.64], P5 ;  /* 0x100000003c537fae */ /* 0x0003e8000a9a1016 */
[----:B------:R4:W-:Y:S01]  /*b0d0*/  LDGSTS.E [R83+0x10008], desc[UR22][R62.64], P2 ;  /* 0x100080003e537fae */ /* 0x0009e200091a1016 */
[----:B------:R-:W-:-:S02]  /*b0e0*/  ISETP.GE.AND P2, PT, R19, R18, PT ;  /* 0x000000121300720c */ /* 0x000fc40003f46270 */
[----:B------:R-:W-:-:S04]  /*b0f0*/  SEL R19, RZ, 0x4, P4 ;  /* 0x00000004ff137807 */ /* 0x000fc80002000000 */
[----:B------:R-:W-:Y:S02]  /*b100*/  SEL R19, R19, RZ, P1 ;  /* 0x000000ff13137207 */ /* 0x000fe40000800000 */
[----:B-1----:R-:W-:Y:S02]  /*b110*/  SEL R60, RZ, 0x4, P2 ;  /* 0x00000004ff3c7807 */ /* 0x002fe40001000000 */
[----:B------:R-:W-:Y:S02]  /*b120*/  ISETP.NE.U32.AND P4, PT, R19, RZ, PT ;  /* 0x000000ff1300720c */ /* 0x000fe40003f85070 */
[----:B------:R-:W-:-:S04]  /*b130*/  SEL R60, R60, RZ, P1 ;  /* 0x000000ff3c3c7207 */ /* 0x000fc80000800000 */
[----:B------:R-:W-:Y:S02]  /*b140*/  ISETP.NE.U32.AND P2, PT, R60, RZ, PT ;  /* 0x000000ff3c00720c */ /* 0x000fe40003f45070 */
[----:B------:R-:W-:-:S04]  /*b150*/  IADD3 R60, P5, PT, R104, UR10, RZ ;  /* 0x0000000a683c7c10 */ /* 0x000fc8000ffbe0ff */
[----:B------:R-:W-:Y:S02]  /*b160*/  IADD3.X R61, PT, PT, R105, UR11, RZ, P5, !PT ;  /* 0x0000000b693d7c10 */ /* 0x000fe4000affe4ff */
[----:B----4-:R-:W-:-:S04]  /*b170*/  IADD3 R62, P5, PT, R102, UR10, RZ ;  /* 0x0000000a663e7c10 */ /* 0x010fc8000ffbe0ff */
[----:B------:R-:W-:Y:S01]  /*b180*/  IADD3.X R63, PT, PT, R103, UR11, RZ, P5, !PT ;  /* 0x0000000b673f7c10 */ /* 0x000fe2000affe4ff */
[----:B------:R1:W-:Y:S01]  /*b190*/  LDGSTS.E [R83+0x12000], desc[UR22][R60.64], P2 ;  /* 0x120000003c537fae */ /* 0x0003e200091a1016 */
[----:B------:R-:W-:-:S03]  /*b1a0*/  ISETP.GE.AND P2, PT, R67, R18, PT ;  /* 0x000000124300720c */ /* 0x000fc60003f46270 */
[----:B------:R4:W-:Y:S01]  /*b1b0*/  LDGSTS.E [R83+0x12008], desc[UR22][R62.64], P4 ;  /* 0x120080003e537fae */ /* 0x0009e2000a1a1016 */
[----:B------:R-:W-:-:S04]  /*b1c0*/  ISETP.GE.AND P4, PT, R68, R18, PT ;  /* 0x000000124400720c */ /* 0x000fc80003f86270 */
[----:B------:R-:W-:Y:S02]  /*b1d0*/  SEL R19, RZ, 0x4, P4 ;  /* 0x00000004ff137807 */ /* 0x000fe40002000000 */
[----:B-1----:R-:W-:Y:S02]  /*b1e0*/  SEL R60, RZ, 0x4, P2 ;  /* 0x00000004ff3c7807 */ /* 0x002fe40001000000 */
[----:B------:R-:W-:Y:S02]  /*b1f0*/  SEL R19, R19, RZ, P1 ;  /* 0x000000ff13137207 */ /* 0x000fe40000800000 */
[----:B------:R-:W-:Y:S02]  /*b200*/  SEL R60, R60, RZ, P1 ;  /* 0x000000ff3c3c7207 */ /* 0x000fe40000800000 */
[----:B------:R-:W-:Y:S02]  /*b210*/  ISETP.NE.U32.AND P4, PT, R19, RZ, PT ;  /* 0x000000ff1300720c */ /* 0x000fe40003f85070 */
[----:B------:R-:W-:-:S02]  /*b220*/  ISETP.NE.U32.AND P2, PT, R60, RZ, PT ;  /* 0x000000ff3c00720c */ /* 0x000fc40003f45070 */
[----:B------:R-:W-:-:S04]  /*b230*/  IADD3 R60, P5, PT, R76, UR10, RZ ;  /* 0x0000000a4c3c7c10 */ /* 0x000fc8000ffbe0ff */
[----:B------:R-:W-:Y:S02]  /*b240*/  IADD3.X R61, PT, PT, R77, UR11, RZ, P5, !PT ;  /* 0x0000000b4d3d7c10 */ /* 0x000fe4000affe4ff */
[----:B----4-:R-:W-:-:S04]  /*b250*/  IADD3 R62, P5, PT, R74, UR10, RZ ;  /* 0x0000000a4a3e7c10 */ /* 0x010fc8000ffbe0ff */
[----:B------:R-:W-:Y:S01]  /*b260*/  IADD3.X R63, PT, PT, R75, UR11, RZ, P5, !PT ;  /* 0x0000000b4b3f7c10 */ /* 0x000fe2000affe4ff */
[----:B------:R1:W-:Y:S01]  /*b270*/  LDGSTS.E [R83+0x14000], desc[UR22][R60.64], P2 ;  /* 0x140000003c537fae */ /* 0x0003e200091a1016 */
[-C--:B------:R-:W-:Y:S02]  /*b280*/  ISETP.GE.AND P2, PT, R69, R18.reuse, PT ;  /* 0x000000124500720c */ /* 0x080fe40003f46270 */
[----:B------:R-:W-:Y:S01]  /*b290*/  IADD3 R48, P5, PT, R48, UR10, RZ ;  /* 0x0000000a30307c10 */ /* 0x000fe2000ffbe0ff */
[----:B------:R-:W-:Y:S01]  /*b2a0*/  LDGSTS.E [R83+0x14008], desc[UR22][R62.64], P4 ;  /* 0x140080003e537fae */ /* 0x000fe2000a1a1016 */
[----:B------:R-:W-:Y:S02]  /*b2b0*/  ISETP.GE.AND P4, PT, R82, R18, PT ;  /* 0x000000125200720c */ /* 0x000fe40003f86270 */
[----:B------:R-:W-:Y:S02]  /*b2c0*/  IADD3.X R49, PT, PT, R49, UR11, RZ, P5, !PT ;  /* 0x0000000b31317c10 */ /* 0x000fe4000affe4ff */
[----:B------:R-:W-:-:S02]  /*b2d0*/  SEL R19, RZ, 0x4, P4 ;  /* 0x00000004ff137807 */ /* 0x000fc40002000000 */
[----:B------:R-:W-:Y:S02]  /*b2e0*/  IADD3 R46, P5, PT, R46, UR10, RZ ;  /* 0x0000000a2e2e7c10 */ /* 0x000fe4000ffbe0ff */
[----:B-1----:R-:W-:Y:S02]  /*b2f0*/  SEL R60, RZ, 0x4, P2 ;  /* 0x00000004ff3c7807 */ /* 0x002fe40001000000 */
[----:B------:R-:W-:Y:S02]  /*b300*/  SEL R19, R19, RZ, P1 ;  /* 0x000000ff13137207 */ /* 0x000fe40000800000 */
[----:B------:R-:W-:Y:S02]  /*b310*/  SEL R60, R60, RZ, P1 ;  /* 0x000000ff3c3c7207 */ /* 0x000fe40000800000 */
[----:B------:R-:W-:Y:S02]  /*b320*/  ISETP.NE.U32.AND P4, PT, R19, RZ, PT ;  /* 0x000000ff1300720c */ /* 0x000fe40003f85070 */
[----:B------:R-:W-:-:S02]  /*b330*/  ISETP.NE.U32.AND P2, PT, R60, RZ, PT ;  /* 0x000000ff3c00720c */ /* 0x000fc40003f45070 */
[----:B------:R-:W-:-:S11]  /*b340*/  IADD3.X R47, PT, PT, R47, UR11, RZ, P5, !PT ;  /* 0x0000000b2f2f7c10 */ /* 0x000fd6000affe4ff */
[----:B------:R-:W-:Y:S01]  /*b350*/  LDGSTS.E [R83+0x16000], desc[UR22][R48.64], P2 ;  /* 0x1600000030537fae */ /* 0x000fe200091a1016 */
[----:B------:R-:W-:-:S03]  /*b360*/  ISETP.GE.AND P2, PT, R86, R18, PT ;  /* 0x000000125600720c */ /* 0x000fc60003f46270 */
[----:B------:R1:W-:Y:S01]  /*b370*/  LDGSTS.E [R83+0x16008], desc[UR22][R46.64], P4 ;  /* 0x160080002e537fae */ /* 0x0003e2000a1a1016 */
[----:B------:R-:W-:-:S04]  /*b380*/  SEL R19, RZ, 0x4, P2 ;  /* 0x00000004ff137807 */ /* 0x000fc80001000000 */
[----:B------:R-:W-:-:S04]  /*b390*/  SEL R19, R19, RZ, P1 ;  /* 0x000000ff13137207 */ /* 0x000fc80000800000 */
[----:B------:R-:W-:Y:S02]  /*b3a0*/  ISETP.NE.U32.AND P2, PT, R19, RZ, PT ;  /* 0x000000ff1300720c */ /* 0x000fe40003f45070 */
[----:B-1----:R-:W-:-:S04]  /*b3b0*/  IADD3 R46, P4, PT, R84, UR10, RZ ;  /* 0x0000000a542e7c10 */ /* 0x002fc8000ff9e0ff */
[----:B------:R-:W-:Y:S02]  /*b3c0*/  IADD3.X R47, PT, PT, R85, UR11, RZ, P4, !PT ;  /* 0x0000000b552f7c10 */ /* 0x000fe4000a7fe4ff */
[----:B------:R-:W-:-:S05]  /*b3d0*/  ISETP.GE.AND P4, PT, R90, R18, PT ;  /* 0x000000125a00720c */ /* 0x000fca0003f86270 */
[----:B------:R1:W-:Y:S01]  /*b3e0*/  LDGSTS.E [R243+0x10000], desc[UR22][R46.64], P2 ;  /* 0x100000002ef37fae */ /* 0x0003e200091a1016 */
[----:B------:R-:W-:Y:S02]  /*b3f0*/  ISETP.GE.AND P2, PT, R87, R18, PT ;  /* 0x000000125700720c */ /* 0x000fe40003f46270 */
[----:B------:R-:W-:-:S04]  /*b400*/  SEL R19, RZ, 0x4, P4 ;  /* 0x00000004ff137807 */ /* 0x000fc80002000000 */
[----:B------:R-:W-:-:S04]  /*b410*/  SEL R19, R19, RZ, P1 ;  /* 0x000000ff13137207 */ /* 0x000fc80000800000 */
[----:B------:R-:W-:Y:S02]  /*b420*/  ISETP.NE.U32.AND P4, PT, R19, RZ, PT ;  /* 0x000000ff1300720c */ /* 0x000fe40003f85070 */
[----:B-1----:R-:W-:-:S04]  /*b430*/  SEL R46, RZ, 0x4, P2 ;  /* 0x00000004ff2e7807 */ /* 0x002fc80001000000 */
[----:B------:R-:W-:-:S04]  /*b440*/  SEL R46, R46, RZ, P1 ;  /* 0x000000ff2e2e7207 */ /* 0x000fc80000800000 */
[----:B------:R-:W-:Y:S02]  /*b450*/  ISETP.NE.U32.AND P2, PT, R46, RZ, PT ;  /* 0x000000ff2e00720c */ /* 0x000fe40003f45070 */
[----:B------:R-:W-:-:S04]  /*b460*/  IADD3 R46, P5, PT, R88, UR10, RZ ;  /* 0x0000000a582e7c10 */ /* 0x000fc8000ffbe0ff */
[----:B------:R-:W-:Y:S02]  /*b470*/  IADD3.X R47, PT, PT, R89, UR11, RZ, P5, !PT ;  /* 0x0000000b592f7c10 */ /* 0x000fe4000affe4ff */
[----:B------:R-:W-:-:S04]  /*b480*/  IADD3 R48, P5, PT, R100, UR10, RZ ;  /* 0x0000000a64307c10 */ /* 0x000fc8000ffbe0ff */
        /* <DEDUP_REMOVED lines=15> */
[----:B------:R-:W-:Y:S01]  /*b580*/  LDGSTS.E [R243+0x12008], desc[UR22][R46.64], P2 ;  /* 0x120080002ef37fae */ /* 0x000fe200091a1016 */
[----:B------:R-:W-:Y:S02]  /*b590*/  IADD3 R212, P5, PT, R164, UR12, RZ ;  /* 0x0000000ca4d47c10 */ /* 0x000fe4000ffbe0ff */
[----:B------:R-:W-:Y:S01]  /*b5a0*/  ISETP.GE.AND P2, PT, R93, R18, PT ;  /* 0x000000125d00720c */ /* 0x000fe20003f46270 */
[----:B------:R1:W-:Y:S01]  /*b5b0*/  LDGSTS.E [R243+0x14000], desc[UR22][R48.64], P4 ;  /* 0x1400000030f37fae */ /* 0x0003e2000a1a1016 */
[----:B------:R-:W-:Y:S02]  /*b5c0*/  IADD3 R248, P4, PT, R132, UR12, RZ ;  /* 0x0000000c84f87c10 */ /* 0x000fe4000ff9e0ff */
[----:B------:R-:W-:Y:S02]  /*b5d0*/  IADD3.X R213, PT, PT, R165, UR13, RZ, P5, !PT ;  /* 0x0000000da5d57c10 */ /* 0x000fe4000affe4ff */
[----:B------:R-:W-:-:S02]  /*b5e0*/  IADD3.X R249, PT, PT, R133, UR13, RZ, P4, !PT ;  /* 0x0000000d85f97c10 */ /* 0x000fc4000a7fe4ff */
[----:B------:R-:W4:Y:S01]  /*b5f0*/  LDL.LU.64 R132, [R1+0x110] ;  /* 0x0001100001847983 */ /* 0x000f220000300a00 */
[----:B------:R-:W-:Y:S02]  /*b600*/  IADD3 R228, P4, PT, R148, UR12, RZ ;  /* 0x0000000c94e47c10 */ /* 0x000fe4000ff9e0ff */
[----:B------:R-:W-:Y:S01]  /*b610*/  IADD3 R196, P5, PT, R196, UR12, RZ ;  /* 0x0000000cc4c47c10 */ /* 0x000fe2000ffbe0ff */
[----:B------:R-:W4:Y:S01]  /*b620*/  LDL.LU.64 R160, [R1+0xb8] ;  /* 0x0000b80001a07983 */ /* 0x000f220000300a00 */
[----:B------:R-:W-:Y:S02]  /*b630*/  IADD3.X R229, PT, PT, R149, UR13, RZ, P4, !PT ;  /* 0x0000000d95e57c10 */ /* 0x000fe4000a7fe4ff */
[----:B------:R-:W-:Y:S01]  /*b640*/  IADD3 R198, P4, PT, R180, UR12, RZ ;  /* 0x0000000cb4c67c10 */ /* 0x000fe2000ff9e0ff */
[----:B------:R-:W4:Y:S01]  /*b650*/  LDL.LU.64 R156, [R1+0xb0] ;  /* 0x0000b000019c7983 */ /* 0x000f220000300a00 */
[----:B------:R-:W-:Y:S02]  /*b660*/  IADD3.X R197, PT, PT, R197, UR13, RZ, P5, !PT ;  /* 0x0000000dc5c57c10 */ /* 0x000fe4000affe4ff */
[----:B------:R-:W-:Y:S01]  /*b670*/  IADD3.X R199, PT, PT, R181, UR13, RZ, P4, !PT ;  /* 0x0000000db5c77c10 */ /* 0x000fe2000a7fe4ff */
[----:B------:R-:W4:Y:S01]  /*b680*/  LDL.LU.64 R158, [R1+0x20] ;  /* 0x00002000019e7983 */ /* 0x000f220000300a00 */
[----:B-1----:R-:W-:-:S02]  /*b690*/  IADD3 R48, P5, PT, R54, UR12, RZ ;  /* 0x0000000c36307c10 */ /* 0x002fc4000ffbe0ff */
[----:B------:R-:W-:Y:S01]  /*b6a0*/  IADD3 R52, P4, PT, R52, UR12, RZ ;  /* 0x0000000c34347c10 */ /* 0x000fe2000ff9e0ff */
[----:B------:R-:W4:Y:S01]  /*b6b0*/  LDL.LU.64 R162, [R1+0x18] ;  /* 0x0000180001a27983 */ /* 0x000f220000300a00 */
[----:B------:R-:W-:Y:S02]  /*b6c0*/  IADD3.X R49, PT, PT, R55, UR13, RZ, P5, !PT ;  /* 0x0000000d37317c10 */ /* 0x000fe4000affe4ff */
[----:B------:R-:W-:Y:S01]  /*b6d0*/  IADD3.X R53, PT, PT, R53, UR13, RZ, P4, !PT ;  /* 0x0000000d35357c10 */ /* 0x000fe2000a7fe4ff */
[----:B------:R-:W4:Y:S01]  /*b6e0*/  LDL.LU.64 R140, [R1+0x178] ;  /* 0x00017800018c7983 */ /* 0x000f220000300a00 */
[----:B------:R-:W-:Y:S02]  /*b6f0*/  IADD3 R46, P5, PT, R56, UR12, RZ ;  /* 0x0000000c382e7c10 */ /* 0x000fe4000ffbe0ff */
[----:B------:R-:W-:Y:S01]  /*b700*/  IADD3 R54, P4, PT, R134, UR12, RZ ;  /* 0x0000000c86367c10 */ /* 0x000fe2000ff9e0ff */
[----:B------:R-:W4:Y:S01]  /*b710*/  LDL.LU.64 R144, [R1+0x170] ;  /* 0x0001700001907983 */ /* 0x000f220000300a00 */
[----:B------:R-:W-:-:S02]  /*b720*/  IADD3.X R47, PT, PT, R57, UR13, RZ, P5, !PT ;  /* 0x0000000d392f7c10 */ /* 0x000fc4000affe4ff */
[----:B------:R-:W-:Y:S01]  /*b730*/  IADD3.X R55, PT, PT, R135, UR13, RZ, P4, !PT ;  /* 0x0000000d87377c10 */ /* 0x000fe2000a7fe4ff */
[----:B------:R-:W4:Y:S01]  /*b740*/  LDL.LU.64 R142, [R1+0x138] ;  /* 0x00013800018e7983 */ /* 0x000f220000300a00 */
[----:B------:R-:W-:Y:S02]  /*b750*/  IADD3 R68, P5, PT, R166, UR12, RZ ;  /* 0x0000000ca6447c10 */ /* 0x000fe4000ffbe0ff */
[----:B------:R-:W-:Y:S01]  /*b760*/  IADD3 R56, P4, PT, R150, UR12, RZ ;  /* 0x0000000c96387c10 */ /* 0x000fe2000ff9e0ff */
[----:B------:R-:W4:Y:S01]  /*b770*/  LDL.LU.64 R148, [R1+0x130] ;  /* 0x0001300001947983 */ /* 0x000f220000300a00 */
[----:B------:R-:W-:Y:S02]  /*b780*/  IADD3.X R69, PT, PT, R167, UR13, RZ, P5, !PT ;  /* 0x0000000da7457c10 */ /* 0x000fe4000affe4ff */
[----:B------:R-:W-:Y:S02]  /*b790*/  IADD3.X R57, PT, PT, R151, UR13, RZ, P4, !PT ;  /* 0x0000000d97397c10 */ /* 0x000fe4000a7fe4ff */
[----:B------:R-:W-:-:S02]  /*b7a0*/  IADD3 R64, P5, PT, R58, UR12, RZ ;  /* 0x0000000c3a407c10 */ /* 0x000fc4000ffbe0ff */
[----:B------:R-:W-:Y:S02]  /*b7b0*/  IADD3 R66, P4, PT, R182, UR12, RZ ;  /* 0x0000000cb6427c10 */ /* 0x000fe4000ff9e0ff */
[----:B------:R-:W-:Y:S02]  /*b7c0*/  IADD3.X R65, PT, PT, R59, UR13, RZ, P5, !PT ;  /* 0x0000000d3b417c10 */ /* 0x000fe4000affe4ff */
[----:B------:R-:W-:Y:S02]  /*b7d0*/  IADD3.X R67, PT, PT, R183, UR13, RZ, P4, !PT ;  /* 0x0000000db7437c10 */ /* 0x000fe4000a7fe4ff */
[----:B------:R-:W-:Y:S02]  /*b7e0*/  IADD3 R60, P5, PT, R230, UR12, RZ ;  /* 0x0000000ce63c7c10 */ /* 0x000fe4000ffbe0ff */
[----:B------:R-:W-:Y:S02]  /*b7f0*/  IADD3 R62, P4, PT, R214, UR12, RZ ;  /* 0x0000000cd63e7c10 */ /* 0x000fe4000ff9e0ff */
[----:B------:R-:W-:-:S02]  /*b800*/  IADD3.X R61, PT, PT, R231, UR13, RZ, P5, !PT ;  /* 0x0000000de73d7c10 */ /* 0x000fc4000affe4ff */
[----:B------:R-:W-:Y:S02]  /*b810*/  IADD3.X R63, PT, PT, R215, UR13, RZ, P4, !PT ;  /* 0x0000000dd73f7c10 */ /* 0x000fe4000a7fe4ff */
[----:B------:R-:W-:Y:S02]  /*b820*/  IADD3 R58, P5, PT, R80, UR12, RZ ;  /* 0x0000000c503a7c10 */ /* 0x000fe4000ffbe0ff */
[----:B------:R-:W-:Y:S02]  /*b830*/  IADD3 R72, P4, PT, R136, UR12, RZ ;  /* 0x0000000c88487c10 */ /* 0x000fe4000ff9e0ff */
        /* <DEDUP_REMOVED lines=33> */
[----:B------:R-:W-:Y:S02]  /*ba50*/  IADD3 R98, P4, PT, R106, UR10, RZ ;  /* 0x0000000a6a627c10 */ /* 0x000fe4000ff9e0ff */
[----:B------:R-:W-:Y:S02]  /*ba60*/  IADD3.X R103, PT, PT, R109, UR11, RZ, P5, !PT ;  /* 0x0000000b6d677c10 */ /* 0x000fe4000affe4ff */
[----:B------:R-:W-:Y:S02]  /*ba70*/  IADD3 R96, P5, PT, R96, UR10, RZ ;  /* 0x0000000a60607c10 */ /* 0x000fe4000ffbe0ff */
[----:B------:R-:W-:Y:S02]  /*ba80*/  IADD3.X R99, PT, PT, R107, UR11, RZ, P4, !PT ;  /* 0x0000000b6b637c10 */ /* 0x000fe4000a7fe4ff */
        /* <DEDUP_REMOVED lines=24> */
[----:B--2---:R-:W-:Y:S02]  /*bc10*/  IADD3 R122, P4, PT, R146, UR10, RZ ;  /* 0x0000000a927a7c10 */ /* 0x004fe4000ff9e0ff */
[----:B------:R-:W-:-:S02]  /*bc20*/  IADD3.X R119, PT, PT, R131, UR11, RZ, P5, !PT ;  /* 0x0000000b83777c10 */ /* 0x000fc4000affe4ff */
[----:B---3--:R-:W-:Y:S02]  /*bc30*/  IADD3 R124, P5, PT, R126, UR10, RZ ;  /* 0x0000000a7e7c7c10 */ /* 0x008fe4000ffbe0ff */
[----:B------:R-:W-:Y:S02]  /*bc40*/  IADD3.X R123, PT, PT, R147, UR11, RZ, P4, !PT ;  /* 0x0000000b937b7c10 */ /* 0x000fe4000a7fe4ff */
[----:B------:R-:W-:Y:S01]  /*bc50*/  IADD3.X R125, PT, PT, R127, UR11, RZ, P5, !PT ;  /* 0x0000000b7f7d7c10 */ /* 0x000fe2000affe4ff */
[----:B------:R-:W2:Y:S01]  /*bc60*/  LDL.LU.64 R146, [R1+0xf8] ;  /* 0x0000f80001927983 */ /* 0x000ea20000300a00 */
[----:B------:R-:W-:-:S03]  /*bc70*/  SEL R19, RZ, 0x4, P2 ;  /* 0x00000004ff137807 */ /* 0x000fc60001000000 */
[----:B------:R-:W3:Y:S01]  /*bc80*/  LDL.LU.64 R152, [R1+0xf0] ;  /* 0x0000f00001987983 */ /* 0x000ee20000300a00 */
[----:B------:R-:W-:-:S03]  /*bc90*/  SEL R19, R19, RZ, P1 ;  /* 0x000000ff13137207 */ /* 0x000fc60000800000 */
[----:B------:R-:W3:Y:S01]  /*bca0*/  LDL.LU.64 R150, [R1+0x90] ;  /* 0x0000900001967983 */ /* 0x000ee20000300a00 */
[----:B------:R-:W-:-:S03]  /*bcb0*/  ISETP.NE.U32.AND P2, PT, R19, RZ, PT ;  /* 0x000000ff1300720c */ /* 0x000fc60003f45070 */
[----:B------:R-:W3:Y:S01]  /*bcc0*/  LDL.LU.64 R216, [R1+0x88] ;  /* 0x0000880001d87983 */ /* 0x000ee20000300a00 */
[----:B------:R-:W-:-:S09]  /*bcd0*/  LOP3.LUT R247, R3, 0x64, RZ, 0xfc, !PT ;  /* 0x0000006403f77812 */ /* 0x000fd200078efcff */
[----:B------:R1:W-:Y:S01]  /*bce0*/  LDGSTS.E [R243+0x14008], desc[UR22][R70.64], P2 ;  /* 0x1400800046f37fae */ /* 0x0003e200091a1016 */
[----:B----4-:R-:W-:-:S04]  /*bcf0*/  IADD3 R126, P4, PT, R132, UR10, RZ ;  /* 0x0000000a847e7c10 */ /* 0x010fc8000ff9e0ff */
[----:B------:R-:W-:Y:S02]  /*bd00*/  IADD3.X R127, PT, PT, R133, UR11, RZ, P4, !PT ;  /* 0x0000000b857f7c10 */ /* 0x000fe4000a7fe4ff */
[----:B------:R-:W-:Y:S02]  /*bd10*/  IADD3 R130, P4, PT, R156, UR10, RZ ;  /* 0x0000000a9c827c10 */ /* 0x000fe4000ff9e0ff */
[----:B------:R-:W-:Y:S02]  /*bd20*/  IADD3 R128, P5, PT, R160, UR10, RZ ;  /* 0x0000000aa0807c10 */ /* 0x000fe4000ffbe0ff */
[----:B------:R-:W-:Y:S02]  /*bd30*/  IADD3.X R131, PT, PT, R157, UR11, RZ, P4, !PT ;  /* 0x0000000b9d837c10 */ /* 0x000fe4000a7fe4ff */
[----:B------:R-:W4:Y:S01]  /*bd40*/  LDL.LU.64 R156, [R1+0x188] ;  /* 0x00018800019c7983 */ /* 0x000f220000300a00 */
[----:B------:R-:W-:Y:S02]  /*bd50*/  IADD3.X R129, PT, PT, R161, UR11, RZ, P5, !PT ;  /* 0x0000000ba1817c10 */ /* 0x000fe4000affe4ff */
[----:B------:R-:W-:Y:S01]  /*bd60*/  IADD3 R132, P5, PT, R158, UR10, RZ ;  /* 0x0000000a9e847c10 */ /* 0x000fe2000ffbe0ff */
[----:B------:R-:W4:Y:S03]  /*bd70*/  LDL.LU.64 R160, [R1+0x180] ;  /* 0x0001800001a07983 */ /* 0x000f260000300a00 */
[----:B------:R-:W-:-:S02]  /*bd80*/  IADD3.X R133, PT, PT, R159, UR11, RZ, P5, !PT ;  /* 0x0000000b9f857c10 */ /* 0x000fc4000affe4ff */
[----:B------:R-:W4:Y:S01]  /*bd90*/  LDL.LU.64 R158, [R1+0x150] ;  /* 0x00015000019e7983 */ /* 0x000f220000300a00 */
[----:B------:R-:W-:-:S03]  /*bda0*/  IADD3 R134, P5, PT, R162, UR10, RZ ;  /* 0x0000000aa2867c10 */ /* 0x000fc6000ffbe0ff */
[----:B------:R-:W4:Y:S01]  /*bdb0*/  LDL.LU.64 R164, [R1+0x148] ;  /* 0x0001480001a47983 */ /* 0x000f220000300a00 */
[----:B------:R-:W-:-:S03]  /*bdc0*/  IADD3.X R135, PT, PT, R163, UR11, RZ, P5, !PT ;  /* 0x0000000ba3877c10 */ /* 0x000fc6000affe4ff */
[----:B------:R-:W4:Y:S04]  /*bdd0*/  LDL.LU.64 R162, [R1+0x108] ;  /* 0x0001080001a27983 */ /* 0x000f280000300a00 */
[----:B------:R-:W4:Y:S04]  /*bde0*/  LDL.LU.64 R168, [R1+0x100] ;  /* 0x0001000001a87983 */ /* 0x000f280000300a00 */
[----:B------:R-:W4:Y:S04]  /*bdf0*/  LDL.LU.64 R166, [R1+0xa8] ;  /* 0x0000a80001a67983 */ /* 0x000f280000300a00 */
[----:B------:R-:W4:Y:S04]  /*be00*/  LDL.LU.64 R200, [R1+0xa0] ;  /* 0x0000a00001c87983 */ /* 0x000f280000300a00 */
[----:B------:R-:W4:Y:S04]  /*be10*/  LDL.LU.64 R180, [R1+0x198] ;  /* 0x0001980001b47983 */ /* 0x000f280000300a00 */
[----:B------:R-:W4:Y:S04]  /*be20*/  LDL.LU.64 R184, [R1+0x190] ;  /* 0x0001900001b87983 */ /* 0x000f280000300a00 */
[----:B------:R-:W4:Y:S04]  /*be30*/  LDL.LU.64 R182, [R1+0x168] ;  /* 0x0001680001b67983 */ /* 0x000f280000300a00 */
[----:B------:R-:W4:Y:S04]  /*be40*/  LDL.LU.64 R230, [R1+0xc8] ;  /* 0x0000c80001e67983 */ /* 0x000f280000300a00 */
[----:B------:R-:W4:Y:S01]  /*be50*/  LDL.LU.64 R214, [R1+0xc0] ;  /* 0x0000c00001d67983 */ /* 0x000f220000300a00 */
[----:B------:R-:W-:-:S04]  /*be60*/  IADD3 R136, P4, PT, R140, UR10, RZ ;  /* 0x0000000a8c887c10 */ /* 0x000fc8000ff9e0ff */
[----:B------:R-:W-:Y:S02]  /*be70*/  IADD3.X R137, PT, PT, R141, UR11, RZ, P4, !PT ;  /* 0x0000000b8d897c10 */ /* 0x000fe4000a7fe4ff */
[----:B------:R-:W-:Y:S02]  /*be80*/  IADD3 R138, P4, PT, R144, UR10, RZ ;  /* 0x0000000a908a7c10 */ /* 0x000fe4000ff9e0ff */
[----:B------:R-:W-:Y:S02]  /*be90*/  IADD3 R140, P5, PT, R142, UR10, RZ ;  /* 0x0000000a8e8c7c10 */ /* 0x000fe4000ffbe0ff */
[----:B------:R-:W-:Y:S02]  /*bea0*/  IADD3.X R139, PT, PT, R145, UR11, RZ, P4, !PT ;  /* 0x0000000b918b7c10 */ /* 0x000fe4000a7fe4ff */
[----:B------:R-:W-:Y:S02]  /*beb0*/  IADD3 R142, P4, PT, R148, UR10, RZ ;  /* 0x0000000a948e7c10 */ /* 0x000fe4000ff9e0ff */
[----:B------:R-:W-:-:S02]  /*bec0*/  IADD3.X R141, PT, PT, R143, UR11, RZ, P5, !PT ;  /* 0x0000000b8f8d7c10 */ /* 0x000fc4000affe4ff */
[----:B------:R-:W-:Y:S02]  /*bed0*/  IADD3.X R143, PT, PT, R149, UR11, RZ, P4, !PT ;  /* 0x0000000b958f7c10 */ /* 0x000fe4000a7fe4ff */
[----:B--2---:R-:W-:Y:S02]  /*bee0*/  IADD3 R144, P5, PT, R146, UR10, RZ ;  /* 0x0000000a92907c10 */ /* 0x004fe4000ffbe0ff */
[----:B---3--:R-:W-:Y:S02]  /*bef0*/  IADD3 R146, P4, PT, R152, UR10, RZ ;  /* 0x0000000a98927c10 */ /* 0x008fe4000ff9e0ff */
[----:B------:R-:W-:Y:S02]  /*bf00*/  IADD3.X R145, PT, PT, R147, UR11, RZ, P5, !PT ;  /* 0x0000000b93917c10 */ /* 0x000fe4000affe4ff */
[----:B------:R-:W-:Y:S02]  /*bf10*/  IADD3 R148, P5, PT, R150, UR10, RZ ;  /* 0x0000000a96947c10 */ /* 0x000fe4000ffbe0ff */
[----:B------:R-:W-:-:S02]  /*bf20*/  IADD3.X R147, PT, PT, R153, UR11, RZ, P4, !PT ;  /* 0x0000000b99937c10 */ /* 0x000fc4000a7fe4ff */
[----:B------:R-:W-:Y:S02]  /*bf30*/  IADD3.X R149, PT, PT, R151, UR11, RZ, P5, !PT ;  /* 0x0000000b97957c10 */ /* 0x000fe4000affe4ff */
[----:B------:R-:W-:-:S04]  /*bf40*/  IADD3 R150, P5, PT, R216, UR10, RZ ;  /* 0x0000000ad8967c10 */ /* 0x000fc8000ffbe0ff */
[----:B------:R-:W-:Y:S02]  /*bf50*/  IADD3.X R151, PT, PT, R217, UR11, RZ, P5, !PT ;  /* 0x0000000bd9977c10 */ /* 0x000fe4000affe4ff */
[----:B----4-:R-:W-:-:S04]  /*bf60*/  IADD3 R152, P4, PT, R156, UR10, RZ ;  /* 0x0000000a9c987c10 */ /* 0x010fc8000ff9e0ff */
[----:B------:R-:W-:Y:S02]  /*bf70*/  IADD3.X R153, PT, PT, R157, UR11, RZ, P4, !PT ;  /* 0x0000000b9d997c10 */ /* 0x000fe4000a7fe4ff */
[----:B------:R-:W-:Y:S02]  /*bf80*/  IADD3 R154, P4, PT, R160, UR10, RZ ;  /* 0x0000000aa09a7c10 */ /* 0x000fe4000ff9e0ff */
        /* <DEDUP_REMOVED lines=20> */
[----:B------:R-:W-:Y:S02]  /*c0d0*/  IADD3.X R183, PT, PT, R231, UR11, RZ, P4, !PT ;  /* 0x0000000be7b77c10 */ /* 0x000fe4000a7fe4ff */
[----:B------:R-:W2:Y:S01]  /*c0e0*/  LDL.LU.64 R230, [R1+0xe8] ;  /* 0x0000e80001e67983 */ /* 0x000ea20000300a00 */
[----:B------:R-:W-:-:S02]  /*c0f0*/  ISETP.GE.AND P4, PT, R247, R18, PT ;  /* 0x00000012f700720c */ /* 0x000fc40003f86270 */
[----:B------:R-:W-:Y:S02]  /*c100*/  LOP3.LUT R247, R3, 0x66, RZ, 0xfc, !PT ;  /* 0x0000006603f77812 */ /* 0x000fe400078efcff */
[----:B------:R-:W-:Y:S02]  /*c110*/  IADD3 R184, P5, PT, R214, UR10, RZ ;  /* 0x0000000ad6b87c10 */ /* 0x000fe4000ffbe0ff */
[----:B-1----:R-:W-:Y:S02]  /*c120*/  SEL R70, RZ, 0x4, P4 ;  /* 0x00000004ff467807 */ /* 0x002fe40002000000 */
[----:B------:R-:W-:Y:S02]  /*c130*/  ISETP.GE.AND P2, PT, R247, R18, PT ;  /* 0x00000012f700720c */ /* 0x000fe40003f46270 */
[----:B------:R-:W-:Y:S02]  /*c140*/  IADD3.X R185, PT, PT, R215, UR11, RZ, P5, !PT ;  /* 0x0000000bd7b97c10 */ /* 0x000fe4000affe4ff */
[----:B------:R-:W-:-:S02]  /*c150*/  IADD3 R30, P4, PT, R30, UR10, RZ ;  /* 0x0000000a1e1e7c10 */ /* 0x000fc4000ff9e0ff */
[----:B------:R-:W-:Y:S02]  /*c160*/  IADD3 R32, P5, PT, R32, UR10, RZ ;  /* 0x0000000a20207c10 */ /* 0x000fe4000ffbe0ff */
[----:B------:R-:W-:Y:S02]  /*c170*/  LOP3.LUT R247, R3, 0x8, RZ, 0xfc, !PT ;  /* 0x0000000803f77812 */ /* 0x000fe400078efcff */
[----:B------:R-:W-:Y:S02]  /*c180*/  SEL R70, R70, RZ, P1 ;  /* 0x000000ff46467207 */ /* 0x000fe40000800000 */
[----:B------:R-:W-:Y:S02]  /*c190*/  SEL R19, RZ, 0x4, P2 ;  /* 0x00000004ff137807 */ /* 0x000fe40001000000 */
[----:B------:R-:W-:Y:S02]  /*c1a0*/  IADD3.X R31, PT, PT, R31, UR11, RZ, P4, !PT ;  /* 0x0000000b1f1f7c10 */ /* 0x000fe4000a7fe4ff */
[----:B------:R-:W-:-:S02]  /*c1b0*/  IADD3.X R33, PT, PT, R33, UR11, RZ, P5, !PT ;  /* 0x0000000b21217c10 */ /* 0x000fc4000affe4ff */
[----:B------:R-:W-:Y:S02]  /*c1c0*/  ISETP.GE.AND P4, PT, R247, R18, PT ;  /* 0x00000012f700720c */ /* 0x000fe40003f86270 */
[----:B------:R-:W-:Y:S02]  /*c1d0*/  ISETP.NE.U32.AND P2, PT, R70, RZ, PT ;  /* 0x000000ff4600720c */ /* 0x000fe40003f45070 */
[----:B------:R-:W-:Y:S02]  /*c1e0*/  IADD3 R34, P5, PT, R34, UR10, RZ ;  /* 0x0000000a22227c10 */ /* 0x000fe4000ffbe0ff */
[----:B------:R-:W-:Y:S02]  /*c1f0*/  SEL R70, R19, RZ, P1 ;  /* 0x000000ff13467207 */ /* 0x000fe40000800000 */
[----:B------:R-:W-:Y:S02]  /*c200*/  LOP3.LUT R247, R3, 0xa, RZ, 0xfc, !PT ;  /* 0x0000000a03f77812 */ /* 0x000fe400078efcff */
[----:B------:R-:W-:-:S02]  /*c210*/  SEL R19, RZ, 0x4, P4 ;  /* 0x00000004ff137807 */ /* 0x000fc40002000000 */
[----:B------:R-:W-:Y:S02]  /*c220*/  IADD3.X R35, PT, PT, R35, UR11, RZ, P5, !PT ;  /* 0x0000000b23237c10 */ /* 0x000fe4000affe4ff */
[----:B------:R-:W-:Y:S01]  /*c230*/  ISETP.NE.U32.AND P5, PT, R70, RZ, PT ;  /* 0x000000ff4600720c */ /* 0x000fe20003fa5070 */
[----:B------:R-:W-:Y:S01]  /*c240*/  LDGSTS.E [R243+0x16000], desc[UR22][R44.64], P2 ;  /* 0x160000002cf37fae */ /* 0x000fe200091a1016 */
[----:B------:R-:W-:Y:S02]  /*c250*/  ISETP.GE.AND P4, PT, R247, R18, PT ;  /* 0x00000012f700720c */ /* 0x000fe40003f86270 */
[----:B------:R-:W-:Y:S02]  /*c260*/  SEL R71, R19, RZ, P1 ;  /* 0x000000ff13477207 */ /* 0x000fe40000800000 */
[----:B------:R-:W-:Y:S02]  /*c270*/  SEL R19, RZ, 0x4, P4 ;  /* 0x00000004ff137807 */ /* 0x000fe40002000000 */
[----:B------:R-:W-:-:S02]  /*c280*/  ISETP.NE.U32.AND P4, PT, R71, RZ, PT ;  /* 0x000000ff4700720c */ /* 0x000fc40003f85070 */
[----:B------:R-:W-:Y:S02]  /*c290*/  LOP3.LUT R247, R3, 0x28, RZ, 0xfc, !PT ;  /* 0x0000002803f77812 */ /* 0x000fe400078efcff */
[----:B------:R-:W-:Y:S01]  /*c2a0*/  SEL R19, R19, RZ, P1 ;  /* 0x000000ff13137207 */ /* 0x000fe20000800000 */
[----:B------:R-:W-:Y:S01]  /*c2b0*/  LDGSTS.E [R243+0x16008], desc[UR22][R104.64], P5 ;  /* 0x1600800068f37fae */ /* 0x000fe2000a9a1016 */
[-C--:B------:R-:W-:Y:S02]  /*c2c0*/  ISETP.GE.AND P2, PT, R247, R18.reuse, PT ;  /* 0x00000012f700720c */ /* 0x080fe40003f46270 */
[----:B------:R-:W-:Y:S02]  /*c2d0*/  LOP3.LUT R247, R3, 0x2a, RZ, 0xfc, !PT ;  /* 0x0000002a03f77812 */ /* 0x000fe400078efcff */
[----:B------:R-:W-:Y:S02]  /*c2e0*/  ISETP.NE.U32.AND P5, PT, R19, RZ, PT ;  /* 0x000000ff1300720c */ /* 0x000fe40003fa5070 */
[----:B------:R-:W-:Y:S01]  /*c2f0*/  SEL R19, RZ, 0x4, P2 ;  /* 0x00000004ff137807 */ /* 0x000fe20001000000 */
[----:B------:R1:W-:Y:S01]  /*c300*/  LDGSTS.E [R242+0x10000], desc[UR22][R42.64], P4 ;  /* 0x100000002af27fae */ /* 0x0003e2000a1a1016 */
[----:B------:R-:W-:-:S02]  /*c310*/  ISETP.GE.AND P2, PT, R247, R18, PT ;  /* 0x00000012f700720c */ /* 0x000fc40003f46270 */
[C---:B------:R-:W-:Y:S02]  /*c320*/  LOP3.LUT R215, R3.reuse, 0x48, RZ, 0xfc, !PT ;  /* 0x0000004803d77812 */ /* 0x040fe400078efcff */
[----:B------:R-:W-:Y:S02]  /*c330*/  LOP3.LUT R247, R3, 0x4a, RZ, 0xfc, !PT ;  /* 0x0000004a03f77812 */ /* 0x000fe400078efcff */
[----:B------:R-:W-:-:S03]  /*c340*/  ISETP.GE.AND P4, PT, R215, R18, PT ;  /* 0x00000012d700720c */ /* 0x000fc60003f86270 */
[----:B------:R-:W-:Y:S01]  /*c350*/  LDGSTS.E [R242+0x10008], desc[UR22][R100.64], P5 ;  /* 0x1000800064f27fae */ /* 0x000fe2000a9a1016 */
[----:B-1----:R-:W-:Y:S02]  /*c360*/  SEL R43, RZ, 0x4, P2 ;  /* 0x00000004ff2b7807 */ /* 0x002fe40001000000 */
[----:B------:R-:W-:Y:S02]  /*c370*/  SEL R42, R19, RZ, P1 ;  /* 0x000000ff132a7207 */ /* 0x000fe40000800000 */
[----:B------:R-:W-:Y:S02]  /*c380*/  ISETP.GE.AND P2, PT, R247, R18, PT ;  /* 0x00000012f700720c */ /* 0x000fe40003f46270 */
[----:B------:R-:W-:Y:S02]  /*c390*/  SEL R43, R43, RZ, P1 ;  /* 0x000000ff2b2b7207 */ /* 0x000fe40000800000 */
[----:B------:R-:W-:Y:S02]  /*c3a0*/  SEL R19, RZ, 0x4, P4 ;  /* 0x00000004ff137807 */ /* 0x000fe40002000000 */
[----:B------:R-:W-:-:S02]  /*c3b0*/  ISETP.NE.U32.AND P4, PT, R42, RZ, PT ;  /* 0x000000ff2a00720c */ /* 0x000fc40003f85070 */
[----:B------:R-:W-:Y:S02]  /*c3c0*/  SEL R44, RZ, 0x4, P2 ;  /* 0x00000004ff2c7807 */ /* 0x000fe40001000000 */
[----:B------:R-:W-:Y:S02]  /*c3d0*/  ISETP.NE.U32.AND P2, PT, R43, RZ, PT ;  /* 0x000000ff2b00720c */ /* 0x000fe40003f45070 */
[----:B------:R-:W-:-:S07]  /*c3e0*/  LOP3.LUT R215, R3, 0x68, RZ, 0xfc, !PT ;  /* 0x0000006803d77812 */ /* 0x000fce00078efcff */
[----:B------:R-:W-:Y:S04]  /*c3f0*/  LDGSTS.E [R242+0x12000], desc[UR22][R102.64], P4 ;  /* 0x1200000066f27fae */ /* 0x000fe8000a1a1016 */
[----:B------:R-:W-:Y:S01]  /*c400*/  LDGSTS.E [R242+0x12008], desc[UR22][R98.64], P2 ;  /* 0x1200800062f27fae */ /* 0x000fe200091a1016 */
[----:B------:R-:W-:-:S03]  /*c410*/  ISETP.GE.AND P2, PT, R215, R18, PT ;  /* 0x00000012d700720c */ /* 0x000fc60003f46270 */
[----:B------:R-:W3:Y:S01]  /*c420*/  LDL.LU.64 R214, [R1+0x98] ;  /* 0x0000980001d67983 */ /* 0x000ee20000300a00 */
[----:B------:R-:W1:Y:S01]  /*c430*/  S2R R247, SR_TID.X ;  /* 0x0000000000f77919 */ /* 0x000e620000002100 */
[----:B------:R-:W-:Y:S02]  /*c440*/  IADD3 R70, P6, PT, R186, UR12, RZ ;  /* 0x0000000cba467c10 */ /* 0x000fe4000ffde0ff */
[----:B------:R-:W-:Y:S02]  /*c450*/  SEL R19, R19, RZ, P1 ;  /* 0x000000ff13137207 */ /* 0x000fe40000800000 */
[----:B------:R-:W-:Y:S02]  /*c460*/  SEL R44, R44, RZ, P1 ;  /* 0x000000ff2c2c7207 */ /* 0x000fe40000800000 */
[----:B------:R-:W-:Y:S02]  /*c470*/  IADD3.X R71, PT, PT, R187, UR13, RZ, P6, !PT ;  /* 0x0000000dbb477c10 */ /* 0x000fe4000b7fe4ff */
[----:B------:R-:W-:-:S02]  /*c480*/  ISETP.NE.U32.AND P5, PT, R19, RZ, PT ;  /* 0x000000ff1300720c */ /* 0x000fc40003fa5070 */
[----:B------:R-:W-:Y:S02]  /*c490*/  IADD3 R42, P6, PT, R202, UR12, RZ ;  /* 0x0000000cca2a7c10 */ /* 0x000fe4000ffde0ff */
[----:B------:R-:W-:Y:S02]  /*c4a0*/  ISETP.NE.U32.AND P4, PT, R44, RZ, PT ;  /* 0x000000ff2c00720c */ /* 0x000fe40003f85070 */
[----:B------:R-:W-:Y:S02]  /*c4b0*/  IADD3.X R43, PT, PT, R203, UR13, RZ, P6, !PT ;  /* 0x0000000dcb2b7c10 */ /* 0x000fe4000b7fe4ff */
[----:B------:R-:W-:Y:S02]  /*c4c0*/  IADD3 R44, P6, PT, R218, UR12, RZ ;  /* 0x0000000cda2c7c10 */ /* 0x000fe4000ffde0ff */
[----:B------:R-:W-:Y:S02]  /*c4d0*/  SEL R19, RZ, 0x4, P2 ;  /* 0x00000004ff137807 */ /* 0x000fe40001000000 */
[----:B------:R-:W-:Y:S01]  /*c4e0*/  IADD3.X R45, PT, PT, R219, UR13, RZ, P6, !PT ;  /* 0x0000000ddb2d7c10 */ /* 0x000fe2000b7fe4ff */
[----:B------:R4:W-:Y:S01]  /*c4f0*/  LDGSTS.E [R242+0x14000], desc[UR22][R96.64], P5 ;  /* 0x1400000060f27fae */ /* 0x0009e2000a9a1016 */
[----:B------:R-:W-:-:S03]  /*c500*/  SEL R19, R19, RZ, P1 ;  /* 0x000000ff13137207 */ /* 0x000fc60000800000 */
[----:B------:R4:W-:Y:S01]  /*c510*/  LDGSTS.E [R242+0x14008], desc[UR22][R94.64], P4 ;  /* 0x140080005ef27fae */ /* 0x0009e2000a1a1016 */
[----:B-1----:R-:W-:Y:S02]  /*c520*/  LEA.HI R201, R247, 0xe, RZ, 0x1a ;  /* 0x0000000ef7c97811 */ /* 0x002fe400078fd0ff */
[----:B------:R-:W-:Y:S02]  /*c530*/  LOP3.LUT R247, R3, 0x6a, RZ, 0xfc, !PT ;  /* 0x0000006a03f77812 */ /* 0x000fe400078efcff */
[-C--:B------:R-:W-:Y:S02]  /*c540*/  ISETP.GE.AND P2, PT, R201, R18.reuse, PT ;  /* 0x00000012c900720c */ /* 0x080fe40003f46270 */
[----:B------:R-:W-:Y:S02]  /*c550*/  ISETP.GE.AND P6, PT, R247, R18, PT ;  /* 0x00000012f700720c */ /* 0x000fe40003fc6270 */
[C---:B------:R-:W-:Y:S02]  /*c560*/  LOP3.LUT R201, R3.reuse, 0xc, RZ, 0xfc, !PT ;  /* 0x0000000c03c97812 */ /* 0x040fe400078efcff */
[----:B------:R-:W-:-:S02]  /*c570*/  LOP3.LUT R247, R3, 0x2c, RZ, 0xfc, !PT ;  /* 0x0000002c03f77812 */ /* 0x000fc400078efcff */
[----:B------:R-:W-:Y:S02]  /*c580*/  ISETP.NE.U32.AND P5, PT, R19, RZ, PT ;  /* 0x000000ff1300720c */ /* 0x000fe40003fa5070 */
[----:B----4-:R-:W-:Y:S02]  /*c590*/  SEL R96, RZ, 0x4, P6 ;  /* 0x00000004ff607807 */ /* 0x010fe40003000000 */
[-C--:B------:R-:W-:Y:S02]  /*c5a0*/  ISETP.GE.AND P4, PT, R201, R18.reuse, PT ;  /* 0x00000012c900720c */ /* 0x080fe40003f86270 */
[----:B------:R-:W-:Y:S02]  /*c5b0*/  SEL R19, RZ, 0x4, P2 ;  /* 0x00000004ff137807 */ /* 0x000fe40001000000 */
[----:B------:R-:W-:Y:S02]  /*c5c0*/  ISETP.GE.AND P2, PT, R247, R18, PT ;  /* 0x00000012f700720c */ /* 0x000fe40003f46270 */
[----:B------:R-:W-:-:S02]  /*c5d0*/  IADD3 R94, P6, PT, R234, UR12, RZ ;  /* 0x0000000cea5e7c10 */ /* 0x000fc4000ffde0ff */
[----:B------:R-:W-:Y:S01]  /*c5e0*/  SEL R96, R96, RZ, P1 ;  /* 0x000000ff60607207 */ /* 0x000fe20000800000 */
[----:B------:R3:W-:Y:S01]  /*c5f0*/  LDGSTS.E [R242+0x16000], desc[UR22][R40.64], P5 ;  /* 0x1600000028f27fae */ /* 0x0007e2000a9a1016 */
[----:B------:R-:W-:Y:S02]  /*c600*/  SEL R97, RZ, 0x4, P4 ;  /* 0x00000004ff617807 */ /* 0x000fe40002000000 */
[----:B------:R-:W-:Y:S02]  /*c610*/  SEL R98, RZ, 0x4, P2 ;  /* 0x00000004ff627807 */ /* 0x000fe40001000000 */
[----:B------:R-:W-:Y:S02]  /*c620*/  IADD3 R28, P2, PT, R28, UR12, RZ ;  /* 0x0000000c1c1c7c10 */ /* 0x000fe4000ff5e0ff */
[----:B------:R-:W-:Y:S02]  /*c630*/  IADD3.X R95, PT, PT, R235, UR13, RZ, P6, !PT ;  /* 0x0000000deb5f7c10 */ /* 0x000fe4000b7fe4ff */
[----:B------:R-:W-:-:S02]  /*c640*/  ISETP.NE.U32.AND P4, PT, R96, RZ, PT ;  /* 0x000000ff6000720c */ /* 0x000fc40003f85070 */
[----:B------:R-:W-:Y:S02]  /*c650*/  SEL R97, R97, RZ, P1 ;  /* 0x000000ff61617207 */ /* 0x000fe40000800000 */
[----:B------:R-:W-:Y:S02]  /*c660*/  IADD3.X R29, PT, PT, R29, UR13, RZ, P2, !PT ;  /* 0x0000000d1d1d7c10 */ /* 0x000fe400097fe4ff */
[----:B------:R-:W-:Y:S01]  /*c670*/  ISETP.NE.U32.AND P2, PT, R97, RZ, PT ;  /* 0x000000ff6100720c */ /* 0x000fe20003f45070 */
[----:B------:R-:W1:Y:S06]  /*c680*/  S2R R247, SR_TID.X ;  /* 0x0000000000f77919 */ /* 0x000e6c0000002100 */
[----:B------:R4:W-:Y:S06]  /*c690*/  LDGSTS.E [R242+0x16008], desc[UR22][R108.64], P4 ;  /* 0x160080006cf27fae */ /* 0x0009ec000a1a1016 */
[----:B------:R-:W-:Y:S01]  /*c6a0*/  LDGSTS.E [R9+0x10000], desc[UR22][R116.64], P2 ;  /* 0x1000000074097fae */ /* 0x000fe200091a1016 */
[----:B--2---:R-:W-:-:S04]  /*c6b0*/  IADD3 R96, P6, PT, R230, UR12, RZ ;  /* 0x0000000ce6607c10 */ /* 0x004fc8000ffde0ff */
[----:B------:R-:W-:Y:S02]  /*c6c0*/  IADD3.X R97, PT, PT, R231, UR13, RZ, P6, !PT ;  /* 0x0000000de7617c10 */ /* 0x000fe4000b7fe4ff */
[----:B------:R-:W2:Y:S01]  /*c6d0*/  LDL.LU.64 R230, [R1+0xe0] ;  /* 0x0000e00001e67983 */ /* 0x000ea20000300a00 */
[----:B-1----:R-:W-:-:S04]  /*c6e0*/  LEA.HI R247, R247, 0x2e, RZ, 0x1a ;  /* 0x0000002ef7f77811 */ /* 0x002fc800078fd0ff */
[----:B------:R-:W-:Y:S02]  /*c6f0*/  ISETP.GE.AND P5, PT, R247, R18, PT ;  /* 0x00000012f700720c */ /* 0x000fe40003fa6270 */
[----:B------:R-:W-:-:S04]  /*c700*/  LOP3.LUT R247, R3, 0x4c, RZ, 0xfc, !PT ;  /* 0x0000004c03f77812 */ /* 0x000fc800078efcff */
[----:B------:R-:W-:Y:S02]  /*c710*/  ISETP.GE.AND P2, PT, R247, R18, PT ;  /* 0x00000012f700720c */ /* 0x000fe40003f46270 */
[----:B------:R-:W1:Y:S01]  /*c720*/  S2R R247, SR_TID.X ;  /* 0x0000000000f77919 */ /* 0x000e620000002100 */
[----:B------:R-:W-:-:S04]  /*c730*/  SEL R19, R19, RZ, P1 ;  /* 0x000000ff13137207 */ /* 0x000fc80000800000 */
[----:B------:R-:W-:Y:S02]  /*c740*/  ISETP.NE.U32.AND P4, PT, R19, RZ, PT ;  /* 0x000000ff1300720c */ /* 0x000fe40003f85070 */
[----:B------:R-:W-:Y:S02]  /*c750*/  SEL R19, RZ, 0x4, P5 ;  /* 0x00000004ff137807 */ /* 0x000fe40002800000 */
[----:B------:R-:W-:Y:S02]  /*c760*/  SEL R98, R98, RZ, P1 ;  /* 0x000000ff62627207 */ /* 0x000fe40000800000 */
[----:B------:R-:W-:Y:S02]  /*c770*/  SEL R19, R19, RZ, P1 ;  /* 0x000000ff13137207 */ /* 0x000fe40000800000 */
[----:B-1----:R-:W-:-:S05]  /*c780*/  LEA.HI R247, R247, 0x4e, RZ, 0x1a ;  /* 0x0000004ef7f77811 */ /* 0x002fca00078fd0ff */
[----:B------:R-:W-:Y:S01]  /*c790*/  LDGSTS.E [R9+0x10008], desc[UR22][R114.64], P4 ;  /* 0x1000800072097fae */ /* 0x000fe2000a1a1016 */
[----:B------:R-:W-:Y:S02]  /*c7a0*/  ISETP.NE.U32.AND P5, PT, R98, RZ, PT ;  /* 0x000000ff6200720c */ /* 0x000fe40003fa5070 */
[----:B------:R-:W-:Y:S02]  /*c7b0*/  SEL R98, RZ, 0x4, P2 ;  /* 0x00000004ff627807 */ /* 0x000fe40001000000 */
[----:B------:R-:W-:Y:S02]  /*c7c0*/  ISETP.NE.U32.AND P2, PT, R19, RZ, PT ;  /* 0x000000ff1300720c */ /* 0x000fe40003f45070 */
[----:B------:R-:W-:Y:S02]  /*c7d0*/  SEL R19, R98, RZ, P1 ;  /* 0x000000ff62137207 */ /* 0x000fe40000800000 */
[----:B------:R-:W-:-:S05]  /*c7e0*/  IADD3 R98, P4, PT, R172, UR12, RZ ;  /* 0x0000000cac627c10 */ /* 0x000fca000ff9e0ff */
[----:B------:R-:W-:Y:S01]  /*c7f0*/  LDGSTS.E [R9+0x12000], desc[UR22][R106.64], P5 ;  /* 0x120000006a097fae */ /* 0x000fe2000a9a1016 */
[----:B---3--:R-:W-:-:S03]  /*c800*/  IADD3 R40, P6, PT, R214, UR12, RZ ;  /* 0x0000000cd6287c10 */ /* 0x008fc6000ffde0ff */
[----:B------:R-:W-:Y:S01]  /*c810*/  LDGSTS.E [R9+0x12008], desc[UR22][R112.64], P2 ;  /* 0x1200800070097fae */ /* 0x000fe200091a1016 */
[----:B------:R-:W-:Y:S02]  /*c820*/  IADD3.X R41, PT, PT, R215, UR13, RZ, P6, !PT ;  /* 0x0000000dd7297c10 */ /* 0x000fe4000b7fe4ff */
[----:B------:R-:W-:-:S04]  /*c830*/  IADD3 R100, P6, PT, R188, UR12, RZ ;  /* 0x0000000cbc647c10 */ /* 0x000fc8000ffde0ff */
[----:B------:R-:W-:Y:S02]  /*c840*/  IADD3.X R101, PT, PT, R189, UR13, RZ, P6, !PT ;  /* 0x0000000dbd657c10 */ /* 0x000fe4000b7fe4ff */
[-C--:B------:R-:W-:Y:S02]  /*c850*/  ISETP.GE.AND P6, PT, R247, R18.reuse, PT ;  /* 0x00000012f700720c */ /* 0x080fe40003fc6270 */
[----:B------:R-:W1:Y:S01]  /*c860*/  S2R R247, SR_TID.X ;  /* 0x0000000000f77919 */ /* 0x000e620000002100 */
[----:B------:R-:W-:Y:S02]  /*c870*/  LOP3.LUT R215, R3, 0x6c, RZ, 0xfc, !PT ;  /* 0x0000006c03d77812 */ /* 0x000fe400078efcff */
[----:B------:R-:W-:Y:S02]  /*c880*/  IADD3.X R99, PT, PT, R173, UR13, RZ, P4, !PT ;  /* 0x0000000dad637c10 */ /* 0x000fe4000a7fe4ff */
[----:B------:R-:W-:Y:S02]  /*c890*/  ISETP.GE.AND P2, PT, R215, R18, PT ;  /* 0x00000012d700720c */ /* 0x000fe40003f46270 */
[----:B------:R-:W-:-:S04]  /*c8a0*/  IADD3 R102, P4, PT, R204, UR12, RZ ;  /* 0x0000000ccc667c10 */ /* 0x000fc8000ff9e0ff */
[----:B------:R-:W-:Y:S02]  /*c8b0*/  IADD3.X R103, PT, PT, R205, UR13, RZ, P4, !PT ;  /* 0x0000000dcd677c10 */ /* 0x000fe4000a7fe4ff */
[----:B-1----:R-:W-:-:S04]  /*c8c0*/  LEA.HI R215, R247, 0x6e, RZ, 0x1a ;  /* 0x0000006ef7d77811 */ /* 0x002fc800078fd0ff */
[----:B------:R-:W-:Y:S02]  /*c8d0*/  ISETP.GE.AND P4, PT, R215, R18, PT ;  /* 0x00000012d700720c */ /* 0x000fe40003f86270 */
[----:B------:R-:W3:Y:S01]  /*c8e0*/  LDL.LU.64 R214, [R1+0x80] ;  /* 0x0000800001d67983 */ /* 0x000ee20000300a00 */
[----:B------:R-:W-:Y:S02]  /*c8f0*/  ISETP.NE.U32.AND P5, PT, R19, RZ, PT ;  /* 0x000000ff1300720c */ /* 0x000fe40003fa5070 */
[----:B------:R-:W-:Y:S02]  /*c900*/  SEL R19, RZ, 0x4, P6 ;  /* 0x00000004ff137807 */ /* 0x000fe40003000000 */
[----:B------:R-:W-:Y:S02]  /*c910*/  SEL R105, RZ, 0x4, P2 ;  /* 0x00000004ff697807 */ /* 0x000fe40001000000 */
[----:B------:R-:W-:Y:S02]  /*c920*/  SEL R19, R19, RZ, P1 ;  /* 0x000000ff13137207 */ /* 0x000fe40000800000 */
[----:B------:R-:W-:-:S02]  /*c930*/  SEL R105, R105, RZ, P1 ;  /* 0x000000ff69697207 */ /* 0x000fc40000800000 */
[----:B------:R-:W-:-:S03]  /*c940*/  LOP3.LUT R247, R3, 0x10, RZ, 0xfc, !PT ;  /* 0x0000001003f77812 */ /* 0x000fc600078efcff */
[----:B------:R-:W-:Y:S01]  /*c950*/  LDGSTS.E [R9+0x14000], desc[UR22][R110.64], P5 ;  /* 0x140000006e097fae */ /* 0x000fe2000a9a1016 */
[----:B------:R-:W-:Y:S02]  /*c960*/  ISETP.NE.U32.AND P5, PT, R19, RZ, PT ;  /* 0x000000ff1300720c */ /* 0x000fe40003fa5070 */
[----:B----4-:R-:W-:Y:S02]  /*c970*/  SEL R108, RZ, 0x4, P4 ;  /* 0x00000004ff6c7807 */ /* 0x010fe40002000000 */
[----:B------:R-:W-:Y:S02]  /*c980*/  ISETP.NE.U32.AND P4, PT, R105, RZ, PT ;  /* 0x000000ff6900720c */ /* 0x000fe40003f85070 */
[----:B------:R-:W-:Y:S02]  /*c990*/  ISETP.GE.AND P2, PT, R247, R18, PT ;  /* 0x00000012f700720c */ /* 0x000fe40003f46270 */
[----:B------:R-:W-:Y:S02]  /*c9a0*/  LOP3.LUT R247, R3, 0x12, RZ, 0xfc, !PT ;  /* 0x0000001203f77812 */ /* 0x000fe400078efcff */
[----:B------:R-:W-:-:S02]  /*c9b0*/  SEL R19, RZ, 0x4, P2 ;  /* 0x00000004ff137807 */ /* 0x000fc40001000000 */
[----:B------:R-:W-:Y:S01]  /*c9c0*/  IADD3 R104, P6, PT, R220, UR12, RZ ;  /* 0x0000000cdc687c10 */ /* 0x000fe2000ffde0ff */
[----:B------:R-:W-:Y:S01]  /*c9d0*/  LDGSTS.E [R9+0x14008], desc[UR22][R38.64], P5 ;  /* 0x1400800026097fae */ /* 0x000fe2000a9a1016 */
[----:B------:R-:W-:Y:S02]  /*c9e0*/  SEL R19, R19, RZ, P1 ;  /* 0x000000ff13137207 */ /* 0x000fe40000800000 */
[----:B------:R-:W-:Y:S01]  /*c9f0*/  ISETP.GE.AND P5, PT, R247, R18, PT ;  /* 0x00000012f700720c */ /* 0x000fe20003fa6270 */
[----:B------:R1:W-:Y:S01]  /*ca00*/  LDGSTS.E [R9+0x16000], desc[UR22][R36.64], P4 ;  /* 0x1600000024097fae */ /* 0x0003e2000a1a1016 */
[----:B------:R-:W-:Y:S02]  /*ca10*/  LOP3.LUT R247, R3, 0x30, RZ, 0xfc, !PT ;  /* 0x0000003003f77812 */ /* 0x000fe400078efcff */
[----:B------:R-:W-:Y:S02]  /*ca20*/  ISETP.NE.U32.AND P4, PT, R19, RZ, PT ;  /* 0x000000ff1300720c */ /* 0x000fe40003f85070 */
[----:B------:R-:W-:-:S02]  /*ca30*/  IADD3.X R105, PT, PT, R221, UR13, RZ, P6, !PT ;  /* 0x0000000ddd697c10 */ /* 0x000fc4000b7fe4ff */
[----:B------:R-:W-:Y:S02]  /*ca40*/  SEL R19, RZ, 0x4, P5 ;  /* 0x00000004ff137807 */ /* 0x000fe40002800000 */
[----:B------:R-:W-:Y:S02]  /*ca50*/  IADD3 R26, P6, PT, R26, UR12, RZ ;  /* 0x0000000c1a1a7c10 */ /* 0x000fe4000ffde0ff */
[----:B------:R-:W-:Y:S02]  /*ca60*/  ISETP.GE.AND P5, PT, R247, R18, PT ;  /* 0x00000012f700720c */ /* 0x000fe40003fa6270 */
[----:B------:R-:W-:Y:S02]  /*ca70*/  LOP3.LUT R247, R3, 0x50, RZ, 0xfc, !PT ;  /* 0x0000005003f77812 */ /* 0x000fe400078efcff */
[----:B------:R-:W-:Y:S02]  /*ca80*/  IADD3.X R27, PT, PT, R27, UR13, RZ, P6, !PT ;  /* 0x0000000d1b1b7c10 */ /* 0x000fe4000b7fe4ff */
[----:B-1----:R-:W-:-:S02]  /*ca90*/  SEL R36, RZ, 0x4, P5 ;  /* 0x00000004ff247807 */ /* 0x002fc40002800000 */
[----:B------:R-:W-:Y:S02]  /*caa0*/  ISETP.GE.AND P6, PT, R247, R18, PT ;  /* 0x00000012f700720c */ /* 0x000fe40003fc6270 */
[----:B------:R-:W-:Y:S02]  /*cab0*/  SEL R37, R19, RZ, P1 ;  /* 0x000000ff13257207 */ /* 0x000fe40000800000 */
[----:B------:R-:W-:Y:S02]  /*cac0*/  SEL R19, R36, RZ, P1 ;  /* 0x000000ff24137207 */ /* 0x000fe40000800000 */
[----:B------:R-:W-:Y:S02]  /*cad0*/  SEL R38, RZ, 0x4, P6 ;  /* 0x00000004ff267807 */ /* 0x000fe40003000000 */
[----:B------:R-:W-:Y:S02]  /*cae0*/  ISETP.NE.U32.AND P5, PT, R37, RZ, PT ;  /* 0x000000ff2500720c */ /* 0x000fe40003fa5070 */
[----:B--2---:R-:W-:-:S04]  /*caf0*/  IADD3 R36, P6, PT, R230, UR12, RZ ;  /* 0x0000000ce6247c10 */ /* 0x004fc8000ffde0ff */
[----:B------:R-:W-:Y:S02]  /*cb00*/  IADD3.X R37, PT, PT, R231, UR13, RZ, P6, !PT ;  /* 0x0000000de7257c10 */ /* 0x000fe4000b7fe4ff */
[----:B------:R-:W2:Y:S01]  /*cb10*/  LDL.LU.64 R230, [R1+0xd8] ;  /* 0x0000d80001e67983 */ /* 0x000ea20000300a00 */
[----:B------:R-:W-:Y:S02]  /*cb20*/  IADD3 R106, P2, PT, R236, UR12, RZ ;  /* 0x0000000cec6a7c10 */ /* 0x000fe4000ff5e0ff */
[----:B------:R-:W-:Y:S02]  /*cb30*/  SEL R108, R108, RZ, P1 ;  /* 0x000000ff6c6c7207 */ /* 0x000fe40000800000 */
[----:B------:R-:W-:Y:S02]  /*cb40*/  IADD3.X R107, PT, PT, R237, UR13, RZ, P2, !PT ;  /* 0x0000000ded6b7c10 */ /* 0x000fe400097fe4ff */
[----:B------:R-:W-:Y:S02]  /*cb50*/  ISETP.NE.U32.AND P2, PT, R108, RZ, PT ;  /* 0x000000ff6c00720c */ /* 0x000fe40003f45070 */
[----:B------:R-:W-:-:S11]  /*cb60*/  LOP3.LUT R201, R3, 0x32, RZ, 0xfc, !PT ;  /* 0x0000003203c97812 */ /* 0x000fd600078efcff */
[----:B------:R1:W-:Y:S01]  /*cb70*/  LDGSTS.E [R9+0x16008], desc[UR22][R118.64], P2 ;  /* 0x1600800076097fae */ /* 0x0003e200091a1016 */
[----:B------:R-:W-:Y:S02]  /*cb80*/  ISETP.GE.AND P2, PT, R201, R18, PT ;  /* 0x00000012c900720c */ /* 0x000fe40003f46270 */
[----:B------:R-:W-:Y:S01]  /*cb90*/  SEL R38, R38, RZ, P1 ;  /* 0x000000ff26267207 */ /* 0x000fe20000800000 */
[----:B------:R-:W-:Y:S01]  /*cba0*/  LDGSTS.E [R8+0x10000], desc[UR22][R120.64], P4 ;  /* 0x1000000078087fae */ /* 0x000fe2000a1a1016 */
[----:B------:R-:W-:-:S03]  /*cbb0*/  LOP3.LUT R247, R3, 0x52, RZ, 0xfc, !PT ;  /* 0x0000005203f77812 */ /* 0x000fc600078efcff */
[----:B------:R-:W-:Y:S01]  /*cbc0*/  LDGSTS.E [R8+0x10008], desc[UR22][R122.64], P5 ;  /* 0x100080007a087fae */ /* 0x000fe2000a9a1016 */
[----:B-1----:R-:W-:Y:S02]  /*cbd0*/  SEL R9, RZ, 0x4, P2 ;  /* 0x00000004ff097807 */ /* 0x002fe40001000000 */
[----:B------:R-:W-:Y:S02]  /*cbe0*/  ISETP.NE.U32.AND P2, PT, R19, RZ, PT ;  /* 0x000000ff1300720c */ /* 0x000fe40003f45070 */
[----:B------:R-:W-:Y:S02]  /*cbf0*/  SEL R9, R9, RZ, P1 ;  /* 0x000000ff09097207 */ /* 0x000fe40000800000 */
[----:B------:R-:W-:Y:S02]  /*cc00*/  ISETP.NE.U32.AND P5, PT, R38, RZ, PT ;  /* 0x000000ff2600720c */ /* 0x000fe40003fa5070 */
[----:B------:R-:W-:-:S07]  /*cc10*/  ISETP.NE.U32.AND P4, PT, R9, RZ, PT ;  /* 0x000000ff0900720c */ /* 0x000fce0003f85070 */
[----:B------:R-:W-:Y:S01]  /*cc20*/  LDGSTS.E [R8+0x12000], desc[UR22][R124.64], P2 ;  /* 0x120000007c087fae */ /* 0x000fe200091a1016 */
[----:B------:R-:W-:-:S04]  /*cc30*/  ISETP.GE.AND P2, PT, R247, R18, PT ;  /* 0x00000012f700720c */ /* 0x000fc80003f46270 */
[----:B------:R-:W-:Y:S01]  /*cc40*/  SEL R9, RZ, 0x4, P2 ;  /* 0x00000004ff097807 */ /* 0x000fe20001000000 */
[----:B------:R-:W-:Y:S01]  /*cc50*/  LDGSTS.E [R8+0x12008], desc[UR22][R126.64], P4 ;  /* 0x120080007e087fae */ /* 0x000fe2000a1a1016 */
[----:B------:R-:W-:Y:S02]  /*cc60*/  LOP3.LUT R247, R3, 0x72, RZ, 0xfc, !PT ;  /* 0x0000007203f77812 */ /* 0x000fe400078efcff */
[----:B------:R-:W-:Y:S01]  /*cc70*/  SEL R9, R9, RZ, P1 ;  /* 0x000000ff09097207 */ /* 0x000fe20000800000 */
[----:B------:R-:W-:Y:S01]  /*cc80*/  LDGSTS.E [R8+0x14000], desc[UR22][R128.64], P5 ;  /* 0x1400000080087fae */ /* 0x000fe2000a9a1016 */
[----:B------:R-:W-:Y:S02]  /*cc90*/  ISETP.GE.AND P4, PT, R247, R18, PT ;  /* 0x00000012f700720c */ /* 0x000fe40003f86270 */
[----:B------:R-:W-:Y:S02]  /*cca0*/  ISETP.NE.U32.AND P5, PT, R9, RZ, PT ;  /* 0x000000ff0900720c */ /* 0x000fe40003fa5070 */
[----:B------:R-:W-:-:S02]  /*ccb0*/  LOP3.LUT R247, R3, 0x16, RZ, 0xfc, !PT ;  /* 0x0000001603f77812 */ /* 0x000fc400078efcff */
[----:B------:R-:W-:-:S04]  /*ccc0*/  SEL R111, RZ, 0x4, P4 ;  /* 0x00000004ff6f7807 */ /* 0x000fc80002000000 */
[----:B------:R-:W-:-:S05]  /*ccd0*/  SEL R113, R111, RZ, P1 ;  /* 0x000000ff6f717207 */ /* 0x000fca0000800000 */
[----:B------:R-:W-:Y:S01]  /*cce0*/  LDGSTS.E [R8+0x14008], desc[UR22][R130.64], P5 ;  /* 0x1400800082087fae */ /* 0x000fe2000a9a1016 */
[----:B---3--:R-:W-:-:S04]  /*ccf0*/  IADD3 R38, P6, PT, R214, UR12, RZ ;  /* 0x0000000cd6267c10 */ /* 0x008fc8000ffde0ff */
[----:B------:R-:W-:Y:S02]  /*cd00*/  IADD3.X R39, PT, PT, R215, UR13, RZ, P6, !PT ;  /* 0x0000000dd7277c10 */ /* 0x000fe4000b7fe4ff */
[----:B------:R-:W-:-:S04]  /*cd10*/  LOP3.LUT R215, R3, 0x70, RZ, 0xfc, !PT ;  /* 0x0000007003d77812 */ /* 0x000fc800078efcff */
[-C--:B------:R-:W-:Y:S02]  /*cd20*/  ISETP.GE.AND P2, PT, R215, R18.reuse, PT ;  /* 0x00000012d700720c */ /* 0x080fe40003f46270 */
[----:B------:R-:W-:Y:S02]  /*cd30*/  LOP3.LUT R215, R3, 0x14, RZ, 0xfc, !PT ;  /* 0x0000001403d77812 */ /* 0x000fe400078efcff */
[----:B------:R-:W-:Y:S02]  /*cd40*/  SEL R9, RZ, 0x4, P2 ;  /* 0x00000004ff097807 */ /* 0x000fe40001000000 */
[-C--:B------:R-:W-:Y:S02]  /*cd50*/  ISETP.GE.AND P4, PT, R215, R18.reuse, PT ;  /* 0x00000012d700720c */ /* 0x080fe40003f86270 */
[----:B------:R-:W-:Y:S01]  /*cd60*/  SEL R9, R9, RZ, P1 ;  /* 0x000000ff09097207 */ /* 0x000fe20000800000 */
[----:B------:R-:W3:Y:S01]  /*cd70*/  LDL.LU.64 R214, [R1+0x78] ;  /* 0x0000780001d67983 */ /* 0x000ee20000300a00 */
[----:B------:R-:W-:-:S02]  /*cd80*/  ISETP.GE.AND P2, PT, R247, R18, PT ;  /* 0x00000012f700720c */ /* 0x000fc40003f46270 */
[----:B------:R-:W-:Y:S02]  /*cd90*/  SEL R19, RZ, 0x4, P4 ;  /* 0x00000004ff137807 */ /* 0x000fe40002000000 */
[----:B------:R-:W-:Y:S02]  /*cda0*/  ISETP.NE.U32.AND P4, PT, R9, RZ, PT ;  /* 0x000000ff0900720c */ /* 0x000fe40003f85070 */
[----:B------:R-:W-:Y:S02]  /*cdb0*/  SEL R9, RZ, 0x4, P2 ;  /* 0x00000004ff097807 */ /* 0x000fe40001000000 */
[----:B------:R-:W-:-:S04]  /*cdc0*/  IADD3 R110, P2, PT, R190, UR12, RZ ;  /* 0x0000000cbe6e7c10 */ /* 0x000fc8000ff5e0ff */
[----:B------:R-:W-:Y:S02]  /*cdd0*/  IADD3.X R111, PT, PT, R191, UR13, RZ, P2, !PT ;  /* 0x0000000dbf6f7c10 */ /* 0x000fe400097fe4ff */
[----:B------:R-:W-:Y:S02]  /*cde0*/  ISETP.NE.U32.AND P2, PT, R113, RZ, PT ;  /* 0x000000ff7100720c */ /* 0x000fe40003f45070 */
[----:B------:R-:W-:Y:S01]  /*cdf0*/  LOP3.LUT R247, R3, 0x34, RZ, 0xfc, !PT ;  /* 0x0000003403f77812 */ /* 0x000fe200078efcff */
[----:B------:R-:W-:Y:S03]  /*ce00*/  LDGSTS.E [R8+0x16000], desc[UR22][R132.64], P4 ;  /* 0x1600000084087fae */ /* 0x000fe6000a1a1016 */
[----:B------:R-:W-:Y:S02]  /*ce10*/  ISETP.GE.AND P5, PT, R247, R18, PT ;  /* 0x00000012f700720c */ /* 0x000fe40003fa6270 */
[----:B------:R-:W-:-:S05]  /*ce20*/  LOP3.LUT R247, R3, 0x36, RZ, 0xfc, !PT ;  /* 0x0000003603f77812 */ /* 0x000fca00078efcff */
[----:B------:R1:W-:Y:S01]  /*ce30*/  LDGSTS.E [R8+0x16008], desc[UR22][R134.64], P2 ;  /* 0x1600800086087fae */ /* 0x0003e200091a1016 */
[----:B------:R-:W-:Y:S02]  /*ce40*/  ISETP.GE.AND P2, PT, R247, R18, PT ;  /* 0x00000012f700720c */ /* 0x000fe40003f46270 */
[----:B------:R-:W4:Y:S01]  /*ce50*/  S2R R247, SR_TID.X ;  /* 0x0000000000f77919 */ /* 0x000f220000002100 */
[----:B------:R-:W-:-:S04]  /*ce60*/  SEL R19, R19, RZ, P1 ;  /* 0x000000ff13137207 */ /* 0x000fc80000800000 */
[----:B------:R-:W-:Y:S02]  /*ce70*/  ISETP.NE.U32.AND P4, PT, R19, RZ, PT ;  /* 0x000000ff1300720c */ /* 0x000fe40003f85070 */
[----:B------:R-:W-:Y:S02]  /*ce80*/  SEL R19, RZ, 0x4, P5 ;  /* 0x00000004ff137807 */ /* 0x000fe40002800000 */
[----:B------:R-:W-:Y:S02]  /*ce90*/  SEL R9, R9, RZ, P1 ;  /* 0x000000ff09097207 */ /* 0x000fe40000800000 */
[----:B------:R-:W-:Y:S02]  /*cea0*/  SEL R19, R19, RZ, P1 ;  /* 0x000000ff13137207 */ /* 0x000fe40000800000 */
[----:B------:R-:W-:Y:S02]  /*ceb0*/  SEL R114, RZ, 0x4, P2 ;  /* 0x00000004ff727807 */ /* 0x000fe40001000000 */
[----:B------:R-:W-:-:S02]  /*cec0*/  ISETP.NE.U32.AND P5, PT, R9, RZ, PT ;  /* 0x000000ff0900720c */ /* 0x000fc40003fa5070 */
[----:B------:R-:W-:Y:S01]  /*ced0*/  ISETP.NE.U32.AND P2, PT, R19, RZ, PT ;  /* 0x000000ff1300720c */ /* 0x000fe20003f45070 */
[----:B------:R-:W-:Y:S01]  /*cee0*/  LDGSTS.E [R7+0x10000], desc[UR22][R136.64], P4 ;  /* 0x1000000088077fae */ /* 0x000fe2000a1a1016 */
[----:B------:R-:W-:Y:S02]  /*cef0*/  SEL R19, R114, RZ, P1 ;  /* 0x000000ff72137207 */ /* 0x000fe40000800000 */
[----:B------:R-:W-:-:S04]  /*cf00*/  IADD3 R114, P4, PT, R238, UR12, RZ ;  /* 0x0000000cee727c10 */ /* 0x000fc8000ff9e0ff */
[----:B------:R-:W-:-:S03]  /*cf10*/  IADD3.X R115, PT, PT, R239, UR13, RZ, P4, !PT ;  /* 0x0000000def737c10 */ /* 0x000fc6000a7fe4ff */
[----:B------:R-:W-:Y:S01]  /*cf20*/  LDGSTS.E [R7+0x10008], desc[UR22][R138.64], P5 ;  /* 0x100080008a077fae */ /* 0x000fe2000a9a1016 */
[----:B----4-:R-:W-:-:S03]  /*cf30*/  SHF.R.U32.HI R238, RZ, 0x6, R247 ;  /* 0x00000006ffee7819 */ /* 0x010fc600000116f7 */
[----:B------:R-:W-:Y:S01]  /*cf40*/  LDGSTS.E [R7+0x12000], desc[UR22][R140.64], P2 ;  /* 0x120000008c077fae */ /* 0x000fe200091a1016 */
[----:B------:R-:W-:-:S04]  /*cf50*/  SGXT.U32 R238, R238, 0x1 ;  /* 0x00000001eeee781a */ /* 0x000fc80000000000 */
[----:B------:R-:W-:-:S04]  /*cf60*/  LOP3.LUT R238, R238, 0x56, RZ, 0xfc, !PT ;  /* 0x00000056eeee7812 */ /* 0x000fc800078efcff */
[----:B------:R-:W-:-:S04]  /*cf70*/  ISETP.GE.AND P2, PT, R238, R18, PT ;  /* 0x00000012ee00720c */ /* 0x000fc80003f46270 */
[----:B------:R-:W-:Y:S02]  /*cf80*/  SEL R119, RZ, 0x4, P2 ;  /* 0x00000004ff777807 */ /* 0x000fe40001000000 */
[----:B--2---:R-:W-:Y:S02]  /*cf90*/  IADD3 R116, P4, PT, R230, UR12, RZ ;  /* 0x0000000ce6747c10 */ /* 0x004fe4000ff9e0ff */
[----:B------:R-:W-:Y:S02]  /*cfa0*/  LOP3.LUT R230, R3, 0x74, RZ, 0xfc, !PT ;  /* 0x0000007403e67812 */ /* 0x000fe400078efcff */
[----:B------:R-:W-:Y:S02]  /*cfb0*/  IADD3.X R117, PT, PT, R231, UR13, RZ, P4, !PT ;  /* 0x0000000de7757c10 */ /* 0x000fe4000a7fe4ff */
[----:B------:R-:W-:Y:S02]  /*cfc0*/  LOP3.LUT R231, R3, 0x76, RZ, 0xfc, !PT ;  /* 0x0000007603e77812 */ /* 0x000fe400078efcff */
[----:B------:R-:W-:-:S02]  /*cfd0*/  ISETP.GE.AND P2, PT, R230, R18, PT ;  /* 0x00000012e600720c */ /* 0x000fc40003f46270 */
[----:B------:R-:W-:Y:S02]  /*cfe0*/  ISETP.GE.AND P4, PT, R231, R18, PT ;  /* 0x00000012e700720c */ /* 0x000fe40003f86270 */
[----:B------:R-:W2:Y:S01]  /*cff0*/  LDL.LU.64 R230, [R1+0xd0] ;  /* 0x0000d00001e67983 */ /* 0x000ea20000300a00 */
[----:B------:R-:W-:-:S04]  /*d000*/  IADD3 R108, P6, PT, R174, UR12, RZ ;  /* 0x0000000cae6c7c10 */ /* 0x000fc8000ffde0ff */
[----:B------:R-:W-:Y:S02]  /*d010*/  IADD3.X R109, PT, PT, R175, UR13, RZ, P6, !PT ;  /* 0x0000000daf6d7c10 */ /* 0x000fe4000b7fe4ff */
[----:B------:R-:W-:-:S04]  /*d020*/  IADD3 R112, P6, PT, R206, UR12, RZ ;  /* 0x0000000cce707c10 */ /* 0x000fc8000ffde0ff */
[----:B------:R-:W-:Y:S02]  /*d030*/  IADD3.X R113, PT, PT, R207, UR13, RZ, P6, !PT ;  /* 0x0000000dcf717c10 */ /* 0x000fe4000b7fe4ff */
[----:B-1----:R-:W-:Y:S02]  /*d040*/  IADD3 R8, P6, PT, R222, UR12, RZ ;  /* 0x0000000cde087c10 */ /* 0x002fe4000ffde0ff */
[----:B------:R-:W-:Y:S02]  /*d050*/  LOP3.LUT R201, R3, 0x54, RZ, 0xfc, !PT ;  /* 0x0000005403c97812 */ /* 0x000fe400078efcff */
[----:B------:R-:W-:Y:S02]  /*d060*/  IADD3.X R9, PT, PT, R223, UR13, RZ, P6, !PT ;  /* 0x0000000ddf097c10 */ /* 0x000fe4000b7fe4ff */
[----:B------:R-:W-:Y:S02]  /*d070*/  IADD3 R24, P6, PT, R24, UR12, RZ ;  /* 0x0000000c18187c10 */ /* 0x000fe4000ffde0ff */
[----:B------:R-:W-:-:S02]  /*d080*/  ISETP.NE.U32.AND P5, PT, R19, RZ, PT ;  /* 0x000000ff1300720c */ /* 0x000fc40003fa5070 */
[----:B------:R-:W-:Y:S02]  /*d090*/  IADD3.X R25, PT, PT, R25, UR13, RZ, P6, !PT ;  /* 0x0000000d19197c10 */ /* 0x000fe4000b7fe4ff */
[----:B------:R-:W-:-:S04]  /*d0a0*/  ISETP.GE.AND P6, PT, R201, R18, PT ;  /* 0x00000012c900720c */ /* 0x000fc80003fc6270 */
[----:B------:R-:W-:-:S04]  /*d0b0*/  SEL R19, RZ, 0x4, P6 ;  /* 0x00000004ff137807 */ /* 0x000fc80003000000 */
[----:B------:R-:W-:Y:S01]  /*d0c0*/  SEL R19, R19, RZ, P1 ;  /* 0x000000ff13137207 */ /* 0x000fe20000800000 */
[----:B------:R-:W-:Y:S01]  /*d0d0*/  LDGSTS.E [R7+0x12008], desc[UR22][R142.64], P5 ;  /* 0x120080008e077fae */ /* 0x000fe2000a9a1016 */
[----:B------:R-:W-:Y:S02]  /*d0e0*/  SEL R119, R119, RZ, P1 ;  /* 0x000000ff77777207 */ /* 0x000fe40000800000 */
[----:B------:R-:W-:Y:S02]  /*d0f0*/  ISETP.NE.U32.AND P5, PT, R19, RZ, PT ;  /* 0x000000ff1300720c */ /* 0x000fe40003fa5070 */
[----:B------:R-:W-:Y:S02]  /*d100*/  SEL R19, RZ, 0x4, P4 ;  /* 0x00000004ff137807 */ /* 0x000fe40002000000 */
[----:B------:R-:W-:Y:S02]  /*d110*/  ISETP.NE.U32.AND P4, PT, R119, RZ, PT ;  /* 0x000000ff7700720c */ /* 0x000fe40003f85070 */
[----:B------:R-:W-:-:S02]  /*d120*/  SEL R123, RZ, 0x4, P2 ;  /* 0x00000004ff7b7807 */ /* 0x000fc40001000000 */
[----:B------:R-:W-:Y:S02]  /*d130*/  IADD3 R120, P2, PT, R176, UR12, RZ ;  /* 0x0000000cb0787c10 */ /* 0x000fe4000ff5e0ff */
[----:B------:R-:W-:Y:S02]  /*d140*/  SEL R123, R123, RZ, P1 ;  /* 0x000000ff7b7b7207 */ /* 0x000fe40000800000 */
[----:B------:R-:W-:Y:S01]  /*d150*/  IADD3.X R121, PT, PT, R177, UR13, RZ, P2, !PT ;  /* 0x0000000db1797c10 */ /* 0x000fe200097fe4ff */
[----:B------:R-:W-:Y:S01]  /*d160*/  LDGSTS.E [R7+0x14000], desc[UR22][R144.64], P5 ;  /* 0x1400000090077fae */ /* 0x000fe2000a9a1016 */
[----:B------:R-:W-:Y:S02]  /*d170*/  ISETP.NE.U32.AND P2, PT, R123, RZ, PT ;  /* 0x000000ff7b00720c */ /* 0x000fe40003f45070 */
[----:B------:R-:W-:Y:S01]  /*d180*/  SEL R19, R19, RZ, P1 ;  /* 0x000000ff13137207 */ /* 0x000fe20000800000 */
[----:B------:R-:W-:Y:S03]  /*d190*/  LDGSTS.E [R7+0x14008], desc[UR22][R146.64], P4 ;  /* 0x1400800092077fae */ /* 0x000fe6000a1a1016 */
[----:B------:R-:W-:-:S07]  /*d1a0*/  ISETP.NE.U32.AND P4, PT, R19, RZ, PT ;  /* 0x000000ff1300720c */ /* 0x000fce0003f85070 */
[----:B------:R-:W-:Y:S06]  /*d1b0*/  LDGSTS.E [R7+0x16000], desc[UR22][R148.64], P2 ;  /* 0x1600000094077fae */ /* 0x000fec00091a1016 */
[----:B------:R1:W-:Y:S01]  /*d1c0*/  LDGSTS.E [R7+0x16008], desc[UR22][R150.64], P4 ;  /* 0x1600800096077fae */ /* 0x0003e2000a1a1016 */
[----:B---3--:R-:W-:-:S04]  /*d1d0*/  IADD3 R118, P6, PT, R214, UR12, RZ ;  /* 0x0000000cd6767c10 */ /* 0x008fc8000ffde0ff */
[----:B------:R-:W-:Y:S02]  /*d1e0*/  IADD3.X R119, PT, PT, R215, UR13, RZ, P6, !PT ;  /* 0x0000000dd7777c10 */ /* 0x000fe4000b7fe4ff */
[----:B------:R-:W-:-:S04]  /*d1f0*/  LOP3.LUT R215, R3, 0x18, RZ, 0xfc, !PT ;  /* 0x0000001803d77812 */ /* 0x000fc800078efcff */
[-C--:B------:R-:W-:Y:S02]  /*d200*/  ISETP.GE.AND P5, PT, R215, R18.reuse, PT ;  /* 0x00000012d700720c */ /* 0x080fe40003fa6270 */
[----:B------:R-:W-:Y:S02]  /*d210*/  LOP3.LUT R215, R3, 0x1a, RZ, 0xfc, !PT ;  /* 0x0000001a03d77812 */ /* 0x000fe400078efcff */
[----:B------:R-:W-:Y:S02]  /*d220*/  SEL R19, RZ, 0x4, P5 ;  /* 0x00000004ff137807 */ /* 0x000fe40002800000 */
[----:B------:R-:W-:Y:S02]  /*d230*/  ISETP.GE.AND P5, PT, R215, R18, PT ;  /* 0x00000012d700720c */ /* 0x000fe40003fa6270 */
[----:B------:R-:W-:Y:S02]  /*d240*/  LOP3.LUT R214, R3, 0x38, RZ, 0xfc, !PT ;  /* 0x0000003803d67812 */ /* 0x000fe400078efcff */
[----:B------:R-:W-:-:S02]  /*d250*/  SEL R125, RZ, 0x4, P5 ;  /* 0x00000004ff7d7807 */ /* 0x000fc40002800000 */
[----:B------:R-:W-:Y:S02]  /*d260*/  SEL R124, R19, RZ, P1 ;  /* 0x000000ff137c7207 */ /* 0x000fe40000800000 */
[----:B------:R-:W-:Y:S02]  /*d270*/  IADD3 R122, P6, PT, R192, UR12, RZ ;  /* 0x0000000cc07a7c10 */ /* 0x000fe4000ffde0ff */
[----:B------:R-:W-:Y:S02]  /*d280*/  ISETP.GE.AND P2, PT, R214, R18, PT ;  /* 0x00000012d600720c */ /* 0x000fe40003f46270 */
[----:B------:R-:W-:Y:S02]  /*d290*/  LOP3.LUT R215, R3, 0x3a, RZ, 0xfc, !PT ;  /* 0x0000003a03d77812 */ /* 0x000fe400078efcff */
[----:B------:R-:W-:Y:S02]  /*d2a0*/  SEL R125, R125, RZ, P1 ;  /* 0x000000ff7d7d7207 */ /* 0x000fe40000800000 */
[----:B------:R-:W-:-:S02]  /*d2b0*/  ISETP.NE.U32.AND P5, PT, R124, RZ, PT ;  /* 0x000000ff7c00720c */ /* 0x000fc40003fa5070 */
[----:B------:R-:W-:Y:S02]  /*d2c0*/  IADD3.X R123, PT, PT, R193, UR13, RZ, P6, !PT ;  /* 0x0000000dc17b7c10 */ /* 0x000fe4000b7fe4ff */
[----:B------:R-:W-:Y:S02]  /*d2d0*/  SEL R19, RZ, 0x4, P2 ;  /* 0x00000004ff137807 */ /* 0x000fe40001000000 */
[----:B------:R-:W-:Y:S02]  /*d2e0*/  ISETP.GE.AND P6, PT, R215, R18, PT ;  /* 0x00000012d700720c */ /* 0x000fe40003fc6270 */
[----:B------:R-:W-:Y:S02]  /*d2f0*/  ISETP.NE.U32.AND P2, PT, R125, RZ, PT ;  /* 0x000000ff7d00720c */ /* 0x000fe40003f45070 */
[----:B------:R-:W-:Y:S02]  /*d300*/  SEL R126, RZ, 0x4, P6 ;  /* 0x00000004ff7e7807 */ /* 0x000fe40003000000 */
[----:B------:R-:W-:Y:S01]  /*d310*/  SEL R19, R19, RZ, P1 ;  /* 0x000000ff13137207 */ /* 0x000fe20000800000 */
[----:B------:R-:W-:Y:S01]  /*d320*/  LDGSTS.E [R6+0x10000], desc[UR22][R152.64], P5 ;  /* 0x1000000098067fae */ /* 0x000fe2000a9a1016 */
[----:B------:R-:W-:-:S02]  /*d330*/  SEL R126, R126, RZ, P1 ;  /* 0x000000ff7e7e7207 */ /* 0x000fc40000800000 */
[----:B------:R-:W-:Y:S02]  /*d340*/  ISETP.NE.U32.AND P4, PT, R19, RZ, PT ;  /* 0x000000ff1300720c */ /* 0x000fe40003f85070 */
[----:B------:R-:W-:Y:S02]  /*d350*/  LOP3.LUT R215, R3, 0x58, RZ, 0xfc, !PT ;  /* 0x0000005803d77812 */ /* 0x000fe400078efcff */
[----:B------:R-:W-:Y:S01]  /*d360*/  ISETP.NE.U32.AND P5, PT, R126, RZ, PT ;  /* 0x000000ff7e00720c */ /* 0x000fe20003fa5070 */
[----:B------:R-:W-:Y:S01]  /*d370*/  LDGSTS.E [R6+0x10008], desc[UR22][R154.64], P2 ;  /* 0x100080009a067fae */ /* 0x000fe200091a1016 */
[----:B------:R-:W-:Y:S02]  /*d380*/  ISETP.GE.AND P2, PT, R215, R18, PT ;  /* 0x00000012d700720c */ /* 0x000fe40003f46270 */
[----:B------:R-:W-:Y:S02]  /*d390*/  LOP3.LUT R215, R3, 0x78, RZ, 0xfc, !PT ;  /* 0x0000007803d77812 */ /* 0x000fe400078efcff */
[----:B-1----:R-:W-:-:S02]  /*d3a0*/  SEL R7, RZ, 0x4, P2 ;  /* 0x00000004ff077807 */ /* 0x002fc40001000000 */
[----:B------:R-:W-:Y:S01]  /*d3b0*/  LOP3.LUT R214, R3, 0x5a, RZ, 0xfc, !PT ;  /* 0x0000005a03d67812 */ /* 0x000fe200078efcff */
[----:B------:R-:W-:Y:S01]  /*d3c0*/  LDGSTS.E [R6+0x12000], desc[UR22][R156.64], P4 ;  /* 0x120000009c067fae */ /* 0x000fe2000a1a1016 */
[----:B------:R-:W-:Y:S02]  /*d3d0*/  SEL R7, R7, RZ, P1 ;  /* 0x000000ff07077207 */ /* 0x000fe40000800000 */
[-C--:B------:R-:W-:Y:S01]  /*d3e0*/  ISETP.GE.AND P4, PT, R215, R18.reuse, PT ;  /* 0x00000012d700720c */ /* 0x080fe20003f86270 */
[----:B------:R-:W-:Y:S01]  /*d3f0*/  LDGSTS.E [R6+0x12008], desc[UR22][R158.64], P5 ;  /* 0x120080009e067fae */ /* 0x000fe2000a9a1016 */
[----:B------:R-:W-:Y:S02]  /*d400*/  ISETP.GE.AND P2, PT, R214, R18, PT ;  /* 0x00000012d600720c */ /* 0x000fe40003f46270 */
[----:B------:R-:W-:Y:S02]  /*d410*/  LOP3.LUT R215, R3, 0x1c, RZ, 0xfc, !PT ;  /* 0x0000001c03d77812 */ /* 0x000fe400078efcff */
[----:B------:R-:W-:-:S02]  /*d420*/  ISETP.NE.U32.AND P5, PT, R7, RZ, PT ;  /* 0x000000ff0700720c */ /* 0x000fc40003fa5070 */
[----:B------:R-:W-:Y:S02]  /*d430*/  SEL R7, RZ, 0x4, P2 ;  /* 0x00000004ff077807 */ /* 0x000fe40001000000 */
[----:B------:R-:W-:Y:S02]  /*d440*/  ISETP.GE.AND P2, PT, R215, R18, PT ;  /* 0x00000012d700720c */ /* 0x000fe40003f46270 */
[----:B------:R-:W1:Y:S01]  /*d450*/  S2R R215, SR_TID.X ;  /* 0x0000000000d77919 */ /* 0x000e620000002100 */
[----:B------:R-:W-:Y:S02]  /*d460*/  IADD3 R124, P6, PT, R208, UR12, RZ ;  /* 0x0000000cd07c7c10 */ /* 0x000fe4000ffde0ff */
[----:B------:R-:W-:Y:S02]  /*d470*/  LOP3.LUT R214, R3, 0x7a, RZ, 0xfc, !PT ;  /* 0x0000007a03d67812 */ /* 0x000fe400078efcff */
[----:B------:R-:W-:Y:S02]  /*d480*/  IADD3.X R125, PT, PT, R209, UR13, RZ, P6, !PT ;  /* 0x0000000dd17d7c10 */ /* 0x000fe4000b7fe4ff */
[----:B------:R-:W-:Y:S01]  /*d490*/  IADD3 R126, P6, PT, R224, UR12, RZ ;  /* 0x0000000ce07e7c10 */ /* 0x000fe2000ffde0ff */
[----:B------:R-:W-:Y:S01]  /*d4a0*/  LDGSTS.E [R6+0x14000], desc[UR22][R160.64], P5 ;  /* 0x14000000a0067fae */ /* 0x000fe2000a9a1016 */
[----:B------:R-:W-:-:S02]  /*d4b0*/  SEL R130, RZ, 0x4, P4 ;  /* 0x00000004ff827807 */ /* 0x000fc40002000000 */
[----:B------:R-:W-:Y:S02]  /*d4c0*/  ISETP.GE.AND P4, PT, R214, R18, PT ;  /* 0x00000012d600720c */ /* 0x000fe40003f86270 */
[----:B------:R-:W-:Y:S02]  /*d4d0*/  SEL R7, R7, RZ, P1 ;  /* 0x000000ff07077207 */ /* 0x000fe40000800000 */
[----:B------:R-:W-:Y:S02]  /*d4e0*/  IADD3.X R127, PT, PT, R225, UR13, RZ, P6, !PT ;  /* 0x0000000de17f7c10 */ /* 0x000fe4000b7fe4ff */
[----:B------:R-:W-:Y:S02]  /*d4f0*/  IADD3 R128, P6, PT, R240, UR12, RZ ;  /* 0x0000000cf0807c10 */ /* 0x000fe4000ffde0ff */
[----:B------:R-:W-:Y:S02]  /*d500*/  SEL R19, RZ, 0x4, P4 ;  /* 0x00000004ff137807 */ /* 0x000fe40002000000 */
[----:B------:R-:W-:-:S02]  /*d510*/  ISETP.NE.U32.AND P4, PT, R7, RZ, PT ;  /* 0x000000ff0700720c */ /* 0x000fc40003f85070 */
[----:B------:R-:W-:Y:S02]  /*d520*/  SEL R7, RZ, 0x4, P2 ;  /* 0x00000004ff077807 */ /* 0x000fe40001000000 */
[----:B------:R-:W-:Y:S02]  /*d530*/  IADD3 R22, P2, PT, R22, UR12, RZ ;  /* 0x0000000c16167c10 */ /* 0x000fe4000ff5e0ff */
[----:B------:R-:W-:Y:S02]  /*d540*/  IADD3.X R129, PT, PT, R241, UR13, RZ, P6, !PT ;  /* 0x0000000df1817c10 */ /* 0x000fe4000b7fe4ff */
[----:B------:R-:W-:Y:S02]  /*d550*/  SEL R131, R130, RZ, P1 ;  /* 0x000000ff82837207 */ /* 0x000fe40000800000 */
[----:B------:R-:W-:Y:S02]  /*d560*/  IADD3.X R23, PT, PT, R23, UR13, RZ, P2, !PT ;  /* 0x0000000d17177c10 */ /* 0x000fe400097fe4ff */
[----:B------:R-:W-:Y:S01]  /*d570*/  ISETP.NE.U32.AND P2, PT, R131, RZ, PT ;  /* 0x000000ff8300720c */ /* 0x000fe20003f45070 */
[----:B------:R-:W-:Y:S01]  /*d580*/  LDGSTS.E [R6+0x14008], desc[UR22][R162.64], P4 ;  /* 0x14008000a2067fae */ /* 0x000fe2000a1a1016 */
[----:B-1----:R-:W-:-:S02]  /*d590*/  LEA.HI R215, R215, 0x1e, RZ, 0x1a ;  /* 0x0000001ed7d77811 */ /* 0x002fc400078fd0ff */
[----:B------:R-:W-:Y:S02]  /*d5a0*/  SEL R19, R19, RZ, P1 ;  /* 0x000000ff13137207 */ /* 0x000fe40000800000 */
[----:B------:R-:W-:Y:S02]  /*d5b0*/  ISETP.GE.AND P5, PT, R215, R18, PT ;  /* 0x00000012d700720c */ /* 0x000fe40003fa6270 */
[----:B------:R-:W-:Y:S02]  /*d5c0*/  SEL R7, R7, RZ, P1 ;  /* 0x000000ff07077207 */ /* 0x000fe40000800000 */
[----:B------:R-:W-:Y:S02]  /*d5d0*/  ISETP.NE.U32.AND P4, PT, R19, RZ, PT ;  /* 0x000000ff1300720c */ /* 0x000fe40003f85070 */
[----:B------:R-:W-:Y:S01]  /*d5e0*/  LOP3.LUT R215, R3, 0x3c, RZ, 0xfc, !PT ;  /* 0x0000003c03d77812 */ /* 0x000fe200078efcff */
[----:B------:R-:W-:Y:S01]  /*d5f0*/  LDGSTS.E [R6+0x16000], desc[UR22][R164.64], P2 ;  /* 0x16000000a4067fae */ /* 0x000fe200091a1016 */
[----:B------:R-:W-:-:S02]  /*d600*/  SEL R19, RZ, 0x4, P5 ;  /* 0x00000004ff137807 */ /* 0x000fc40002800000 */
[----:B------:R-:W-:Y:S02]  /*d610*/  ISETP.NE.U32.AND P5, PT, R7, RZ, PT ;  /* 0x000000ff0700720c */ /* 0x000fe40003fa5070 */
[----:B--2---:R-:W-:-:S05]  /*d620*/  IADD3 R130, P6, PT, R230, UR12, RZ ;  /* 0x0000000ce6827c10 */ /* 0x004fca000ffde0ff */
[----:B------:R1:W-:Y:S01]  /*d630*/  LDGSTS.E [R6+0x16008], desc[UR22][R166.64], P4 ;  /* 0x16008000a6067fae */ /* 0x0003e2000a1a1016 */
[----:B------:R-:W-:-:S05]  /*d640*/  IADD3.X R131, PT, PT, R231, UR13, RZ, P6, !PT ;  /* 0x0000000de7837c10 */ /* 0x000fca000b7fe4ff */
[----:B------:R2:W-:Y:S01]  /*d650*/  LDGSTS.E [R5+0x10000], desc[UR22][R168.64], P5 ;  /* 0x10000000a8057fae */ /* 0x0005e2000a9a1016 */
[----:B------:R-:W-:Y:S02]  /*d660*/  IADD3 R132, P6, PT, R250, UR12, RZ ;  /* 0x0000000cfa847c10 */ /* 0x000fe4000ffde0ff */
[----:B------:R-:W3:Y:S01]  /*d670*/  S2R R250, SR_TID.X ;  /* 0x0000000000fa7919 */ /* 0x000ee20000002100 */
[----:B------:R-:W-:-:S04]  /*d680*/  ISETP.GE.AND P2, PT, R215, R18, PT ;  /* 0x00000012d700720c */ /* 0x000fc80003f46270 */
[----:B------:R-:W-:Y:S02]  /*d690*/  SEL R7, RZ, 0x4, P2 ;  /* 0x00000004ff077807 */ /* 0x000fe40001000000 */
[----:B-1----:R-:W-:Y:S02]  /*d6a0*/  IADD3 R6, P4, PT, R178, UR12, RZ ;  /* 0x0000000cb2067c10 */ /* 0x002fe4000ff9e0ff */
[----:B------:R-:W-:-:S04]  /*d6b0*/  SEL R7, R7, RZ, P1 ;  /* 0x000000ff07077207 */ /* 0x000fc80000800000 */
[----:B------:R-:W-:Y:S02]  /*d6c0*/  ISETP.NE.U32.AND P5, PT, R7, RZ, PT ;  /* 0x000000ff0700720c */ /* 0x000fe40003fa5070 */
[----:B------:R-:W-:Y:S02]  /*d6d0*/  IADD3.X R7, PT, PT, R179, UR13, RZ, P4, !PT ;  /* 0x0000000db3077c10 */ /* 0x000fe4000a7fe4ff */
[----:B------:R-:W-:-:S04]  /*d6e0*/  IADD3 R136, P4, PT, R210, UR12, RZ ;  /* 0x0000000cd2887c10 */ /* 0x000fc8000ff9e0ff */
[----:B------:R-:W-:Y:S02]  /*d6f0*/  IADD3.X R137, PT, PT, R211, UR13, RZ, P4, !PT ;  /* 0x0000000dd3897c10 */ /* 0x000fe4000a7fe4ff */
[----:B---3--:R-:W-:-:S04]  /*d700*/  LEA.HI R250, R250, 0x3e, RZ, 0x1a ;  /* 0x0000003efafa7811 */ /* 0x008fc800078fd0ff */
[----:B------:R-:W-:Y:S02]  /*d710*/  ISETP.GE.AND P4, PT, R250, R18, PT ;  /* 0x00000012fa00720c */ /* 0x000fe40003f86270 */
[----:B------:R-:W1:Y:S01]  /*d720*/  S2R R250, SR_TID.X ;  /* 0x0000000000fa7919 */ /* 0x000e620000002100 */
[----:B------:R-:W-:-:S04]  /*d730*/  SEL R19, R19, RZ, P1 ;  /* 0x000000ff13137207 */ /* 0x000fc80000800000 */
[----:B------:R-:W-:Y:S02]  /*d740*/  ISETP.NE.U32.AND P2, PT, R19, RZ, PT ;  /* 0x000000ff1300720c */ /* 0x000fe40003f45070 */
[----:B------:R-:W-:Y:S02]  /*d750*/  LOP3.LUT R215, R3, 0x5c, RZ, 0xfc, !PT ;  /* 0x0000005c03d77812 */ /* 0x000fe400078efcff */
[----:B------:R-:W-:Y:S02]  /*d760*/  SEL R19, RZ, 0x4, P4 ;  /* 0x00000004ff137807 */ /* 0x000fe40002000000 */
[----:B------:R-:W-:Y:S02]  /*d770*/  IADD3.X R133, PT, PT, R251, UR13, RZ, P6, !PT ;  /* 0x0000000dfb857c10 */ /* 0x000fe4000b7fe4ff */
[----:B------:R-:W-:-:S05]  /*d780*/  IADD3 R134, P6, PT, R194, UR12, RZ ;  /* 0x0000000cc2867c10 */ /* 0x000fca000ffde0ff */
[----:B------:R2:W-:Y:S01]  /*d790*/  LDGSTS.E [R5+0x10008], desc[UR22][R170.64], P2 ;  /* 0x10008000aa057fae */ /* 0x0005e200091a1016 */
[----:B------:R-:W-:Y:S02]  /*d7a0*/  ISETP.GE.AND P2, PT, R215, R18, PT ;  /* 0x00000012d700720c */ /* 0x000fe40003f46270 */
[----:B------:R-:W-:Y:S01]  /*d7b0*/  SEL R140, R19, RZ, P1 ;  /* 0x000000ff138c7207 */ /* 0x000fe20000800000 */
[----:B------:R2:W-:Y:S01]  /*d7c0*/  LDGSTS.E [R5+0x12000], desc[UR22][R180.64], P5 ;  /* 0x12000000b4057fae */ /* 0x0005e2000a9a1016 */
[----:B------:R-:W-:Y:S02]  /*d7d0*/  SEL R19, RZ, 0x4, P2 ;  /* 0x00000004ff137807 */ /* 0x000fe40001000000 */
[----:B------:R-:W-:Y:S02]  /*d7e0*/  IADD3.X R135, PT, PT, R195, UR13, RZ, P6, !PT ;  /* 0x0000000dc3877c10 */ /* 0x000fe4000b7fe4ff */
[----:B------:R-:W-:Y:S02]  /*d7f0*/  IADD3 R138, P6, PT, R226, UR12, RZ ;  /* 0x0000000ce28a7c10 */ /* 0x000fe4000ffde0ff */
[----:B-1----:R-:W-:-:S02]  /*d800*/  LEA.HI R251, R250, 0x5e, RZ, 0x1a ;  /* 0x0000005efafb7811 */ /* 0x002fc400078fd0ff */
[----:B------:R-:W-:Y:S02]  /*d810*/  LEA.HI R250, R250, 0x7e, RZ, 0x1a ;  /* 0x0000007efafa7811 */ /* 0x000fe400078fd0ff */
[----:B------:R-:W-:Y:S02]  /*d820*/  SEL R19, R19, RZ, P1 ;  /* 0x000000ff13137207 */ /* 0x000fe40000800000 */
[-C--:B------:R-:W-:Y:S02]  /*d830*/  ISETP.GE.AND P4, PT, R250, R18.reuse, PT ;  /* 0x00000012fa00720c */ /* 0x080fe40003f86270 */
[----:B------:R-:W-:Y:S02]  /*d840*/  LOP3.LUT R250, R3, 0x7c, RZ, 0xfc, !PT ;  /* 0x0000007c03fa7812 */ /* 0x000fe400078efcff */
[----:B------:R-:W-:Y:S02]  /*d850*/  ISETP.GE.AND P5, PT, R251, R18, PT ;  /* 0x00000012fb00720c */ /* 0x000fe40003fa6270 */
[----:B------:R-:W-:-:S02]  /*d860*/  ISETP.NE.U32.AND P2, PT, R140, RZ, PT ;  /* 0x000000ff8c00720c */ /* 0x000fc40003f45070 */
[----:B------:R-:W-:Y:S02]  /*d870*/  IADD3.X R139, PT, PT, R227, UR13, RZ, P6, !PT ;  /* 0x0000000de38b7c10 */ /* 0x000fe4000b7fe4ff */
[----:B------:R-:W-:Y:S02]  /*d880*/  LOP3.LUT R247, R247, 0x7f, RZ, 0xc0, !PT ;  /* 0x0000007ff7f77812 */ /* 0x000fe400078ec0ff */
[-C--:B------:R-:W-:Y:S02]  /*d890*/  ISETP.GE.AND P6, PT, R250, R18.reuse, PT ;  /* 0x00000012fa00720c */ /* 0x080fe40003fc6270 */
[----:B------:R-:W-:Y:S02]  /*d8a0*/  SEL R140, RZ, 0x4, P4 ;  /* 0x00000004ff8c7807 */ /* 0x000fe40002000000 */
[----:B------:R-:W-:Y:S02]  /*d8b0*/  ISETP.NE.U32.AND P4, PT, R19, RZ, PT ;  /* 0x000000ff1300720c */ /* 0x000fe40003f85070 */
[----:B------:R-:W-:Y:S01]  /*d8c0*/  SEL R141, RZ, 0x4, P5 ;  /* 0x00000004ff8d7807 */ /* 0x000fe20002800000 */
[----:B------:R2:W-:Y:S01]  /*d8d0*/  LDGSTS.E [R5+0x12008], desc[UR22][R182.64], P2 ;  /* 0x12008000b6057fae */ /* 0x0005e200091a1016 */
[----:B------:R-:W-:-:S02]  /*d8e0*/  ISETP.GE.AND P5, PT, R247, R18, PT ;  /* 0x00000012f700720c */ /* 0x000fc40003fa6270 */
[----:B------:R-:W-:Y:S02]  /*d8f0*/  SEL R142, RZ, 0x4, P6 ;  /* 0x00000004ff8e7807 */ /* 0x000fe40003000000 */
[----:B------:R-:W-:Y:S02]  /*d900*/  IADD3 R18, P6, PT, R50, UR12, RZ ;  /* 0x0000000c32127c10 */ /* 0x000fe4000ffde0ff */
[----:B------:R-:W-:Y:S02]  /*d910*/  SEL R141, R141, RZ, P1 ;  /* 0x000000ff8d8d7207 */ /* 0x000fe40000800000 */
[----:B------:R-:W-:Y:S01]  /*d920*/  SEL R50, RZ, 0x4, P5 ;  /* 0x00000004ff327807 */ /* 0x000fe20002800000 */
[----:B------:R2:W-:Y:S01]  /*d930*/  LDGSTS.E [R5+0x14000], desc[UR22][R184.64], P4 ;  /* 0x14000000b8057fae */ /* 0x0005e2000a1a1016 */
[----:B------:R-:W-:Y:S02]  /*d940*/  SEL R142, R142, RZ, P1 ;  /* 0x000000ff8e8e7207 */ /* 0x000fe40000800000 */
[----:B------:R-:W-:-:S02]  /*d950*/  SEL R140, R140, RZ, P1 ;  /* 0x000000ff8c8c7207 */ /* 0x000fc40000800000 */
[----:B------:R-:W-:Y:S02]  /*d960*/  ISETP.NE.U32.AND P5, PT, R141, RZ, PT ;  /* 0x000000ff8d00720c */ /* 0x000fe40003fa5070 */
[----:B------:R-:W-:Y:S02]  /*d970*/  SEL R50, R50, RZ, P1 ;  /* 0x000000ff32327207 */ /* 0x000fe40000800000 */
[----:B------:R-:W-:Y:S02]  /*d980*/  ISETP.NE.U32.AND P2, PT, R142, RZ, PT ;  /* 0x000000ff8e00720c */ /* 0x000fe40003f45070 */
[----:B------:R-:W-:Y:S02]  /*d990*/  ISETP.NE.U32.AND P1, PT, R140, RZ, PT ;  /* 0x000000ff8c00720c */ /* 0x000fe40003f25070 */
[----:B------:R-:W-:-:S05]  /*d9a0*/  ISETP.NE.U32.AND P4, PT, R50, RZ, PT ;  /* 0x000000ff3200720c */ /* 0x000fca0003f85070 */
[----:B------:R2:W-:Y:S04]  /*d9b0*/  LDGSTS.E [R5+0x14008], desc[UR22][R32.64], P5 ;  /* 0x1400800020057fae */ /* 0x0005e8000a9a1016 */
[----:B------:R2:W-:Y:S04]  /*d9c0*/  LDGSTS.E [R5+0x16000], desc[UR22][R30.64], P2 ;  /* 0x160000001e057fae */ /* 0x0005e800091a1016 */
[----:B------:R2:W-:Y:S04]  /*d9d0*/  LDGSTS.E [R5+0x16008], desc[UR22][R34.64], P1 ;  /* 0x1600800022057fae */ /* 0x0005e800089a1016 */
[----:B------:R-:W0:Y:S04]  /*d9e0*/  LDGDEPBAR ;  /* 0x00000000000079af */ /* 0x000e280000000000 */
[----:B------:R2:W-:Y:S04]  /*d9f0*/  LDGSTS.E [R17+0x28000], desc[UR22][R248.64], P4 ;  /* 0x28000000f8117fae */ /* 0x0005e8000a1a1016 */
        /* <DEDUP_REMOVED lines=47> */
[----:B------:R2:W-:Y:S01]  /*dcf0*/  LDGSTS.E [R11+0x28300], desc[UR22][R116.64], P4 ;  /* 0x28300000740b7fae */ /* 0x0005e2000a1a1016 */
[----:B------:R-:W-:-:S03]  /*dd00*/  ISETP.GE.AND P2, PT, R252, 0x100, PT ;  /* 0x00000100fc00780c */ /* 0x000fc60003f46270 */
[----:B------:R2:W-:Y:S01]  /*dd10*/  LDGSTS.E [R11+0x28700], desc[UR22][R118.64], P4 ;  /* 0x28700000760b7fae */ /* 0x0005e2000a1a1016 */
[----:B------:R-:W-:-:S03]  /*dd20*/  IADD3.X R19, PT, PT, R51, UR13, RZ, P6, !PT ;  /* 0x0000000d33137c10 */ /* 0x000fc6000b7fe4ff */
[----:B------:R2:W-:Y:S01]  /*dd30*/  LDGSTS.E [R11+0x28b00], desc[UR22][R120.64], P4 ;  /* 0x28b00000780b7fae */ /* 0x0005e2000a1a1016 */
[----:B------:R-:W-:-:S03]  /*dd40*/  IADD3 R20, P6, PT, R20, UR12, RZ ;  /* 0x0000000c14147c10 */ /* 0x000fc6000ffde0ff */
[----:B------:R2:W-:Y:S04]  /*dd50*/  LDGSTS.E [R11+0x28f00], desc[UR22][R122.64], P4 ;  /* 0x28f000007a0b7fae */ /* 0x0005e8000a1a1016 */
[----:B------:R2:W-:Y:S04]  /*dd60*/  LDGSTS.E [R11+0x29300], desc[UR22][R124.64], P4 ;  /* 0x293000007c0b7fae */ /* 0x0005e8000a1a1016 */
[----:B------:R2:W-:Y:S04]  /*dd70*/  LDGSTS.E [R11+0x29700], desc[UR22][R126.64], P4 ;  /* 0x297000007e0b7fae */ /* 0x0005e8000a1a1016 */
[----:B------:R2:W-:Y:S01]  /*dd80*/  LDGSTS.E [R11+0x29b00], desc[UR22][R128.64], P4 ;  /* 0x29b00000800b7fae */ /* 0x0005e2000a1a1016 */
[----:B------:R-:W-:-:S03]  /*dd90*/  IADD3.X R21, PT, PT, R21, UR13, RZ, P6, !PT ;  /* 0x0000000d15157c10 */ /* 0x000fc6000b7fe4ff */
[----:B------:R2:W-:Y:S04]  /*dda0*/  LDGSTS.E [R11+0x29f00], desc[UR22][R22.64], P4 ;  /* 0x29f00000160b7fae */ /* 0x0005e8000a1a1016 */
[----:B------:R2:W-:Y:S04]  /*ddb0*/  LDGSTS.E [R10+0x28380], desc[UR22][R130.64], P4 ;  /* 0x28380000820a7fae */ /* 0x0005e8000a1a1016 */
[----:B------:R2:W-:Y:S04]  /*ddc0*/  LDGSTS.E [R10+0x28780], desc[UR22][R132.64], P4 ;  /* 0x28780000840a7fae */ /* 0x0005e8000a1a1016 */
[----:B------:R2:W-:Y:S04]  /*ddd0*/  LDGSTS.E [R10+0x28b80], desc[UR22][R6.64], P4 ;  /* 0x28b80000060a7fae */ /* 0x0005e8000a1a1016 */
[----:B------:R2:W-:Y:S04]  /*dde0*/  LDGSTS.E [R10+0x28f80], desc[UR22][R134.64], P4 ;  /* 0x28f80000860a7fae */ /* 0x0005e8000a1a1016 */
[----:B------:R2:W-:Y:S01]  /*ddf0*/  LDGSTS.E [R10+0x29380], desc[UR22][R136.64], P4 ;  /* 0x29380000880a7fae */ /* 0x0005e2000a1a1016 */
[----:B------:R-:W-:-:S03]  /*de00*/  UMOV UR21, URZ ;  /* 0x000000ff00157c82 */ /* 0x000fc60008000000 */
[----:B------:R2:W-:Y:S04]  /*de10*/  LDGSTS.E [R10+0x29780], desc[UR22][R138.64], P4 ;  /* 0x297800008a0a7fae */ /* 0x0005e8000a1a1016 */
[----:B------:R2:W-:Y:S04]  /*de20*/  LDGSTS.E [R10+0x29b80], desc[UR22][R18.64], P4 ;  /* 0x29b80000120a7fae */ /* 0x0005e8000a1a1016 */
[----:B------:R2:W-:Y:S01]  /*de30*/  LDGSTS.E [R10+0x29f80], desc[UR22][R20.64], P4 ;  /* 0x29f80000140a7fae */ /* 0x0005e2000a1a1016 */
[----:B------:R-:W-:-:S03]  /*de40*/  ISETP.GE.AND P1, PT, R252, 0x80, PT ;  /* 0x00000080fc00780c */ /* 0x000fc60003f26270 */
[----:B------:R-:W0:Y:S01]  /*de50*/  LDGDEPBAR ;  /* 0x00000000000079af */ /* 0x000e220000000000 */
[----:B------:R-:W-:Y:S09]  /*de60*/  @!P2 BRA `(.L_x_7) ;  /* 0x0000006c00e4a947 */ /* 0x000ff20003800000 */
[----:B------:R-:W3:Y:S01]  /*de70*/  LDL.LU R216, [R1+0x1cc] ;  /* 0x0001cc0001d87983 */ /* 0x000ee20000300800 */
[----:B--2--5:R-:W-:Y:S01]  /*de80*/  SHF.R.S32.HI R137, RZ, 0x1f, R245 ;  /* 0x0000001fff897819 */ /* 0x024fe200000114f5 */
[----:B------:R-:W1:Y:S01]  /*de90*/  S2R R51, SR_TID.X ;  /* 0x0000000000337919 */ /* 0x000e620000002100 */
[----:B------:R-:W-:Y:S01]  /*dea0*/  IMAD R96, R238, UR16, RZ ;  /* 0x00000010ee607c24 */ /* 0x000fe2000f8e02ff */
[----:B------:R-:W-:Y:S01]  /*deb0*/  SHF.R.S32.HI R62, RZ, 0x1f, R244 ;  /* 0x0000001fff3e7819 */ /* 0x000fe200000114f4 */
[----:B------:R-:W2:Y:S01]  /*dec0*/  LDCU.128 UR24, c[0x0][0x380] ;  /* 0x00007000ff1877ac */ /* 0x000ea20008000c00 */
[----:B------:R-:W4:Y:S04]  /*ded0*/  LDL.LU R231, [R1+0x1d0] ;  /* 0x0001d00001e77983 */ /* 0x000f280000300800 */
[----:B------:R-:W2:Y:S04]  /*dee0*/  LDL.LU R251, [R1+0x1d4] ;  /* 0x0001d40001fb7983 */ /* 0x000ea80000300800 */
        /* <DEDUP_REMOVED lines=11> */
[----:B------:R-:W-:Y:S04]  /*dfa0*/  STL [R1+0x324], R4 ;  /* 0x0003240401007387 */ /* 0x000fe80000100800 */
[----:B------:R-:W-:Y:S04]  /*dfb0*/  STL [R1+0x320], R2 ;  /* 0x0003200201007387 */ /* 0x000fe80000100800 */
[----:B------:R-:W-:Y:S01]  /*dfc0*/  STL [R1+0x31c], R0 ;  /* 0x00031c0001007387 */ /* 0x000fe20000100800 */
[----:B---3--:R-:W-:-:S04]  /*dfd0*/  IADD3 R52, P5, PT, R245, R216, RZ ;  /* 0x000000d8f5347210 */ /* 0x008fc80007fbe0ff */
[----:B------:R-:W-:Y:S01]  /*dfe0*/  LEA.HI.X.SX32 R58, R216, R137, 0x1, P5 ;  /* 0x00000089d83a7211 */ /* 0x000fe200028f0eff */
[----:B------:R3:W-:Y:S01]  /*dff0*/  STL [R1+0x328], R52 ;  /* 0x0003283401007387 */ /* 0x0007e20000100800 */
[----:B----4-:R-:W-:-:S03]  /*e000*/  IADD3 R46, P6, PT, R245, R231, RZ ;  /* 0x000000e7f52e7210 */ /* 0x010fc60007fde0ff */
[----:B------:R-:W4:Y:S01]  /*e010*/  LDL.LU R203, [R1+0x204] ;  /* 0x0002040001cb7983 */ /* 0x000f220000300800 */
[----:B------:R-:W-:-:S03]  /*e020*/  LEA.HI.X.SX32 R56, R231, R137, 0x1, P6 ;  /* 0x00000089e7387211 */ /* 0x000fc600030f0eff */
[----:B------:R-:W3:Y:S01]  /*e030*/  LDL.LU R233, [R1+0x208] ;  /* 0x0002080001e97983 */ /* 0x000ee20000300800 */
[C---:B--2---:R-:W-:Y:S02]  /*e040*/  IADD3 R42, P2, PT, R245.reuse, R251, RZ ;  /* 0x000000fbf52a7210 */ /* 0x044fe40007f5e0ff */
[----:B------:R-:W-:Y:S01]  /*e050*/  IADD3 R40, P4, PT, R245, R201, RZ ;  /* 0x000000c9f5287210 */ /* 0x000fe20007f9e0ff */
[----:B------:R-:W2:Y:S03]  /*e060*/  LDL.LU R231, [R1+0x20c] ;  /* 0x00020c0001e77983 */ /* 0x000ea60000300800 */
[----:B------:R-:W-:Y:S02]  /*e070*/  LEA.HI.X.SX32 R50, R201, R137, 0x1, P4 ;  /* 0x00000089c9327211 */ /* 0x000fe400020f0eff */
[----:B------:R-:W2:Y:S01]  /*e080*/  LDL.LU R201, [R1+0x210] ;  /* 0x0002100001c97983 */ /* 0x000ea20000300800 */
[----:B------:R-:W-:-:S02]  /*e090*/  IADD3 R23, P5, PT, R245, R247, RZ ;  /* 0x000000f7f5177210 */ /* 0x000fc40007fbe0ff */
[----:B------:R-:W-:Y:S01]  /*e0a0*/  IADD3 R13, P6, PT, R245, R214, RZ ;  /* 0x000000d6f50d7210 */ /* 0x000fe20007fde0ff */
[----:B------:R-:W3:Y:S01]  /*e0b0*/  LDL.LU R186, [R1+0x214] ;  /* 0x0002140001ba7983 */ /* 0x000ee20000300800 */
[-C--:B------:R-:W-:Y:S02]  /*e0c0*/  LEA.HI.X.SX32 R54, R251, R137.reuse, 0x1, P2 ;  /* 0x00000089fb367211 */ /* 0x080fe400010f0eff */
[----:B------:R-:W-:Y:S01]  /*e0d0*/  IADD3 R251, P2, PT, R245, R252, RZ ;  /* 0x000000fcf5fb7210 */ /* 0x000fe20007f5e0ff */
[----:B------:R-:W3:Y:S01]  /*e0e0*/  LDL.LU R216, [R1+0x218] ;  /* 0x0002180001d87983 */ /* 0x000ee20000300800 */
[-C--:B------:R-:W-:Y:S02]  /*e0f0*/  LEA.HI.X.SX32 R48, R247, R137.reuse, 0x1, P5 ;  /* 0x00000089f7307211 */ /* 0x080fe400028f0eff */
[-C--:B------:R-:W-:Y:S02]  /*e100*/  LEA.HI.X.SX32 R44, R214, R137.reuse, 0x1, P6 ;  /* 0x00000089d62c7211 */ /* 0x080fe400030f0eff */
[----:B------:R-:W-:Y:S01]  /*e110*/  LEA.HI.X.SX32 R252, R252, R137, 0x1, P2 ;  /* 0x00000089fcfc7211 */ /* 0x000fe200010f0eff */
[----:B------:R-:W3:Y:S01]  /*e120*/  LDL.LU R214, [R1+0x21c] ;  /* 0x00021c0001d67983 */ /* 0x000ee20000300800 */
[----:B------:R-:W-:-:S02]  /*e130*/  IADD3 R247, P5, PT, R245, R187, RZ ;  /* 0x000000bbf5f77210 */ /* 0x000fc40007fbe0ff */
[----:B------:R-:W-:Y:S01]  /*e140*/  IADD3 R11, P6, PT, R245, R217, RZ ;  /* 0x000000d9f50b7210 */ /* 0x000fe20007fde0ff */
[----:B------:R-:W3:Y:S01]  /*e150*/  LDL.LU R219, [R1+0x220] ;  /* 0x0002200001db7983 */ /* 0x000ee20000300800 */
[----:B------:R-:W-:Y:S02]  /*e160*/  LEA.HI.X.SX32 R248, R187, R137, 0x1, P5 ;  /* 0x00000089bbf87211 */ /* 0x000fe400028f0eff */
[----:B------:R-:W-:Y:S01]  /*e170*/  IADD3 R243, P2, PT, R245, R215, RZ ;  /* 0x000000d7f5f37210 */ /* 0x000fe20007f5e0ff */
[----:B------:R-:W3:Y:S01]  /*e180*/  LDL.LU R187, [R1+0x224] ;  /* 0x0002240001bb7983 */ /* 0x000ee20000300800 */
[-C--:B------:R-:W-:Y:S02]  /*e190*/  LEA.HI.X.SX32 R37, R217, R137.reuse, 0x1, P6 ;  /* 0x00000089d9257211 */ /* 0x080fe400030f0eff */
[----:B------:R-:W-:Y:S01]  /*e1a0*/  LEA.HI.X.SX32 R15, R215, R137, 0x1, P2 ;  /* 0x00000089d70f7211 */ /* 0x000fe200010f0eff */
[----:B------:R-:W3:Y:S04]  /*e1b0*/  LDL.LU R217, [R1+0x228] ;  /* 0x0002280001d97983 */ /* 0x000ee80000300800 */
[----:B------:R-:W3:Y:S04]  /*e1c0*/  LDL.LU R215, [R1+0x22c] ;  /* 0x00022c0001d77983 */ /* 0x000ee80000300800 */
[----:B------:R-:W3:Y:S01]  /*e1d0*/  LDL.LU R172, [R1+0x230] ;  /* 0x0002300001ac7983 */ /* 0x000ee20000300800 */
[----:B------:R-:W-:-:S03]  /*e1e0*/  IADD3 R236, P6, PT, R245, R200, RZ ;  /* 0x000000c8f5ec7210 */ /* 0x000fc60007fde0ff */
[----:B------:R-:W3:Y:S01]  /*e1f0*/  LDL.LU R202, [R1+0x234] ;  /* 0x0002340001ca7983 */ /* 0x000ee20000300800 */
[----:B------:R-:W-:-:S03]  /*e200*/  LEA.HI.X.SX32 R237, R200, R137, 0x1, P6 ;  /* 0x00000089c8ed7211 */ /* 0x000fc600030f0eff */
[----:B------:R-:W3:Y:S04]  /*e210*/  LDL.LU R200, [R1+0x238] ;  /* 0x0002380001c87983 */ /* 0x000ee80000300800 */
[----:B------:R-:W3:Y:S04]  /*e220*/  LDL.LU R175, [R1+0x23c] ;  /* 0x00023c0001af7983 */ /* 0x000ee80000300800 */
[----:B------:R-:W3:Y:S01]  /*e230*/  LDL.LU R205, [R1+0x240] ;  /* 0x0002400001cd7983 */ /* 0x000ee20000300800 */
[----:B----4-:R-:W-:-:S04]  /*e240*/  IADD3 R234, P2, PT, R245, R203, RZ ;  /* 0x000000cbf5ea7210 */ /* 0x010fc80007f5e0ff */
[----:B------:R-:W-:Y:S02]  /*e250*/  LEA.HI.X.SX32 R235, R203, R137, 0x1, P2 ;  /* 0x00000089cbeb7211 */ /* 0x000fe400010f0eff */
[----:B------:R-:W4:Y:S01]  /*e260*/  LDL.LU R203, [R1+0x244] ;  /* 0x0002440001cb7983 */ /* 0x000f220000300800 */
[----:B--2---:R-:W-:-:S04]  /*e270*/  IADD3 R228, P6, PT, R245, R201, RZ ;  /* 0x000000c9f5e47210 */ /* 0x004fc80007fde0ff */
[----:B------:R-:W-:Y:S02]  /*e280*/  LEA.HI.X.SX32 R229, R201, R137, 0x1, P6 ;  /* 0x00000089c9e57211 */ /* 0x000fe400030f0eff */
[----:B------:R-:W2:Y:S04]  /*e290*/  LDL.LU R201, [R1+0x248] ;  /* 0x0002480001c97983 */ /* 0x000ea80000300800 */
[----:B------:R-:W2:Y:S01]  /*e2a0*/  LDL.LU R173, [R1+0x24c] ;  /* 0x00024c0001ad7983 */ /* 0x000ea20000300800 */
[----:B---3--:R-:W-:-:S03]  /*e2b0*/  IADD3 R226, P2, PT, R245, R186, RZ ;  /* 0x000000baf5e27210 */ /* 0x008fc60007f5e0ff */
[----:B------:R-:W3:Y:S01]  /*e2c0*/  LDL.LU R188, [R1+0x250] ;  /* 0x0002500001bc7983 */ /* 0x000ee20000300800 */
[----:B------:R-:W-:-:S03]  /*e2d0*/  LEA.HI.X.SX32 R227, R186, R137, 0x1, P2 ;  /* 0x00000089bae37211 */ /* 0x000fc600010f0eff */
[----:B------:R-:W3:Y:S01]  /*e2e0*/  LDL.LU R186, [R1+0x254] ;  /* 0x0002540001ba7983 */ /* 0x000ee20000300800 */
[----:B------:R-:W-:-:S03]  /*e2f0*/  IADD3 R220, P6, PT, R245, R219, RZ ;  /* 0x000000dbf5dc7210 */ /* 0x000fc60007fde0ff */
[----:B------:R-:W3:Y:S01]  /*e300*/  LDL.LU R193, [R1+0x258] ;  /* 0x0002580001c17983 */ /* 0x000ee20000300800 */
[----:B------:R-:W-:Y:S02]  /*e310*/  IADD3 R218, P2, PT, R245, R187, RZ ;  /* 0x000000bbf5da7210 */ /* 0x000fe40007f5e0ff */
[-C--:B------:R-:W-:Y:S01]  /*e320*/  LEA.HI.X.SX32 R221, R219, R137.reuse, 0x1, P6 ;  /* 0x00000089dbdd7211 */ /* 0x080fe200030f0eff */
[----:B------:R-:W3:Y:S01]  /*e330*/  LDL.LU R191, [R1+0x25c] ;  /* 0x00025c0001bf7983 */ /* 0x000ee20000300800 */
[----:B------:R-:W-:-:S03]  /*e340*/  LEA.HI.X.SX32 R219, R187, R137, 0x1, P2 ;  /* 0x00000089bbdb7211 */ /* 0x000fc600010f0eff */
        /* <DEDUP_REMOVED lines=8> */
[C---:B------:R-:W-:Y:S02]  /*e3d0*/  IADD3 R239, P5, PT, R245.reuse, R230, RZ ;  /* 0x000000e6f5ef7210 */ /* 0x040fe40007fbe0ff */
[----:B------:R-:W-:Y:S01]  /*e3e0*/  IADD3 R210, P2, PT, R245, R202, RZ ;  /* 0x000000caf5d27210 */ /* 0x000fe20007f5e0ff */
[----:B------:R-:W3:Y:S01]  /*e3f0*/  LDL.LU R177, [R1+0x278] ;  /* 0x0002780001b17983 */ /* 0x000ee20000300800 */
[----:B------:R-:W-:-:S02]  /*e400*/  LEA.HI.X.SX32 R240, R230, R137, 0x1, P5 ;  /* 0x00000089e6f07211 */ /* 0x000fc400028f0eff */
[----:B------:R-:W-:-:S04]  /*e410*/  IADD3 R230, P5, PT, R245, R231, RZ ;  /* 0x000000e7f5e67210 */ /* 0x000fc80007fbe0ff */
[----:B------:R-:W-:Y:S02]  /*e420*/  LEA.HI.X.SX32 R231, R231, R137, 0x1, P5 ;  /* 0x00000089e7e77211 */ /* 0x000fe400028f0eff */
[----:B------:R-:W-:-:S04]  /*e430*/  IADD3 R222, P5, PT, R245, R214, RZ ;  /* 0x000000d6f5de7210 */ /* 0x000fc80007fbe0ff */
[----:B------:R-:W-:Y:S02]  /*e440*/  LEA.HI.X.SX32 R223, R214, R137, 0x1, P5 ;  /* 0x00000089d6df7211 */ /* 0x000fe400028f0eff */
[----:B------:R-:W-:-:S04]  /*e450*/  IADD3 R214, P5, PT, R245, R215, RZ ;  /* 0x000000d7f5d67210 */ /* 0x000fc80007fbe0ff */
[----:B------:R-:W-:Y:S02]  /*e460*/  LEA.HI.X.SX32 R215, R215, R137, 0x1, P5 ;  /* 0x00000089d7d77211 */ /* 0x000fe400028f0eff */
[----:B------:R-:W-:-:S04]  /*e470*/  IADD3 R206, P5, PT, R245, R175, RZ ;  /* 0x000000aff5ce7210 */ /* 0x000fc80007fbe0ff */
[-C--:B------:R-:W-:Y:S02]  /*e480*/  LEA.HI.X.SX32 R207, R175, R137.reuse, 0x1, P5 ;  /* 0x00000089afcf7211 */ /* 0x080fe400028f0eff */
[----:B------:R-:W-:Y:S01]  /*e490*/  LEA.HI.X.SX32 R211, R202, R137, 0x1, P2 ;  /* 0x00000089cad37211 */ /* 0x000fe200010f0eff */
[----:B------:R-:W3:Y:S01]  /*e4a0*/  LDL.LU R175, [R1+0x27c] ;  /* 0x00027c0001af7983 */ /* 0x000ee20000300800 */
[----:B----4-:R-:W-:-:S04]  /*e4b0*/  IADD3 R202, P2, PT, R245, R203, RZ ;  /* 0x000000cbf5ca7210 */ /* 0x010fc80007f5e0ff */
[----:B------:R-:W-:Y:S02]  /*e4c0*/  LEA.HI.X.SX32 R203, R203, R137, 0x1, P2 ;  /* 0x00000089cbcb7211 */ /* 0x000fe400010f0eff */
[----:B--2---:R-:W-:-:S04]  /*e4d0*/  IADD3 R198, P5, PT, R245, R173, RZ ;  /* 0x000000adf5c67210 */ /* 0x004fc80007fbe0ff */
[----:B------:R-:W-:Y:S02]  /*e4e0*/  LEA.HI.X.SX32 R199, R173, R137, 0x1, P5 ;  /* 0x00000089adc77211 */ /* 0x000fe400028f0eff */
[----:B------:R-:W2:Y:S04]  /*e4f0*/  LDL.LU R173, [R1+0x280] ;  /* 0x0002800001ad7983 */ /* 0x000ea80000300800 */
[----:B------:R-:W4:Y:S01]  /*e500*/  LDL.LU R156, [R1+0x284] ;  /* 0x00028400019c7983 */ /* 0x000f220000300800 */
[----:B---3--:R-:W-:-:S03]  /*e510*/  IADD3 R194, P2, PT, R245, R186, RZ ;  /* 0x000000baf5c27210 */ /* 0x008fc60007f5e0ff */
[----:B------:R-:W3:Y:S04]  /*e520*/  LDL.LU R157, [R1+0x288] ;  /* 0x00028800019d7983 */ /* 0x000ee80000300800 */
[----:B------:R-:W3:Y:S01]  /*e530*/  LDL.LU R154, [R1+0x28c] ;  /* 0x00028c00019a7983 */ /* 0x000ee20000300800 */
[----:B------:R-:W-:-:S03]  /*e540*/  LEA.HI.X.SX32 R195, R186, R137, 0x1, P2 ;  /* 0x00000089bac37211 */ /* 0x000fc600010f0eff */
[----:B------:R-:W3:Y:S04]  /*e550*/  LDL.LU R155, [R1+0x290] ;  /* 0x00029000019b7983 */ /* 0x000ee80000300800 */
[----:B------:R-:W3:Y:S01]  /*e560*/  LDL.LU R152, [R1+0x294] ;  /* 0x0002940001987983 */ /* 0x000ee20000300800 */
[----:B------:R-:W-:-:S03]  /*e570*/  IADD3 R186, P2, PT, R245, R187, RZ ;  /* 0x000000bbf5ba7210 */ /* 0x000fc60007f5e0ff */
        /* <DEDUP_REMOVED lines=10> */
[----:B------:R-:W3:Y:S04]  /*e620*/  LDL.LU R147, [R1+0x2b4] ;  /* 0x0002b40001937983 */ /* 0x000ee80000300800 */
[----:B------:R-:W3:Y:S04]  /*e630*/  LDL.LU R145, [R1+0x2b8] ;  /* 0x0002b80001917983 */ /* 0x000ee80000300800 */
[----:B------:R-:W3:Y:S04]  /*e640*/  LDL.LU R143, [R1+0x2bc] ;  /* 0x0002bc00018f7983 */ /* 0x000ee80000300800 */
[----:B------:R-:W3:Y:S04]  /*e650*/  LDL.LU R141, [R1+0x2c0] ;  /* 0x0002c000018d7983 */ /* 0x000ee80000300800 */
[----:B------:R-:W3:Y:S04]  /*e660*/  LDL.LU R31, [R1+0x2c4] ;  /* 0x0002c400011f7983 */ /* 0x000ee80000300800 */
[----:B------:R-:W3:Y:S01]  /*e670*/  LDL.LU R32, [R1+0x2c8] ;  /* 0x0002c80001207983 */ /* 0x000ee20000300800 */
[----:B------:R-:W-:-:S02]  /*e680*/  IADD3 R249, P4, PT, R245, R250, RZ ;  /* 0x000000faf5f97210 */ /* 0x000fc40007f9e0ff */
[----:B------:R-:W-:Y:S02]  /*e690*/  IADD3 R204, P6, PT, R245, R205, RZ ;  /* 0x000000cdf5cc7210 */ /* 0x000fe40007fde0ff */
[----:B-1----:R-:W-:Y:S01]  /*e6a0*/  LEA.HI R51, R51, 0x7e, RZ, 0x1a ;  /* 0x0000007e33337811 */ /* 0x002fe200078fd0ff */
[----:B------:R-:W1:Y:S01]  /*e6b0*/  S2R R238, SR_TID.X ;  /* 0x0000000000ee7919 */ /* 0x000e620000002100 */
[-C--:B------:R-:W-:Y:S02]  /*e6c0*/  LEA.HI.X.SX32 R250, R250, R137.reuse, 0x1, P4 ;  /* 0x00000089fafa7211 */ /* 0x080fe400020f0eff */
[----:B------:R-:W-:Y:S01]  /*e6d0*/  IADD3 R241, P4, PT, R245, R232, RZ ;  /* 0x000000e8f5f17210 */ /* 0x000fe20007f9e0ff */
[----:B------:R-:W3:Y:S03]  /*e6e0*/  LDL.LU R17, [R1+0x1a8] ;  /* 0x0001a80001117983 */ /* 0x000ee60000300800 */
[----:B------:R-:W-:-:S02]  /*e6f0*/  LEA.HI.X.SX32 R242, R232, R137, 0x1, P4 ;  /* 0x00000089e8f27211 */ /* 0x000fc400020f0eff */
[----:B------:R-:W-:Y:S02]  /*e700*/  LEA.HI.X.SX32 R205, R205, R137, 0x1, P6 ;  /* 0x00000089cdcd7211 */ /* 0x000fe400030f0eff */
[----:B------:R-:W-:Y:S01]  /*e710*/  IADD3 R190, P5, PT, R245, R191, RZ ;  /* 0x000000bff5be7210 */ /* 0x000fe20007fbe0ff */
[----:B------:R-:W-:Y:S01]  /*e720*/  IMAD R33, R51, UR16, RZ ;  /* 0x0000001033217c24 */ /* 0x000fe2000f8e02ff */
[----:B------:R-:W-:Y:S01]  /*e730*/  IADD3 R232, P4, PT, R245, R233, RZ ;  /* 0x000000e9f5e87210 */ /* 0x000fe20007f9e0ff */
[----:B------:R-:W3:Y:S03]  /*e740*/  LDL.LU R76, [R1+0x1ac] ;  /* 0x0001ac00014c7983 */ /* 0x000ee60000300800 */
[----:B------:R-:W-:Y:S02]  /*e750*/  LEA.HI.X.SX32 R233, R233, R137, 0x1, P4 ;  /* 0x00000089e9e97211 */ /* 0x000fe400020f0eff */
[----:B------:R-:W-:-:S04]  /*e760*/  IADD3 R224, P4, PT, R245, R216, RZ ;  /* 0x000000d8f5e07210 */ /* 0x000fc80007f9e0ff */
[----:B------:R-:W-:Y:S02]  /*e770*/  LEA.HI.X.SX32 R225, R216, R137, 0x1, P4 ;  /* 0x00000089d8e17211 */ /* 0x000fe400020f0eff */
[----:B------:R-:W-:-:S04]  /*e780*/  IADD3 R216, P4, PT, R245, R217, RZ ;  /* 0x000000d9f5d87210 */ /* 0x000fc80007f9e0ff */
[----:B------:R-:W-:Y:S02]  /*e790*/  LEA.HI.X.SX32 R217, R217, R137, 0x1, P4 ;  /* 0x00000089d9d97211 */ /* 0x000fe400020f0eff */
[----:B------:R-:W-:-:S04]  /*e7a0*/  IADD3 R208, P4, PT, R245, R200, RZ ;  /* 0x000000c8f5d07210 */ /* 0x000fc80007f9e0ff */
[----:B------:R-:W-:Y:S02]  /*e7b0*/  LEA.HI.X.SX32 R209, R200, R137, 0x1, P4 ;  /* 0x00000089c8d17211 */ /* 0x000fe400020f0eff */
[C---:B------:R-:W-:Y:S02]  /*e7c0*/  IADD3 R200, P4, PT, R245.reuse, R201, RZ ;  /* 0x000000c9f5c87210 */ /* 0x040fe40007f9e0ff */
[----:B------:R-:W-:Y:S02]  /*e7d0*/  IADD3 R196, P6, PT, R245, R188, RZ ;  /* 0x000000bcf5c47210 */ /* 0x000fe40007fde0ff */
[----:B------:R-:W-:Y:S02]  /*e7e0*/  LEA.HI.X.SX32 R201, R201, R137, 0x1, P4 ;  /* 0x00000089c9c97211 */ /* 0x000fe400020f0eff */
[----:B------:R-:W-:Y:S02]  /*e7f0*/  IADD3 R192, P4, PT, R245, R193, RZ ;  /* 0x000000c1f5c07210 */ /* 0x000fe40007f9e0ff */
[----:B------:R-:W-:-:S02]  /*e800*/  LEA.HI.X.SX32 R197, R188, R137, 0x1, P6 ;  /* 0x00000089bcc57211 */ /* 0x000fc400030f0eff */
[----:B------:R-:W-:Y:S02]  /*e810*/  IADD3 R188, P6, PT, R245, R189, RZ ;  /* 0x000000bdf5bc7210 */ /* 0x000fe40007fde0ff */
[-C--:B------:R-:W-:Y:S02]  /*e820*/  LEA.HI.X.SX32 R193, R193, R137.reuse, 0x1, P4 ;  /* 0x00000089c1c17211 */ /* 0x080fe400020f0eff */
[----:B------:R-:W-:Y:S01]  /*e830*/  IADD3 R184, P4, PT, R245, R176, RZ ;  /* 0x000000b0f5b87210 */ /* 0x000fe20007f9e0ff */
[----:B------:R-:W1:Y:S01]  /*e840*/  S2R R51, SR_TID.X ;  /* 0x0000000000337919 */ /* 0x000e620000002100 */
[-C--:B------:R-:W-:Y:S02]  /*e850*/  LEA.HI.X.SX32 R191, R191, R137.reuse, 0x1, P5 ;  /* 0x00000089bfbf7211 */ /* 0x080fe400028f0eff */
[----:B------:R-:W-:Y:S02]  /*e860*/  LEA.HI.X.SX32 R189, R189, R137, 0x1, P6 ;  /* 0x00000089bdbd7211 */ /* 0x000fe400030f0eff */
[----:B------:R-:W-:-:S02]  /*e870*/  IADD3 R182, P5, PT, R245, R174, RZ ;  /* 0x000000aef5b67210 */ /* 0x000fc40007fbe0ff */
[C---:B------:R-:W-:Y:S02]  /*e880*/  IADD3 R180, P6, PT, R245.reuse, R172, RZ ;  /* 0x000000acf5b47210 */ /* 0x040fe40007fde0ff */
[----:B------:R-:W-:Y:S02]  /*e890*/  LEA.HI.X.SX32 R185, R176, R137, 0x1, P4 ;  /* 0x00000089b0b97211 */ /* 0x000fe400020f0eff */
[C---:B------:R-:W-:Y:S02]  /*e8a0*/  IADD3 R176, P4, PT, R245.reuse, R177, RZ ;  /* 0x000000b1f5b07210 */ /* 0x040fe40007f9e0ff */
[-C--:B------:R-:W-:Y:S02]  /*e8b0*/  LEA.HI.X.SX32 R183, R174, R137.reuse, 0x1, P5 ;  /* 0x00000089aeb77211 */ /* 0x080fe400028f0eff */
[----:B------:R-:W-:Y:S02]  /*e8c0*/  LEA.HI.X.SX32 R181, R172, R137, 0x1, P6 ;  /* 0x00000089acb57211 */ /* 0x000fe400030f0eff */
[----:B------:R-:W-:-:S02]  /*e8d0*/  IADD3 R174, P5, PT, R245, R175, RZ ;  /* 0x000000aff5ae7210 */ /* 0x000fc40007fbe0ff */
[-C--:B------:R-:W-:Y:S02]  /*e8e0*/  LEA.HI.X.SX32 R177, R177, R137.reuse, 0x1, P4 ;  /* 0x00000089b1b17211 */ /* 0x080fe400020f0eff */
[----:B------:R-:W-:Y:S02]  /*e8f0*/  LEA.HI.X.SX32 R175, R175, R137, 0x1, P5 ;  /* 0x00000089afaf7211 */ /* 0x000fe400028f0eff */
[----:B-1----:R-:W-:-:S04]  /*e900*/  SHF.R.U32.HI R30, RZ, 0x6, R51 ;  /* 0x00000006ff1e7819 */ /* 0x002fc80000011633 */
[----:B------:R-:W-:-:S04]  /*e910*/  SGXT.U32 R30, R30, 0x1 ;  /* 0x000000011e1e781a */ /* 0x000fc80000000000 */
[----:B------:R-:W-:-:S05]  /*e920*/  LOP3.LUT R30, R30, 0x78, RZ, 0xfc, !PT ;  /* 0x000000781e1e7812 */ /* 0x000fca00078efcff */
[----:B------:R-:W-:Y:S01]  /*e930*/  IMAD R129, R30, UR16, RZ ;  /* 0x000000101e817c24 */ /* 0x000fe2000f8e02ff */
[----:B------:R-:W-:-:S04]  /*e940*/  SHF.R.U32.HI R238, RZ, 0x6, R238 ;  /* 0x00000006ffee7819 */ /* 0x000fc800000116ee */
[----:B------:R-:W-:Y:S02]  /*e950*/  SGXT.U32 R238, R238, 0x1 ;  /* 0x00000001eeee781a */ /* 0x000fe40000000000 */
[C---:B--2---:R-:W-:Y:S02]  /*e960*/  IADD3 R172, P6, PT, R245.reuse, R173, RZ ;  /* 0x000000adf5ac7210 */ /* 0x044fe40007fde0ff */
[C---:B----4-:R-:W-:Y:S02]  /*e970*/  IADD3 R170, P2, PT, R245.reuse, R156, RZ ;  /* 0x0000009cf5aa7210 */ /* 0x050fe40007f5e0ff */
[----:B---3--:R-:W-:Y:S02]  /*e980*/  IADD3 R168, P4, PT, R245, R157, RZ ;  /* 0x0000009df5a87210 */ /* 0x008fe40007f9e0ff */
[-C--:B------:R-:W-:Y:S02]  /*e990*/  LEA.HI.X.SX32 R173, R173, R137.reuse, 0x1, P6 ;  /* 0x00000089adad7211 */ /* 0x080fe400030f0eff */
[----:B------:R-:W-:-:S02]  /*e9a0*/  LEA.HI.X.SX32 R171, R156, R137, 0x1, P2 ;  /* 0x000000899cab7211 */ /* 0x000fc400010f0eff */
[C---:B------:R-:W-:Y:S02]  /*e9b0*/  IADD3 R166, P5, PT, R245.reuse, R154, RZ ;  /* 0x0000009af5a67210 */ /* 0x040fe40007fbe0ff */
[----:B------:R-:W-:Y:S02]  /*e9c0*/  IADD3 R164, P6, PT, R245, R155, RZ ;  /* 0x0000009bf5a47210 */ /* 0x000fe40007fde0ff */
[----:B------:R-:W-:Y:S02]  /*e9d0*/  LEA.HI.X.SX32 R169, R157, R137, 0x1, P4 ;  /* 0x000000899da97211 */ /* 0x000fe400020f0eff */
[C---:B------:R-:W-:Y:S02]  /*e9e0*/  IADD3 R162, P2, PT, R245.reuse, R152, RZ ;  /* 0x00000098f5a27210 */ /* 0x040fe40007f5e0ff */
[----:B------:R-:W-:Y:S02]  /*e9f0*/  IADD3 R160, P4, PT, R245, R153, RZ ;  /* 0x00000099f5a07210 */ /* 0x000fe40007f9e0ff */
[----:B------:R-:W-:-:S02]  /*ea00*/  LEA.HI.X.SX32 R167, R154, R137, 0x1, P5 ;  /* 0x000000899aa77211 */ /* 0x000fc400028f0eff */
[-C--:B------:R-:W-:Y:S02]  /*ea10*/  LEA.HI.X.SX32 R165, R155, R137.reuse, 0x1, P6 ;  /* 0x000000899ba57211 */ /* 0x080fe400030f0eff */
[-C--:B------:R-:W-:Y:S02]  /*ea20*/  LEA.HI.X.SX32 R163, R152, R137.reuse, 0x1, P2 ;  /* 0x0000008998a37211 */ /* 0x080fe400010f0eff */
[C---:B------:R-:W-:Y:S02]  /*ea30*/  IADD3 R158, P5, PT, R245.reuse, R150, RZ ;  /* 0x00000096f59e7210 */ /* 0x040fe40007fbe0ff */
[C---:B------:R-:W-:Y:S02]  /*ea40*/  IADD3 R156, P6, PT, R245.reuse, R148, RZ ;  /* 0x00000094f59c7210 */ /* 0x040fe40007fde0ff */
[----:B------:R-:W-:Y:S02]  /*ea50*/  IADD3 R154, P2, PT, R245, R146, RZ ;  /* 0x00000092f59a7210 */ /* 0x000fe40007f5e0ff */
[----:B------:R-:W-:-:S02]  /*ea60*/  LEA.HI.X.SX32 R161, R153, R137, 0x1, P4 ;  /* 0x0000008999a17211 */ /* 0x000fc400020f0eff */
[C---:B------:R-:W-:Y:S02]  /*ea70*/  IADD3 R152, P4, PT, R245.reuse, R144, RZ ;  /* 0x00000090f5987210 */ /* 0x040fe40007f9e0ff */
[-C--:B------:R-:W-:Y:S02]  /*ea80*/  LEA.HI.X.SX32 R159, R150, R137.reuse, 0x1, P5 ;  /* 0x00000089969f7211 */ /* 0x080fe400028f0eff */
[-C--:B------:R-:W-:Y:S02]  /*ea90*/  LEA.HI.X.SX32 R157, R148, R137.reuse, 0x1, P6 ;  /* 0x00000089949d7211 */ /* 0x080fe400030f0eff */
[----:B------:R-:W-:Y:S02]  /*eaa0*/  LEA.HI.X.SX32 R155, R146, R137, 0x1, P2 ;  /* 0x00000089929b7211 */ /* 0x000fe400010f0eff */
[C---:B------:R-:W-:Y:S02]  /*eab0*/  IADD3 R150, P5, PT, R245.reuse, R151, RZ ;  /* 0x00000097f5967210 */ /* 0x040fe40007fbe0ff */
[----:B------:R-:W-:-:S02]  /*eac0*/  IADD3 R148, P6, PT, R245, R149, RZ ;  /* 0x00000095f5947210 */ /* 0x000fc40007fde0ff */
[C---:B------:R-:W-:Y:S02]  /*ead0*/  IADD3 R146, P2, PT, R245.reuse, R147, RZ ;  /* 0x00000093f5927210 */ /* 0x040fe40007f5e0ff */
[----:B------:R-:W-:Y:S02]  /*eae0*/  LEA.HI.X.SX32 R153, R144, R137, 0x1, P4 ;  /* 0x0000008990997211 */ /* 0x000fe400020f0eff */
[----:B------:R-:W-:Y:S02]  /*eaf0*/  IADD3 R144, P4, PT, R245, R145, RZ ;  /* 0x00000091f5907210 */ /* 0x000fe40007f9e0ff */
[-C--:B------:R-:W-:Y:S02]  /*eb00*/  LEA.HI.X.SX32 R151, R151, R137.reuse, 0x1, P5 ;  /* 0x0000008997977211 */ /* 0x080fe400028f0eff */
[-C--:B------:R-:W-:Y:S02]  /*eb10*/  LEA.HI.X.SX32 R149, R149, R137.reuse, 0x1, P6 ;  /* 0x0000008995957211 */ /* 0x080fe400030f0eff */
[----:B------:R-:W-:-:S02]  /*eb20*/  LEA.HI.X.SX32 R147, R147, R137, 0x1, P2 ;  /* 0x0000008993937211 */ /* 0x000fc400010f0eff */
[C---:B------:R-:W-:Y:S02]  /*eb30*/  IADD3 R142, P5, PT, R245.reuse, R143, RZ ;  /* 0x0000008ff58e7210 */ /* 0x040fe40007fbe0ff */
[C---:B------:R-:W-:Y:S02]  /*eb40*/  IADD3 R140, P6, PT, R245.reuse, R141, RZ ;  /* 0x0000008df58c7210 */ /* 0x040fe40007fde0ff */
[----:B------:R-:W-:Y:S02]  /*eb50*/  IADD3 R138, P2, PT, R245, R31, RZ ;  /* 0x0000001ff58a7210 */ /* 0x000fe40007f5e0ff */
[-C--:B------:R-:W-:Y:S02]  /*eb60*/  LEA.HI.X.SX32 R145, R145, R137.reuse, 0x1, P4 ;  /* 0x0000008991917211 */ /* 0x080fe400020f0eff */
[----:B------:R-:W-:Y:S02]  /*eb70*/  IADD3 R136, P4, PT, R245, R32, RZ ;  /* 0x00000020f5887210 */ /* 0x000fe40007f9e0ff */
[----:B------:R-:W-:-:S02]  /*eb80*/  LEA.HI.X.SX32 R143, R143, R137, 0x1, P5 ;  /* 0x000000898f8f7211 */ /* 0x000fc400028f0eff */
[-C--:B------:R-:W-:Y:S02]  /*eb90*/  LEA.HI.X.SX32 R141, R141, R137.reuse, 0x1, P6 ;  /* 0x000000898d8d7211 */ /* 0x080fe400030f0eff */
[-C--:B------:R-:W-:Y:S02]  /*eba0*/  LEA.HI.X.SX32 R139, R31, R137.reuse, 0x1, P2 ;  /* 0x000000891f8b7211 */ /* 0x080fe400010f0eff */
[----:B------:R-:W-:Y:S02]  /*ebb0*/  LEA.HI.X.SX32 R137, R32, R137, 0x1, P4 ;  /* 0x0000008920897211 */ /* 0x000fe400020f0eff */
[----:B------:R-:W-:-:S04]  /*ebc0*/  SHF.R.U32.HI R32, RZ, 0x6, R51 ;  /* 0x00000006ff207819 */ /* 0x000fc80000011633 */
[----:B------:R-:W-:-:S04]  /*ebd0*/  SGXT.U32 R32, R32, 0x1 ;  /* 0x000000012020781a */ /* 0x000fc80000000000 */
[----:B------:R-:W-:-:S05]  /*ebe0*/  LOP3.LUT R32, R32, 0x7a, RZ, 0xfc, !PT ;  /* 0x0000007a20207812 */ /* 0x000fca00078efcff */
[----:B------:R-:W-:Y:S02]  /*ebf0*/  IMAD R131, R32, UR16, RZ ;  /* 0x0000001020837c24 */ /* 0x000fe4000f8e02ff */
[----:B------:R-:W1:Y:S01]  /*ec00*/  S2R R32, SR_TID.X ;  /* 0x0000000000207919 */ /* 0x000e620000002100 */
[----:B------:R-:W-:-:S04]  /*ec10*/  SHF.R.U32.HI R31, RZ, 0x6, R51 ;  /* 0x00000006ff1f7819 */ /* 0x000fc80000011633 */
[----:B------:R-:W-:-:S04]  /*ec20*/  SGXT.U32 R31, R31, 0x1 ;  /* 0x000000011f1f781a */ /* 0x000fc80000000000 */
[----:B------:R-:W-:-:S05]  /*ec30*/  LOP3.LUT R31, R31, 0x7c, RZ, 0xfc, !PT ;  /* 0x0000007c1f1f7812 */ /* 0x000fca00078efcff */
[----:B------:R-:W-:Y:S01]  /*ec40*/  IMAD R133, R31, UR16, RZ ;  /* 0x000000101f857c24 */ /* 0x000fe2000f8e02ff */
[----:B------:R-:W-:-:S04]  /*ec50*/  SHF.R.U32.HI R31, RZ, 0x6, R51 ;  /* 0x00000006ff1f7819 */ /* 0x000fc80000011633 */
[----:B------:R-:W-:-:S04]  /*ec60*/  SGXT.U32 R31, R31, 0x1 ;  /* 0x000000011f1f781a */ /* 0x000fc80000000000 */
[----:B------:R-:W-:Y:S02]  /*ec70*/  LOP3.LUT R31, R31, 0x76, RZ, 0xfc, !PT ;  /* 0x000000761f1f7812 */ /* 0x000fe400078efcff */
[----:B-1----:R-:W-:-:S04]  /*ec80*/  SHF.R.U32.HI R30, RZ, 0x6, R32 ;  /* 0x00000006ff1e7819 */ /* 0x002fc80000011620 */
[----:B------:R-:W-:-:S04]  /*ec90*/  SGXT.U32 R30, R30, 0x1 ;  /* 0x000000011e1e781a */ /* 0x000fc80000000000 */
[----:B------:R-:W-:Y:S01]  /*eca0*/  LOP3.LUT R30, R30, 0x72, RZ, 0xfc, !PT ;  /* 0x000000721e1e7812 */ /* 0x000fe200078efcff */
[----:B------:R-:W-:Y:S01]  /*ecb0*/  IMAD R125, R31, UR16, RZ ;  /* 0x000000101f7d7c24 */ /* 0x000fe2000f8e02ff */
[--C-:B------:R-:W-:Y:S02]  /*ecc0*/  SHF.R.U32.HI R31, RZ, 0x6, R32.reuse ;  /* 0x00000006ff1f7819 */ /* 0x100fe40000011620 */
[--C-:B------:R-:W-:Y:S01]  /*ecd0*/  SHF.R.U32.HI R35, RZ, 0x6, R32.reuse ;  /* 0x00000006ff237819 */ /* 0x100fe20000011620 */
[----:B------:R-:W-:Y:S01]  /*ece0*/  IMAD R70, R30, UR16, RZ ;  /* 0x000000101e467c24 */ /* 0x000fe2000f8e02ff */
[----:B------:R-:W-:Y:S02]  /*ecf0*/  SHF.R.U32.HI R30, RZ, 0x6, R32 ;  /* 0x00000006ff1e7819 */ /* 0x000fe40000011620 */
[----:B------:R-:W-:Y:S02]  /*ed00*/  SGXT.U32 R31, R31, 0x1 ;  /* 0x000000011f1f781a */ /* 0x000fe40000000000 */
[----:B------:R-:W-:-:S02]  /*ed10*/  SGXT.U32 R35, R35, 0x1 ;  /* 0x000000012323781a */ /* 0x000fc40000000000 */
[----:B------:R-:W-:Y:S02]  /*ed20*/  SGXT.U32 R30, R30, 0x1 ;  /* 0x000000011e1e781a */ /* 0x000fe40000000000 */
[----:B------:R-:W-:Y:S02]  /*ed30*/  IADD3 R134, P2, PT, R244, R33, RZ ;  /* 0x00000021f4867210 */ /* 0x000fe40007f5e0ff */
[----:B------:R-:W-:Y:S02]  /*ed40*/  LOP3.LUT R35, R35, 0x74, RZ, 0xfc, !PT ;  /* 0x0000007423237812 */ /* 0x000fe400078efcff */
[----:B------:R-:W-:Y:S02]  /*ed50*/  LOP3.LUT R31, R31, 0x70, RZ, 0xfc, !PT ;  /* 0x000000701f1f7812 */ /* 0x000fe400078efcff */
[----:B------:R-:W-:Y:S02]  /*ed60*/  LOP3.LUT R30, R30, 0x6c, RZ, 0xfc, !PT ;  /* 0x0000006c1e1e7812 */ /* 0x000fe400078efcff */
[----:B------:R-:W-:Y:S01]  /*ed70*/  LEA.HI.X.SX32 R135, R33, R62, 0x1, P2 ;  /* 0x0000003e21877211 */ /* 0x000fe200010f0eff */
[----:B------:R-:W-:Y:S01]  /*ed80*/  IMAD R66, R35, UR16, RZ ;  /* 0x0000001023427c24 */ /* 0x000fe2000f8e02ff */
[----:B------:R-:W1:Y:S01]  /*ed90*/  S2R R33, SR_TID.X ;  /* 0x0000000000217919 */ /* 0x000e620000002100 */
[----:B------:R-:W-:Y:S01]  /*eda0*/  IMAD R72, R31, UR16, RZ ;  /* 0x000000101f487c24 */ /* 0x000fe2000f8e02ff */
[--C-:B------:R-:W-:Y:S01]  /*edb0*/  SHF.R.U32.HI R31, RZ, 0x6, R32.reuse ;  /* 0x00000006ff1f7819 */ /* 0x100fe20000011620 */
[----:B------:R-:W-:Y:S01]  /*edc0*/  IMAD R74, R30, UR16, RZ ;  /* 0x000000101e4a7c24 */ /* 0x000fe2000f8e02ff */
[----:B------:R-:W-:-:S02]  /*edd0*/  SHF.R.U32.HI R30, RZ, 0x6, R32 ;  /* 0x00000006ff1e7819 */ /* 0x000fc40000011620 */
[----:B------:R-:W-:Y:S02]  /*ede0*/  SHF.R.U32.HI R35, RZ, 0x6, R32 ;  /* 0x00000006ff237819 */ /* 0x000fe40000011620 */
[----:B------:R-:W-:Y:S02]  /*edf0*/  SGXT.U32 R31, R31, 0x1 ;  /* 0x000000011f1f781a */ /* 0x000fe40000000000 */
[----:B------:R-:W-:Y:S02]  /*ee00*/  SGXT.U32 R30, R30, 0x1 ;  /* 0x000000011e1e781a */ /* 0x000fe40000000000 */
[----:B------:R-:W-:Y:S02]  /*ee10*/  SGXT.U32 R35, R35, 0x1 ;  /* 0x000000012323781a */ /* 0x000fe40000000000 */
[----:B------:R-:W-:Y:S02]  /*ee20*/  LOP3.LUT R31, R31, 0x6a, RZ, 0xfc, !PT ;  /* 0x0000006a1f1f7812 */ /* 0x000fe400078efcff */
[----:B------:R-:W-:-:S02]  /*ee30*/  LOP3.LUT R35, R35, 0x68, RZ, 0xfc, !PT ;  /* 0x0000006823237812 */ /* 0x000fc400078efcff */
[----:B------:R-:W-:Y:S01]  /*ee40*/  LOP3.LUT R30, R30, 0x66, RZ, 0xfc, !PT ;  /* 0x000000661e1e7812 */ /* 0x000fe200078efcff */
[----:B------:R-:W-:Y:S01]  /*ee50*/  IMAD R78, R31, UR16, RZ ;  /* 0x000000101f4e7c24 */ /* 0x000fe2000f8e02ff */
[----:B------:R-:W-:Y:S01]  /*ee60*/  LEA.HI R31, R32, 0x5e, RZ, 0x1a ;  /* 0x0000005e201f7811 */ /* 0x000fe200078fd0ff */
[----:B------:R-:W-:Y:S01]  /*ee70*/  IMAD R80, R35, UR16, RZ ;  /* 0x0000001023507c24 */ /* 0x000fe2000f8e02ff */
[--C-:B------:R-:W-:Y:S01]  /*ee80*/  SHF.R.U32.HI R35, RZ, 0x6, R32.reuse ;  /* 0x00000006ff237819 */ /* 0x100fe20000011620 */
[----:B------:R-:W-:Y:S01]  /*ee90*/  IMAD R82, R30, UR16, RZ ;  /* 0x000000101e527c24 */ /* 0x000fe2000f8e02ff */
[--C-:B------:R-:W-:Y:S02]  /*eea0*/  SHF.R.U32.HI R30, RZ, 0x6, R32.reuse ;  /* 0x00000006ff1e7819 */ /* 0x100fe40000011620 */
[----:B------:R-:W-:-:S04]  /*eeb0*/  SHF.R.U32.HI R32, RZ, 0x6, R32 ;  /* 0x00000006ff207819 */ /* 0x000fc80000011620 */
[----:B------:R-:W-:Y:S02]  /*eec0*/  SGXT.U32 R32, R32, 0x1 ;  /* 0x000000012020781a */ /* 0x000fe40000000000 */
[----:B------:R-:W-:Y:S02]  /*eed0*/  LOP3.LUT R238, R238, 0x52, RZ, 0xfc, !PT ;  /* 0x00000052eeee7812 */ /* 0x000fe400078efcff */
[----:B------:R-:W-:-:S03]  /*eee0*/  LOP3.LUT R32, R32, 0x64, RZ, 0xfc, !PT ;  /* 0x0000006420207812 */ /* 0x000fc600078efcff */
[----:B------:R-:W-:Y:S02]  /*eef0*/  IMAD R100, R238, UR16, RZ ;  /* 0x00000010ee647c24 */ /* 0x000fe4000f8e02ff */
[----:B------:R-:W-:Y:S01]  /*ef00*/  IMAD R84, R32, UR16, RZ ;  /* 0x0000001020547c24 */ /* 0x000fe2000f8e02ff */
[----:B-1----:R-:W-:Y:S01]  /*ef10*/  SHF.R.U32.HI R238, RZ, 0x6, R33 ;  /* 0x00000006ffee7819 */ /* 0x002fe20000011621 */
[----:B------:R-:W1:Y:S03]  /*ef20*/  S2R R32, SR_TID.X ;  /* 0x0000000000207919 */ /* 0x000e660000002100 */
[----:B------:R-:W-:-:S04]  /*ef30*/  SGXT.U32 R238, R238, 0x1 ;  /* 0x00000001eeee781a */ /* 0x000fc80000000000 */
[----:B------:R-:W-:-:S05]  /*ef40*/  LOP3.LUT R238, R238, 0x50, RZ, 0xfc, !PT ;  /* 0x00000050eeee7812 */ /* 0x000fca00078efcff */
[----:B------:R-:W-:Y:S02]  /*ef50*/  IMAD R102, R238, UR16, RZ ;  /* 0x00000010ee667c24 */ /* 0x000fe4000f8e02ff */
[----:B------:R-:W2:Y:S01]  /*ef60*/  S2R R238, SR_TID.X ;  /* 0x0000000000ee7919 */ /* 0x000ea20000002100 */
[----:B------:R-:W-:Y:S02]  /*ef70*/  SGXT.U32 R30, R30, 0x1 ;  /* 0x000000011e1e781a */ /* 0x000fe40000000000 */
[----:B------:R-:W-:Y:S02]  /*ef80*/  SGXT.U32 R35, R35, 0x1 ;  /* 0x000000012323781a */ /* 0x000fe40000000000 */
[----:B------:R-:W-:Y:S02]  /*ef90*/  LOP3.LUT R30, R30, 0x60, RZ, 0xfc, !PT ;  /* 0x000000601e1e7812 */ /* 0x000fe400078efcff */
[----:B------:R-:W-:-:S03]  /*efa0*/  LOP3.LUT R35, R35, 0x62, RZ, 0xfc, !PT ;  /* 0x0000006223237812 */ /* 0x000fc600078efcff */
[----:B------:R-:W-:Y:S02]  /*efb0*/  IMAD R88, R30, UR16, RZ ;  /* 0x000000101e587c24 */ /* 0x000fe4000f8e02ff */
[----:B------:R-:W-:Y:S01]  /*efc0*/  IMAD R86, R35, UR16, RZ ;  /* 0x0000001023567c24 */ /* 0x000fe2000f8e02ff */
[--C-:B-1----:R-:W-:Y:S02]  /*efd0*/  SHF.R.U32.HI R30, RZ, 0x6, R32.reuse ;  /* 0x00000006ff1e7819 */ /* 0x102fe40000011620 */
[--C-:B------:R-:W-:Y:S02]  /*efe0*/  SHF.R.U32.HI R35, RZ, 0x6, R32.reuse ;  /* 0x00000006ff237819 */ /* 0x100fe40000011620 */
[--C-:B------:R-:W-:Y:S02]  /*eff0*/  SHF.R.U32.HI R34, RZ, 0x6, R32.reuse ;  /* 0x00000006ff227819 */ /* 0x100fe40000011620 */
[----:B------:R-:W-:-:S04]  /*f000*/  SHF.R.U32.HI R32, RZ, 0x6, R32 ;  /* 0x00000006ff207819 */ /* 0x000fc80000011620 */
[----:B------:R-:W-:-:S04]  /*f010*/  SGXT.U32 R32, R32, 0x1 ;  /* 0x000000012020781a */ /* 0x000fc80000000000 */
[----:B------:R-:W-:-:S05]  /*f020*/  LOP3.LUT R32, R32, 0x54, RZ, 0xfc, !PT ;  /* 0x0000005420207812 */ /* 0x000fca00078efcff */
[----:B------:R-:W-:Y:S01]  /*f030*/  IMAD R98, R32, UR16, RZ ;  /* 0x0000001020627c24 */ /* 0x000fe2000f8e02ff */
[----:B--2---:R-:W-:-:S04]  /*f040*/  SHF.R.U32.HI R32, RZ, 0x6, R238 ;  /* 0x00000006ff207819 */ /* 0x004fc800000116ee */
[----:B------:R-:W-:-:S04]  /*f050*/  SGXT.U32 R32, R32, 0x1 ;  /* 0x000000012020781a */ /* 0x000fc80000000000 */
[----:B------:R-:W-:-:S05]  /*f060*/  LOP3.LUT R32, R32, 0x4c, RZ, 0xfc, !PT ;  /* 0x0000004c20207812 */ /* 0x000fca00078efcff */
[----:B------:R-:W-:Y:S01]  /*f070*/  IMAD R104, R32, UR16, RZ ;  /* 0x0000001020687c24 */ /* 0x000fe2000f8e02ff */
[----:B------:R-:W-:-:S04]  /*f080*/  SHF.R.U32.HI R32, RZ, 0x6, R238 ;  /* 0x00000006ff207819 */ /* 0x000fc800000116ee */
[----:B------:R-:W-:-:S04]  /*f090*/  SGXT.U32 R32, R32, 0x1 ;  /* 0x000000012020781a */ /* 0x000fc80000000000 */
[----:B------:R-:W-:-:S05]  /*f0a0*/  LOP3.LUT R32, R32, 0x46, RZ, 0xfc, !PT ;  /* 0x0000004620207812 */ /* 0x000fca00078efcff */
[----:B------:R-:W-:Y:S01]  /*f0b0*/  IMAD R110, R32, UR16, RZ ;  /* 0x00000010206e7c24 */ /* 0x000fe2000f8e02ff */
[----:B------:R-:W-:-:S04]  /*f0c0*/  SHF.R.U32.HI R32, RZ, 0x6, R238 ;  /* 0x00000006ff207819 */ /* 0x000fc800000116ee */
[----:B------:R-:W-:-:S04]  /*f0d0*/  SGXT.U32 R32, R32, 0x1 ;  /* 0x000000012020781a */ /* 0x000fc80000000000 */
[----:B------:R-:W-:-:S05]  /*f0e0*/  LOP3.LUT R32, R32, 0x44, RZ, 0xfc, !PT ;  /* 0x0000004420207812 */ /* 0x000fca00078efcff */
[----:B------:R-:W-:Y:S02]  /*f0f0*/  IMAD R112, R32, UR16, RZ ;  /* 0x0000001020707c24 */ /* 0x000fe4000f8e02ff */
[----:B------:R-:W1:Y:S01]  /*f100*/  S2R R32, SR_TID.X ;  /* 0x0000000000207919 */ /* 0x000e620000002100 */
[----:B------:R-:W-:Y:S02]  /*f110*/  SGXT.U32 R30, R30, 0x1 ;  /* 0x000000011e1e781a */ /* 0x000fe40000000000 */
[----:B------:R-:W-:Y:S02]  /*f120*/  SGXT.U32 R35, R35, 0x1 ;  /* 0x000000012323781a */ /* 0x000fe40000000000 */
[----:B------:R-:W-:Y:S02]  /*f130*/  LOP3.LUT R30, R30, 0x58, RZ, 0xfc, !PT ;  /* 0x000000581e1e7812 */ /* 0x000fe400078efcff */
[----:B------:R-:W-:-:S03]  /*f140*/  LOP3.LUT R35, R35, 0x5a, RZ, 0xfc, !PT ;  /* 0x0000005a23237812 */ /* 0x000fc600078efcff */
[----:B------:R-:W-:Y:S01]  /*f150*/  IMAD R94, R30, UR16, RZ ;  /* 0x000000101e5e7c24 */ /* 0x000fe2000f8e02ff */
[--C-:B------:R-:W-:Y:S01]  /*f160*/  SHF.R.U32.HI R30, RZ, 0x6, R238.reuse ;  /* 0x00000006ff1e7819 */ /* 0x100fe200000116ee */
[----:B------:R-:W-:Y:S01]  /*f170*/  IMAD R92, R35, UR16, RZ ;  /* 0x00000010235c7c24 */ /* 0x000fe2000f8e02ff */
[--C-:B------:R-:W-:Y:S02]  /*f180*/  SHF.R.U32.HI R35, RZ, 0x6, R238.reuse ;  /* 0x00000006ff237819 */ /* 0x100fe400000116ee */
[----:B------:R-:W-:-:S04]  /*f190*/  SHF.R.U32.HI R238, RZ, 0x6, R238 ;  /* 0x00000006ffee7819 */ /* 0x000fc800000116ee */
[----:B------:R-:W-:-:S04]  /*f1a0*/  SGXT.U32 R238, R238, 0x1 ;  /* 0x00000001eeee781a */ /* 0x000fc80000000000 */
[----:B------:R-:W-:-:S05]  /*f1b0*/  LOP3.LUT R238, R238, 0x42, RZ, 0xfc, !PT ;  /* 0x00000042eeee7812 */ /* 0x000fca00078efcff */
[----:B------:R-:W-:Y:S01]  /*f1c0*/  IMAD R116, R238, UR16, RZ ;  /* 0x00000010ee747c24 */ /* 0x000fe2000f8e02ff */
[----:B-1----:R-:W-:-:S04]  /*f1d0*/  SHF.R.U32.HI R238, RZ, 0x6, R32 ;  /* 0x00000006ffee7819 */ /* 0x002fc80000011620 */
[----:B------:R-:W-:-:S04]  /*f1e0*/  SGXT.U32 R238, R238, 0x1 ;  /* 0x00000001eeee781a */ /* 0x000fc80000000000 */
[----:B------:R-:W-:-:S05]  /*f1f0*/  LOP3.LUT R238, R238, 0x40, RZ, 0xfc, !PT ;  /* 0x00000040eeee7812 */ /* 0x000fca00078efcff */
[----:B------:R-:W-:Y:S02]  /*f200*/  IMAD R120, R238, UR16, RZ ;  /* 0x00000010ee787c24 */ /* 0x000fe4000f8e02ff */
[----:B------:R-:W1:Y:S01]  /*f210*/  S2R R238, SR_TID.X ;  /* 0x0000000000ee7919 */ /* 0x000e620000002100 */
[----:B------:R-:W-:-:S05]  /*f220*/  LEA.HI R32, R32, 0x3e, RZ, 0x1a ;  /* 0x0000003e20207811 */ /* 0x000fca00078fd0ff */
[----:B------:R-:W-:Y:S01]  /*f230*/  IMAD R60, R32, UR16, RZ ;  /* 0x00000010203c7c24 */ /* 0x000fe2000f8e02ff */
[----:B-1----:R-:W-:-:S04]  /*f240*/  SHF.R.U32.HI R32, RZ, 0x6, R238 ;  /* 0x00000006ff207819 */ /* 0x002fc800000116ee */
        /* <DEDUP_REMOVED lines=8> */
[----:B------:R-:W-:-:S04]  /*f2d0*/  SGXT.U32 R30, R30, 0x1 ;  /* 0x000000011e1e781a */ /* 0x000fc80000000000 */
[----:B------:R-:W-:Y:S01]  /*f2e0*/  LOP3.LUT R30, R30, 0x48, RZ, 0xfc, !PT ;  /* 0x000000481e1e7812 */ /* 0x000fe200078efcff */
[----:B------:R-:W-:-:S04]  /*f2f0*/  IMAD R31, R31, UR16, RZ ;  /* 0x000000101f1f7c24 */ /* 0x000fc8000f8e02ff */
[----:B------:R-:W-:Y:S01]  /*f300*/  IMAD R108, R30, UR16, RZ ;  /* 0x000000101e6c7c24 */ /* 0x000fe2000f8e02ff */
[----:B------:R-:W-:-:S04]  /*f310*/  SHF.R.U32.HI R30, RZ, 0x6, R238 ;  /* 0x00000006ff1e7819 */ /* 0x000fc800000116ee */
[----:B------:R-:W-:Y:S02]  /*f320*/  SGXT.U32 R30, R30, 0x1 ;  /* 0x000000011e1e781a */ /* 0x000fe40000000000 */
[----:B------:R-:W-:Y:S02]  /*f330*/  IADD3 R8, P6, PT, R244, R31, RZ ;  /* 0x0000001ff4087210 */ /* 0x000fe40007fde0ff */
[----:B------:R-:W-:Y:S02]  /*f340*/  SGXT.U32 R34, R34, 0x1 ;  /* 0x000000012222781a */ /* 0x000fe40000000000 */
[----:B------:R-:W-:Y:S02]  /*f350*/  IADD3 R132, P5, PT, R244, R133, RZ ;  /* 0x00000085f4847210 */ /* 0x000fe40007fbe0ff */
[----:B------:R-:W-:Y:S02]  /*f360*/  LOP3.LUT R30, R30, 0x38, RZ, 0xfc, !PT ;  /* 0x000000381e1e7812 */ /* 0x000fe400078efcff */
[----:B------:R-:W-:-:S02]  /*f370*/  LOP3.LUT R34, R34, 0x5c, RZ, 0xfc, !PT ;  /* 0x0000005c22227812 */ /* 0x000fc400078efcff */
[-C--:B------:R-:W-:Y:S02]  /*f380*/  LEA.HI.X.SX32 R133, R133, R62.reuse, 0x1, P5 ;  /* 0x0000003e85857211 */ /* 0x080fe400028f0eff */
[-C--:B------:R-:W-:Y:S01]  /*f390*/  LEA.HI.X.SX32 R7, R31, R62.reuse, 0x1, P6 ;  /* 0x0000003e1f077211 */ /* 0x080fe200030f0eff */
[----:B------:R-:W-:Y:S01]  /*f3a0*/  IMAD R118, R30, UR16, RZ ;  /* 0x000000101e767c24 */ /* 0x000fe2000f8e02ff */
[----:B------:R-:W-:Y:S01]  /*f3b0*/  IADD3 R128, P5, PT, R244, R129, RZ ;  /* 0x00000081f4807210 */ /* 0x000fe20007fbe0ff */
[----:B------:R-:W2:Y:S01]  /*f3c0*/  LDL.LU R30, [R1+0x1b0] ;  /* 0x0001b000011e7983 */ /* 0x000ea20000300800 */
[----:B------:R-:W-:Y:S02]  /*f3d0*/  LEA.HI R33, R33, 0x4e, RZ, 0x1a ;  /* 0x0000004e21217811 */ /* 0x000fe400078fd0ff */
[----:B-1----:R-:W-:Y:S01]  /*f3e0*/  SHF.R.U32.HI R31, RZ, 0x6, R32 ;  /* 0x00000006ff1f7819 */ /* 0x002fe20000011620 */
[----:B------:R-:W-:Y:S01]  /*f3f0*/  IMAD R90, R34, UR16, RZ ;  /* 0x00000010225a7c24 */ /* 0x000fe2000f8e02ff */
[----:B------:R-:W-:Y:S01]  /*f400*/  LEA.HI.X.SX32 R129, R129, R62, 0x1, P5 ;  /* 0x0000003e81817211 */ /* 0x000fe200028f0eff */
[----:B------:R-:W-:Y:S01]  /*f410*/  IMAD R33, R33, UR16, RZ ;  /* 0x0000001021217c24 */ /* 0x000fe2000f8e02ff */
[----:B------:R-:W-:Y:S01]  /*f420*/  SGXT.U32 R31, R31, 0x1 ;  /* 0x000000011f1f781a */ /* 0x000fe20000000000 */
[----:B------:R-:W3:Y:S01]  /*f430*/  LDL.LU R34, [R1+0x1b4] ;  /* 0x0001b40001227983 */ /* 0x000ee20000300800 */
[----:B------:R-:W-:-:S03]  /*f440*/  IADD3 R41, P5, PT, R244, R66, RZ ;  /* 0x00000042f4297210 */ /* 0x000fc60007fbe0ff */
[----:B------:R-:W4:Y:S01]  /*f450*/  LDL.LU R91, [R1+0x1b8] ;  /* 0x0001b800015b7983 */ /* 0x000f220000300800 */
[----:B------:R-:W-:-:S03]  /*f460*/  LOP3.LUT R31, R31, 0x32, RZ, 0xfc, !PT ;  /* 0x000000321f1f7812 */ /* 0x000fc600078efcff */
[----:B------:R-:W4:Y:S01]  /*f470*/  LDL.LU R93, [R1+0x1bc] ;  /* 0x0001bc00015d7983 */ /* 0x000f220000300800 */
[-C--:B------:R-:W-:Y:S02]  /*f480*/  LEA.HI.X.SX32 R66, R66, R62.reuse, 0x1, P5 ;  /* 0x0000003e42427211 */ /* 0x080fe400028f0eff */
[----:B------:R-:W-:Y:S01]  /*f490*/  IADD3 R10, P5, PT, R244, R33, RZ ;  /* 0x00000021f40a7210 */ /* 0x000fe20007fbe0ff */
[----:B------:R-:W-:Y:S02]  /*f4a0*/  IMAD R38, R31, UR16, RZ ;  /* 0x000000101f267c24 */ /* 0x000fe4000f8e02ff */
[----:B------:R-:W4:Y:S01]  /*f4b0*/  LDL.LU R31, [R1+0x1c0] ;  /* 0x0001c000011f7983 */ /* 0x000f220000300800 */
[----:B------:R-:W-:-:S03]  /*f4c0*/  LEA.HI.X.SX32 R9, R33, R62, 0x1, P5 ;  /* 0x0000003e21097211 */ /* 0x000fc600028f0eff */
[----:B------:R-:W4:Y:S04]  /*f4d0*/  LDL.LU R33, [R1+0x1c4] ;  /* 0x0001c40001217983 */ /* 0x000f280000300800 */
[----:B------:R-:W4:Y:S04]  /*f4e0*/  LDL.LU R3, [R1+0x1c8] ;  /* 0x0001c80001037983 */ /* 0x000f280000300800 */
[----:B------:R-:W4:Y:S01]  /*f4f0*/  LDL.LU R52, [R1+0x304] ;  /* 0x0003040001347983 */ /* 0x000f220000300800 */
[----:B------:R-:W-:-:S04]  /*f500*/  SHF.R.U32.HI R32, RZ, 0x6, R32 ;  /* 0x00000006ff207819 */ /* 0x000fc80000011620 */
[----:B------:R-:W-:-:S04]  /*f510*/  SGXT.U32 R32, R32, 0x1 ;  /* 0x000000012020781a */ /* 0x000fc80000000000 */
[----:B------:R-:W-:-:S05]  /*f520*/  LOP3.LUT R32, R32, 0x30, RZ, 0xfc, !PT ;  /* 0x0000003020207812 */ /* 0x000fca00078efcff */
[----:B------:R-:W-:Y:S02]  /*f530*/  IMAD R36, R32, UR16, RZ ;  /* 0x0000001020247c24 */ /* 0x000fe4000f8e02ff */
[----:B------:R-:W1:Y:S01]  /*f540*/  S2R R32, SR_TID.X ;  /* 0x0000000000207919 */ /* 0x000e620000002100 */
[----:B------:R-:W-:Y:S01]  /*f550*/  LEA.HI R51, R51, 0x6e, RZ, 0x1a ;  /* 0x0000006e33337811 */ /* 0x000fe200078fd0ff */
[----:B------:R-:W1:Y:S01]  /*f560*/  S2R R101, SR_TID.X ;  /* 0x0000000000657919 */ /* 0x000e620000002100 */
[----:B------:R-:W-:-:S03]  /*f570*/  SGXT.U32 R35, R35, 0x1 ;  /* 0x000000012323781a */ /* 0x000fc60000000000 */
[----:B------:R-:W-:Y:S01]  /*f580*/  IMAD R51, R51, UR16, RZ ;  /* 0x0000001033337c24 */ /* 0x000fe2000f8e02ff */
[----:B------:R-:W-:Y:S02]  /*f590*/  LOP3.LUT R35, R35, 0x4a, RZ, 0xfc, !PT ;  /* 0x0000004a23237812 */ /* 0x000fe400078efcff */
[----:B-1----:R-:W-:-:S05]  /*f5a0*/  LEA.HI R32, R32, 0x2e, RZ, 0x1a ;  /* 0x0000002e20207811 */ /* 0x002fca00078fd0ff */
[----:B------:R-:W-:Y:S02]  /*f5b0*/  IMAD R64, R32, UR16, RZ ;  /* 0x0000001020407c24 */ /* 0x000fe4000f8e02ff */
[----:B------:R-:W1:Y:S01]  /*f5c0*/  S2R R32, SR_TID.X ;  /* 0x0000000000207919 */ /* 0x000e620000002100 */
[C---:B------:R-:W-:Y:S01]  /*f5d0*/  IADD3 R6, P4, PT, R244.reuse, R51, RZ ;  /* 0x00000033f4067210 */ /* 0x040fe20007f9e0ff */
[----:B------:R-:W-:Y:S01]  /*f5e0*/  IMAD R106, R35, UR16, RZ ;  /* 0x00000010236a7c24 */ /* 0x000fe2000f8e02ff */
[----:B------:R-:W-:Y:S02]  /*f5f0*/  SHF.R.U32.HI R35, RZ, 0x6, R238 ;  /* 0x00000006ff237819 */ /* 0x000fe400000116ee */
[----:B------:R-:W-:Y:S02]  /*f600*/  LEA.HI.X.SX32 R5, R51, R62, 0x1, P4 ;  /* 0x0000003e33057211 */ /* 0x000fe400020f0eff */
[----:B------:R-:W-:Y:S02]  /*f610*/  IADD3 R49, P4, PT, R244, R78, RZ ;  /* 0x0000004ef4317210 */ /* 0x000fe40007f9e0ff */
[----:B------:R-:W-:-:S02]  /*f620*/  SGXT.U32 R35, R35, 0x1 ;  /* 0x000000012323781a */ /* 0x000fc40000000000 */
[----:B------:R-:W-:Y:S02]  /*f630*/  LEA.HI.X.SX32 R78, R78, R62, 0x1, P4 ;  /* 0x0000003e4e4e7211 */ /* 0x000fe400020f0eff */
[----:B------:R-:W-:Y:S02]  /*f640*/  IADD3 R53, P4, PT, R244, R82, RZ ;  /* 0x00000052f4357210 */ /* 0x000fe40007f9e0ff */
[----:B------:R-:W-:Y:S02]  /*f650*/  LOP3.LUT R35, R35, 0x3a, RZ, 0xfc, !PT ;  /* 0x0000003a23237812 */ /* 0x000fe400078efcff */
[----:B------:R-:W-:Y:S02]  /*f660*/  LEA.HI.X.SX32 R82, R82, R62, 0x1, P4 ;  /* 0x0000003e52527211 */ /* 0x000fe400020f0eff */
[C---:B------:R-:W-:Y:S01]  /*f670*/  IADD3 R57, P4, PT, R244.reuse, R86, RZ ;  /* 0x00000056f4397210 */ /* 0x040fe20007f9e0ff */
[----:B------:R-:W-:Y:S01]  /*f680*/  IMAD R114, R35, UR16, RZ ;  /* 0x0000001023727c24 */ /* 0x000fe2000f8e02ff */
[----:B------:R-:W-:-:S02]  /*f690*/  IADD3 R130, P2, PT, R244, R131, RZ ;  /* 0x00000083f4827210 */ /* 0x000fc40007f5e0ff */
[----:B------:R-:W-:Y:S02]  /*f6a0*/  LEA.HI.X.SX32 R86, R86, R62, 0x1, P4 ;  /* 0x0000003e56567211 */ /* 0x000fe400020f0eff */
[----:B------:R-:W-:Y:S02]  /*f6b0*/  SHF.R.U32.HI R105, RZ, 0x6, R101 ;  /* 0x00000006ff697819 */ /* 0x000fe40000011665 */
[----:B------:R-:W-:Y:S02]  /*f6c0*/  IADD3 R59, P4, PT, R244, R88, RZ ;  /* 0x00000058f43b7210 */ /* 0x000fe40007f9e0ff */
[----:B-1----:R-:W-:Y:S02]  /*f6d0*/  SHF.R.U32.HI R35, RZ, 0x6, R32 ;  /* 0x00000006ff237819 */ /* 0x002fe40000011620 */
[----:B------:R-:W-:Y:S02]  /*f6e0*/  LEA.HI R32, R32, 0x1e, RZ, 0x1a ;  /* 0x0000001e20207811 */ /* 0x000fe400078fd0ff */
[----:B------:R-:W-:-:S02]  /*f6f0*/  LEA.HI.X.SX32 R131, R131, R62, 0x1, P2 ;  /* 0x0000003e83837211 */ /* 0x000fc400010f0eff */
[----:B------:R-:W-:Y:S01]  /*f700*/  IADD3 R39, P2, PT, R244, R125, RZ ;  /* 0x0000007df4277210 */ /* 0x000fe20007f5e0ff */
[----:B------:R-:W-:Y:S01]  /*f710*/  IMAD R68, R32, UR16, RZ ;  /* 0x0000001020447c24 */ /* 0x000fe2000f8e02ff */
[----:B------:R-:W-:Y:S01]  /*f720*/  SGXT.U32 R105, R105, 0x1 ;  /* 0x000000016969781a */ /* 0x000fe20000000000 */
[----:B------:R-:W1:Y:S01]  /*f730*/  S2R R32, SR_TID.X ;  /* 0x0000000000207919 */ /* 0x000e620000002100 */
[----:B------:R-:W-:Y:S02]  /*f740*/  LEA.HI.X.SX32 R88, R88, R62, 0x1, P4 ;  /* 0x0000003e58587211 */ /* 0x000fe400020f0eff */
[----:B------:R-:W-:Y:S02]  /*f750*/  IADD3 R61, P4, PT, R244, R90, RZ ;  /* 0x0000005af43d7210 */ /* 0x000fe40007f9e0ff */
[----:B------:R-:W-:Y:S02]  /*f760*/  LEA.HI.X.SX32 R125, R125, R62, 0x1, P2 ;  /* 0x0000003e7d7d7211 */ /* 0x000fe400010f0eff */
[----:B------:R-:W-:-:S02]  /*f770*/  LOP3.LUT R105, R105, 0x2a, RZ, 0xfc, !PT ;  /* 0x0000002a69697812 */ /* 0x000fc400078efcff */
[----:B------:R-:W-:Y:S02]  /*f780*/  IADD3 R43, P2, PT, R244, R70, RZ ;  /* 0x00000046f42b7210 */ /* 0x000fe40007f5e0ff */
[----:B------:R-:W-:Y:S02]  /*f790*/  LEA.HI.X.SX32 R90, R90, R62, 0x1, P4 ;  /* 0x0000003e5a5a7211 */ /* 0x000fe400020f0eff */
[C---:B------:R-:W-:Y:S02]  /*f7a0*/  IADD3 R63, P6, PT, R244.reuse, R92, RZ ;  /* 0x0000005cf43f7210 */ /* 0x040fe40007fde0ff */
[----:B------:R-:W-:Y:S01]  /*f7b0*/  IADD3 R65, P4, PT, R244, R94, RZ ;  /* 0x0000005ef4417210 */ /* 0x000fe20007f9e0ff */
[----:B------:R-:W-:Y:S01]  /*f7c0*/  IMAD R107, R105, UR16, RZ ;  /* 0x00000010696b7c24 */ /* 0x000fe2000f8e02ff */
[----:B------:R-:W-:Y:S01]  /*f7d0*/  LEA.HI.X.SX32 R70, R70, R62, 0x1, P2 ;  /* 0x0000003e46467211 */ /* 0x000fe200010f0eff */
[----:B------:R-:W1:Y:S01]  /*f7e0*/  S2R R105, SR_TID.X ;  /* 0x0000000000697919 */ /* 0x000e620000002100 */
[----:B------:R-:W-:-:S02]  /*f7f0*/  IADD3 R45, P2, PT, R244, R72, RZ ;  /* 0x00000048f42d7210 */ /* 0x000fc40007f5e0ff */
[-C--:B------:R-:W-:Y:S02]  /*f800*/  LEA.HI.X.SX32 R92, R92, R62.reuse, 0x1, P6 ;  /* 0x0000003e5c5c7211 */ /* 0x080fe400030f0eff */
[----:B------:R-:W-:Y:S02]  /*f810*/  LEA.HI.X.SX32 R94, R94, R62, 0x1, P4 ;  /* 0x0000003e5e5e7211 */ /* 0x000fe400020f0eff */
[C---:B------:R-:W-:Y:S02]  /*f820*/  IADD3 R67, P6, PT, R244.reuse, R96, RZ ;  /* 0x00000060f4437210 */ /* 0x040fe40007fde0ff */
[----:B------:R-:W-:Y:S02]  /*f830*/  IADD3 R69, P4, PT, R244, R98, RZ ;  /* 0x00000062f4457210 */ /* 0x000fe40007f9e0ff */
[----:B------:R-:W-:Y:S02]  /*f840*/  LEA.HI.X.SX32 R72, R72, R62, 0x1, P2 ;  /* 0x0000003e48487211 */ /* 0x000fe400010f0eff */
[----:B------:R-:W-:-:S02]  /*f850*/  IADD3 R47, P2, PT, R244, R74, RZ ;  /* 0x0000004af42f7210 */ /* 0x000fc40007f5e0ff */
[-C--:B------:R-:W-:Y:S02]  /*f860*/  LEA.HI.X.SX32 R96, R96, R62.reuse, 0x1, P6 ;  /* 0x0000003e60607211 */ /* 0x080fe400030f0eff */
[----:B------:R-:W-:Y:S02]  /*f870*/  LEA.HI.X.SX32 R98, R98, R62, 0x1, P4 ;  /* 0x0000003e62627211 */ /* 0x000fe400020f0eff */
[C---:B------:R-:W-:Y:S02]  /*f880*/  IADD3 R71, P6, PT, R244.reuse, R100, RZ ;  /* 0x00000064f4477210 */ /* 0x040fe40007fde0ff */
[----:B------:R-:W-:Y:S01]  /*f890*/  IADD3 R73, P4, PT, R244, R102, RZ ;  /* 0x00000066f4497210 */ /* 0x000fe20007f9e0ff */
[----:B------:R-:W1:Y:S01]  /*f8a0*/  S2R R119, SR_TID.X ;  /* 0x0000000000777919 */ /* 0x000e620000002100 */
[----:B------:R-:W-:Y:S02]  /*f8b0*/  LEA.HI.X.SX32 R74, R74, R62, 0x1, P2 ;  /* 0x0000003e4a4a7211 */ /* 0x000fe400010f0eff */
[----:B------:R-:W-:-:S02]  /*f8c0*/  IADD3 R51, P2, PT, R244, R80, RZ ;  /* 0x00000050f4337210 */ /* 0x000fc40007f5e0ff */
[----:B------:R-:W-:Y:S02]  /*f8d0*/  LEA.HI.X.SX32 R100, R100, R62, 0x1, P6 ;  /* 0x0000003e64647211 */ /* 0x000fe400030f0eff */
[----:B------:R-:W-:Y:S02]  /*f8e0*/  IADD3 R75, P5, PT, R244, R104, RZ ;  /* 0x00000068f44b7210 */ /* 0x000fe40007fbe0ff */
[----:B------:R-:W-:Y:S02]  /*f8f0*/  LEA.HI.X.SX32 R102, R102, R62, 0x1, P4 ;  /* 0x0000003e66667211 */ /* 0x000fe400020f0eff */
[C---:B------:R-:W-:Y:S02]  /*f900*/  IADD3 R77, P6, PT, R244.reuse, R106, RZ ;  /* 0x0000006af44d7210 */ /* 0x040fe40007fde0ff */
[----:B------:R-:W-:Y:S02]  /*f910*/  IADD3 R79, P4, PT, R244, R108, RZ ;  /* 0x0000006cf44f7210 */ /* 0x000fe40007f9e0ff */
[----:B------:R-:W-:-:S02]  /*f920*/  LEA.HI.X.SX32 R80, R80, R62, 0x1, P2 ;  /* 0x0000003e50507211 */ /* 0x000fc400010f0eff */
[----:B------:R-:W-:Y:S02]  /*f930*/  IADD3 R55, P2, PT, R244, R84, RZ ;  /* 0x00000054f4377210 */ /* 0x000fe40007f5e0ff */
[----:B------:R-:W-:Y:S02]  /*f940*/  LEA.HI.X.SX32 R104, R104, R62, 0x1, P5 ;  /* 0x0000003e68687211 */ /* 0x000fe400028f0eff */
[----:B------:R-:W-:Y:S02]  /*f950*/  IADD3 R81, P5, PT, R244, R110, RZ ;  /* 0x0000006ef4517210 */ /* 0x000fe40007fbe0ff */
[-C--:B------:R-:W-:Y:S02]  /*f960*/  LEA.HI.X.SX32 R106, R106, R62.reuse, 0x1, P6 ;  /* 0x0000003e6a6a7211 */ /* 0x080fe400030f0eff */
[----:B------:R-:W-:Y:S02]  /*f970*/  LEA.HI.X.SX32 R108, R108, R62, 0x1, P4 ;  /* 0x0000003e6c6c7211 */ /* 0x000fe400020f0eff */
[----:B------:R-:W-:-:S02]  /*f980*/  IADD3 R83, P6, PT, R244, R112, RZ ;  /* 0x00000070f4537210 */ /* 0x000fc40007fde0ff */
[----:B------:R-:W-:Y:S01]  /*f990*/  IADD3 R14, P4, PT, R244, R64, RZ ;  /* 0x00000040f40e7210 */ /* 0x000fe20007f9e0ff */
[----:B------:R-:W2:Y:S01]  /*f9a0*/  S2R R123, SR_TID.X ;  /* 0x00000000007b7919 */ /* 0x000ea20000002100 */
[----:B------:R-:W-:Y:S02]  /*f9b0*/  LEA.HI.X.SX32 R84, R84, R62, 0x1, P2 ;  /* 0x0000003e54547211 */ /* 0x000fe400010f0eff */
[----:B------:R-:W-:Y:S02]  /*f9c0*/  SHF.R.U32.HI R238, RZ, 0x6, R238 ;  /* 0x00000006ffee7819 */ /* 0x000fe400000116ee */
[----:B------:R-:W-:Y:S02]  /*f9d0*/  IADD3 R12, P2, PT, R244, R60, RZ ;  /* 0x0000003cf40c7210 */ /* 0x000fe40007f5e0ff */
[----:B------:R-:W-:Y:S02]  /*f9e0*/  LEA.HI.X.SX32 R110, R110, R62, 0x1, P5 ;  /* 0x0000003e6e6e7211 */ /* 0x000fe400028f0eff */
[----:B------:R-:W-:-:S02]  /*f9f0*/  IADD3 R85, P5, PT, R244, R116, RZ ;  /* 0x00000074f4557210 */ /* 0x000fc40007fbe0ff */
[-C--:B------:R-:W-:Y:S02]  /*fa00*/  LEA.HI.X.SX32 R112, R112, R62.reuse, 0x1, P6 ;  /* 0x0000003e70707211 */ /* 0x080fe400030f0eff */
[----:B------:R-:W-:Y:S02]  /*fa10*/  LEA.HI.X.SX32 R64, R64, R62, 0x1, P4 ;  /* 0x0000003e40407211 */ /* 0x000fe400020f0eff */
[----:B------:R-:W-:Y:S02]  /*fa20*/  IADD3 R87, P6, PT, R244, R120, RZ ;  /* 0x00000078f4577210 */ /* 0x000fe40007fde0ff */
[----:B-1----:R-:W-:Y:S02]  /*fa30*/  LEA.HI R32, R32, 0xe, RZ, 0x1a ;  /* 0x0000000e20207811 */ /* 0x002fe400078fd0ff */
[----:B------:R-:W-:Y:S02]  /*fa40*/  SGXT.U32 R238, R238, 0x1 ;  /* 0x00000001eeee781a */ /* 0x000fe40000000000 */
[----:B------:R-:W-:-:S02]  /*fa50*/  LEA.HI.X.SX32 R60, R60, R62, 0x1, P2 ;  /* 0x0000003e3c3c7211 */ /* 0x000fc400010f0eff */
[-C--:B------:R-:W-:Y:S02]  /*fa60*/  LEA.HI.X.SX32 R116, R116, R62.reuse, 0x1, P5 ;  /* 0x0000003e74747211 */ /* 0x080fe400028f0eff */
[----:B------:R-:W-:Y:S01]  /*fa70*/  IADD3 R18, P2, PT, R244, R17, RZ ;  /* 0x00000011f4127210 */ /* 0x000fe20007f5e0ff */
[----:B------:R-:W-:Y:S01]  /*fa80*/  IMAD R32, R32, UR16, RZ ;  /* 0x0000001020207c24 */ /* 0x000fe2000f8e02ff */
[----:B------:R-:W-:Y:S02]  /*fa90*/  IADD3 R89, P5, PT, R244, R127, RZ ;  /* 0x0000007ff4597210 */ /* 0x000fe40007fbe0ff */
[----:B------:R-:W-:Y:S02]  /*faa0*/  LEA.HI.X.SX32 R120, R120, R62, 0x1, P6 ;  /* 0x0000003e78787211 */ /* 0x000fe400030f0eff */
[----:B------:R-:W-:Y:S02]  /*fab0*/  LOP3.LUT R238, R238, 0x34, RZ, 0xfc, !PT ;  /* 0x00000034eeee7812 */ /* 0x000fe400078efcff */
[----:B------:R-:W-:-:S02]  /*fac0*/  IADD3 R16, P6, PT, R244, R68, RZ ;  /* 0x00000044f4107210 */ /* 0x000fc40007fde0ff */
[----:B------:R-:W-:Y:S02]  /*fad0*/  SGXT.U32 R35, R35, 0x1 ;  /* 0x000000012323781a */ /* 0x000fe40000000000 */
[-C--:B------:R-:W-:Y:S02]  /*fae0*/  LEA.HI.X.SX32 R17, R17, R62.reuse, 0x1, P2 ;  /* 0x0000003e11117211 */ /* 0x080fe400010f0eff */
[----:B------:R-:W-:Y:S01]  /*faf0*/  LEA.HI.X.SX32 R127, R127, R62, 0x1, P5 ;  /* 0x0000003e7f7f7211 */ /* 0x000fe200028f0eff */
[----:B------:R-:W-:Y:S01]  /*fb00*/  IMAD R238, R238, UR16, RZ ;  /* 0x00000010eeee7c24 */ /* 0x000fe2000f8e02ff */
[----:B------:R-:W-:Y:S02]  /*fb10*/  IADD3 R20, P5, PT, R244, R76, RZ ;  /* 0x0000004cf4147210 */ /* 0x000fe40007fbe0ff */
[----:B------:R-:W-:Y:S02]  /*fb20*/  LEA.HI.X.SX32 R68, R68, R62, 0x1, P6 ;  /* 0x0000003e44447211 */ /* 0x000fe400030f0eff */
[----:B------:R-:W-:-:S02]  /*fb30*/  LOP3.LUT R35, R35, 0x2c, RZ, 0xfc, !PT ;  /* 0x0000002c23237812 */ /* 0x000fc400078efcff */
[----:B------:R-:W-:Y:S02]  /*fb40*/  IADD3 R24, P6, PT, R244, R32, RZ ;  /* 0x00000020f4187210 */ /* 0x000fe40007fde0ff */
[--C-:B------:R-:W-:Y:S02]  /*fb50*/  SHF.R.U32.HI R111, RZ, 0x6, R105.reuse ;  /* 0x00000006ff6f7819 */ /* 0x100fe40000011669 */
[--C-:B------:R-:W-:Y:S02]  /*fb60*/  SHF.R.U32.HI R109, RZ, 0x6, R105.reuse ;  /* 0x00000006ff6d7819 */ /* 0x100fe40000011669 */
[----:B------:R-:W-:Y:S02]  /*fb70*/  SHF.R.U32.HI R105, RZ, 0x6, R105 ;  /* 0x00000006ff697819 */ /* 0x000fe40000011669 */
[-C--:B------:R-:W-:Y:S01]  /*fb80*/  LEA.HI.X.SX32 R19, R76, R62.reuse, 0x1, P5 ;  /* 0x0000003e4c137211 */ /* 0x080fe200028f0eff */
[----:B------:R-:W-:Y:S01]  /*fb90*/  IMAD R35, R35, UR16, RZ ;  /* 0x0000001023237c24 */ /* 0x000fe2000f8e02ff */
[----:B------:R-:W-:-:S02]  /*fba0*/  LEA.HI.X.SX32 R76, R32, R62, 0x1, P6 ;  /* 0x0000003e204c7211 */ /* 0x000fc400030f0eff */
[----:B------:R-:W-:Y:S02]  /*fbb0*/  SGXT.U32 R111, R111, 0x1 ;  /* 0x000000016f6f781a */ /* 0x000fe40000000000 */
[----:B------:R-:W-:Y:S02]  /*fbc0*/  SGXT.U32 R105, R105, 0x1 ;  /* 0x000000016969781a */ /* 0x000fe40000000000 */
[----:B------:R-:W-:Y:S02]  /*fbd0*/  SGXT.U32 R109, R109, 0x1 ;  /* 0x000000016d6d781a */ /* 0x000fe40000000000 */
[----:B------:R-:W-:Y:S02]  /*fbe0*/  LOP3.LUT R111, R111, 0x26, RZ, 0xfc, !PT ;  /* 0x000000266f6f7812 */ /* 0x000fe400078efcff */
[--C-:B------:R-:W-:Y:S02]  /*fbf0*/  SHF.R.U32.HI R113, RZ, 0x6, R119.reuse ;  /* 0x00000006ff717819 */ /* 0x100fe40000011677 */
[----:B------:R-:W-:-:S02]  /*fc00*/  SHF.R.U32.HI R115, RZ, 0x6, R119 ;  /* 0x00000006ff737819 */ /* 0x000fc40000011677 */
[--C-:B------:R-:W-:Y:S02]  /*fc10*/  SHF.R.U32.HI R117, RZ, 0x6, R119.reuse ;  /* 0x00000006ff757819 */ /* 0x100fe40000011677 */
[----:B------:R-:W-:Y:S02]  /*fc20*/  LOP3.LUT R105, R105, 0x28, RZ, 0xfc, !PT ;  /* 0x0000002869697812 */ /* 0x000fe400078efcff */
[----:B------:R-:W-:Y:S02]  /*fc30*/  SHF.R.U32.HI R119, RZ, 0x6, R119 ;  /* 0x00000006ff777819 */ /* 0x000fe40000011677 */
[----:B------:R-:W-:Y:S02]  /*fc40*/  LOP3.LUT R109, R109, 0x24, RZ, 0xfc, !PT ;  /* 0x000000246d6d7812 */ /* 0x000fe400078efcff */
[----:B--2---:R-:W-:-:S04]  /*fc50*/  IADD3 R22, P4, PT, R244, R30, RZ ;  /* 0x0000001ef4167210 */ /* 0x004fc80007f9e0ff */
[----:B------:R-:W-:Y:S02]  /*fc60*/  LEA.HI.X.SX32 R21, R30, R62, 0x1, P4 ;  /* 0x0000003e1e157211 */ /* 0x000fe400020f0eff */
[C---:B---3--:R-:W-:Y:S02]  /*fc70*/  IADD3 R26, P2, PT, R244.reuse, R34, RZ ;  /* 0x00000022f41a7210 */ /* 0x048fe40007f5e0ff */
[----:B----4-:R-:W-:-:S04]  /*fc80*/  IADD3 R30, P4, PT, R244, R93, RZ ;  /* 0x0000005df41e7210 */ /* 0x010fc80007f9e0ff */
[----:B------:R-:W-:Y:S02]  /*fc90*/  LEA.HI.X.SX32 R29, R93, R62, 0x1, P4 ;  /* 0x0000003e5d1d7211 */ /* 0x000fe400020f0eff */
[----:B------:R-:W-:Y:S02]  /*fca0*/  IADD3 R93, P4, PT, R244, R118, RZ ;  /* 0x00000076f45d7210 */ /* 0x000fe40007f9e0ff */
[-C--:B------:R-:W-:Y:S02]  /*fcb0*/  LEA.HI.X.SX32 R25, R34, R62.reuse, 0x1, P2 ;  /* 0x0000003e22197211 */ /* 0x080fe400010f0eff */
[----:B------:R-:W-:Y:S02]  /*fcc0*/  IADD3 R34, P2, PT, R244, R33, RZ ;  /* 0x00000021f4227210 */ /* 0x000fe40007f5e0ff */
[----:B------:R-:W-:Y:S02]  /*fcd0*/  LEA.HI.X.SX32 R118, R118, R62, 0x1, P4 ;  /* 0x0000003e76767211 */ /* 0x000fe400020f0eff */
[----:B------:R-:W-:-:S02]  /*fce0*/  IADD3 R32, P6, PT, R244, R31, RZ ;  /* 0x0000001ff4207210 */ /* 0x000fc40007fde0ff */
[C---:B------:R-:W-:Y:S02]  /*fcf0*/  IADD3 R97, P4, PT, R244.reuse, R238, RZ ;  /* 0x000000eef4617210 */ /* 0x040fe40007f9e0ff */
[C---:B------:R-:W-:Y:S02]  /*fd00*/  IADD3 R28, P5, PT, R244.reuse, R91, RZ ;  /* 0x0000005bf41c7210 */ /* 0x040fe40007fbe0ff */
[----:B------:R-:W-:Y:S02]  /*fd10*/  LEA.HI.X.SX32 R33, R33, R62, 0x1, P2 ;  /* 0x0000003e21217211 */ /* 0x000fe400010f0eff */
[----:B------:R-:W-:Y:S02]  /*fd20*/  IADD3 R101, P2, PT, R244, R36, RZ ;  /* 0x00000024f4657210 */ /* 0x000fe40007f5e0ff */
[-C--:B------:R-:W-:Y:S02]  /*fd30*/  LEA.HI.X.SX32 R31, R31, R62.reuse, 0x1, P6 ;  /* 0x0000003e1f1f7211 */ /* 0x080fe400030f0eff */
[----:B------:R-:W-:-:S02]  /*fd40*/  LEA.HI.X.SX32 R238, R238, R62, 0x1, P4 ;  /* 0x0000003eeeee7211 */ /* 0x000fc400020f0eff */
[C---:B------:R-:W-:Y:S02]  /*fd50*/  IADD3 R99, P6, PT, R244.reuse, R38, RZ ;  /* 0x00000026f4637210 */ /* 0x040fe40007fde0ff */
[C---:B------:R-:W-:Y:S02]  /*fd60*/  IADD3 R103, P4, PT, R244.reuse, R35, RZ ;  /* 0x00000023f4677210 */ /* 0x040fe40007f9e0ff */
[----:B------:R-:W-:Y:S02]  /*fd70*/  LEA.HI.X.SX32 R27, R91, R62, 0x1, P5 ;  /* 0x0000003e5b1b7211 */ /* 0x000fe400028f0eff */
[----:B------:R-:W-:Y:S02]  /*fd80*/  IADD3 R91, P5, PT, R244, R114, RZ ;  /* 0x00000072f45b7210 */ /* 0x000fe40007fbe0ff */
[-C--:B------:R-:W-:Y:S01]  /*fd90*/  LEA.HI.X.SX32 R2, R36, R62.reuse, 0x1, P2 ;  /* 0x0000003e24027211 */ /* 0x080fe200010f0eff */
[----:B------:R-:W-:Y:S01]  /*fda0*/  IMAD R36, R111, UR16, RZ ;  /* 0x000000106f247c24 */ /* 0x000fe2000f8e02ff */
[-C--:B------:R-:W-:Y:S01]  /*fdb0*/  LEA.HI.X.SX32 R245, R38, R62.reuse, 0x1, P6 ;  /* 0x0000003e26f57211 */ /* 0x080fe200030f0eff */
[----:B------:R-:W-:Y:S01]  /*fdc0*/  IMAD R38, R105, UR16, RZ ;  /* 0x0000001069267c24 */ /* 0x000fe2000f8e02ff */
[----:B------:R-:W-:-:S02]  /*fdd0*/  LEA.HI.X.SX32 R0, R35, R62, 0x1, P4 ;  /* 0x0000003e23007211 */ /* 0x000fc400020f0eff */
[----:B------:R-:W-:Y:S02]  /*fde0*/  SGXT.U32 R119, R119, 0x1 ;  /* 0x000000017777781a */ /* 0x000fe40000000000 */
[----:B------:R-:W-:Y:S01]  /*fdf0*/  SGXT.U32 R115, R115, 0x1 ;  /* 0x000000017373781a */ /* 0x000fe20000000000 */
[----:B------:R-:W-:Y:S01]  /*fe00*/  IMAD R35, R109, UR16, RZ ;  /* 0x000000106d237c24 */ /* 0x000fe2000f8e02ff */
[----:B------:R-:W-:Y:S02]  /*fe10*/  LEA.HI.X.SX32 R114, R114, R62, 0x1, P5 ;  /* 0x0000003e72727211 */ /* 0x000fe400028f0eff */
[C---:B------:R-:W-:Y:S01]  /*fe20*/  IADD3 R105, P2, PT, R244.reuse, R107, RZ ;  /* 0x0000006bf4697210 */ /* 0x040fe20007f5e0ff */
[----:B------:R-:W-:Y:S01]  /*fe30*/  STL [R1+0x34], R2 ;  /* 0x0000340201007387 */ /* 0x000fe20000100800 */
[C---:B------:R-:W-:Y:S02]  /*fe40*/  IADD3 R95, P5, PT, R244.reuse, R122, RZ ;  /* 0x0000007af45f7210 */ /* 0x040fe40007fbe0ff */
[----:B------:R-:W-:Y:S01]  /*fe50*/  IADD3 R109, P4, PT, R244, R36, RZ ;  /* 0x00000024f46d7210 */ /* 0x000fe20007f9e0ff */
[----:B------:R1:W-:Y:S01]  /*fe60*/  STL [R1+0x38], R0 ;  /* 0x0000380001007387 */ /* 0x0003e20000100800 */
[----:B------:R-:W-:-:S02]  /*fe70*/  SGXT.U32 R113, R113, 0x1 ;  /* 0x000000017171781a */ /* 0x000fc40000000000 */
[----:B------:R-:W-:Y:S02]  /*fe80*/  LOP3.LUT R119, R119, 0x22, RZ, 0xfc, !PT ;  /* 0x0000002277777812 */ /* 0x000fe400078efcff */
[----:B------:R-:W-:Y:S02]  /*fe90*/  SGXT.U32 R117, R117, 0x1 ;  /* 0x000000017575781a */ /* 0x000fe40000000000 */
[----:B------:R-:W-:Y:S02]  /*fea0*/  LOP3.LUT R115, R115, 0x1c, RZ, 0xfc, !PT ;  /* 0x0000001c73737812 */ /* 0x000fe400078efcff */
[----:B------:R-:W-:Y:S02]  /*feb0*/  SHF.R.U32.HI R121, RZ, 0x6, R123 ;  /* 0x00000006ff797819 */ /* 0x000fe4000001167b */
[-C--:B-1----:R-:W-:Y:S02]  /*fec0*/  LEA.HI.X.SX32 R0, R107, R62.reuse, 0x1, P2 ;  /* 0x0000003e6b007211 */ /* 0x082fe400010f0eff */
[----:B------:R-:W-:-:S02]  /*fed0*/  LEA.HI.X.SX32 R122, R122, R62, 0x1, P5 ;  /* 0x0000003e7a7a7211 */ /* 0x000fc400028f0eff */
[C---:B------:R-:W-:Y:S02]  /*fee0*/  IADD3 R107, P2, PT, R244.reuse, R38, RZ ;  /* 0x00000026f46b7210 */ /* 0x040fe40007f5e0ff */
[----:B------:R-:W-:Y:S02]  /*fef0*/  SHF.R.U32.HI R123, RZ, 0x6, R123 ;  /* 0x00000006ff7b7819 */ /* 0x000fe4000001167b */
[----:B------:R-:W-:Y:S02]  /*ff00*/  IADD3 R111, P5, PT, R244, R35, RZ ;  /* 0x00000023f46f7210 */ /* 0x000fe40007fbe0ff */
[-C--:B------:R-:W-:Y:S01]  /*ff10*/  LEA.HI.X.SX32 R2, R36, R62.reuse, 0x1, P4 ;  /* 0x0000003e24027211 */ /* 0x080fe200020f0eff */
[----:B------:R-:W-:Y:S01]  /*ff20*/  IMAD R36, R119, UR16, RZ ;  /* 0x0000001077247c24 */ /* 0x000fe2000f8e02ff */
[----:B------:R-:W-:Y:S01]  /*ff30*/  LOP3.LUT R113, R113, 0x1a, RZ, 0xfc, !PT ;  /* 0x0000001a71717812 */ /* 0x000fe200078efcff */
[----:B------:R-:W-:Y:S01]  /*ff40*/  IMAD R119, R115, UR16, RZ ;  /* 0x0000001073777c24 */ /* 0x000fe2000f8e02ff */
[----:B------:R-:W-:Y:S01]  /*ff50*/  LOP3.LUT R117, R117, 0x20, RZ, 0xfc, !PT ;  /* 0x0000002075757812 */ /* 0x000fe200078efcff */
[----:B------:R1:W-:Y:S01]  /*ff60*/  STL [R1+0x3c], R0 ;  /* 0x00003c0001007387 */ /* 0x0003e20000100800 */
[----:B------:R-:W-:-:S02]  /*ff70*/  LEA.HI.X.SX32 R4, R38, R62, 0x1, P2 ;  /* 0x0000003e26047211 */ /* 0x000fc400010f0eff */
[----:B------:R-:W-:Y:S02]  /*ff80*/  SGXT.U32 R121, R121, 0x1 ;  /* 0x000000017979781a */ /* 0x000fe40000000000 */
[----:B------:R-:W-:Y:S01]  /*ff90*/  SGXT.U32 R123, R123, 0x1 ;  /* 0x000000017b7b781a */ /* 0x000fe20000000000 */
[----:B------:R-:W-:Y:S01]  /*ffa0*/  IMAD R38, R117, UR16, RZ ;  /* 0x0000001075267c24 */ /* 0x000fe2000f8e02ff */
[----:B------:R-:W-:Y:S02]  /*ffb0*/  LOP3.LUT R121, R121, 0x16, RZ, 0xfc, !PT ;  /* 0x0000001679797812 */ /* 0x000fe400078efcff */
[----:B-1----:R-:W-:Y:S01]  /*ffc0*/  LEA.HI.X.SX32 R0, R35, R62, 0x1, P5 ;  /* 0x0000003e23007211 */ /* 0x002fe200028f0eff */
[----:B------:R-:W-:Y:S01]  /*ffd0*/  IMAD R35, R113, UR16, RZ ;  /* 0x0000001071237c24 */ /* 0x000fe2000f8e02ff */
[C---:B------:R-:W-:Y:S01]  /*ffe0*/  IADD3 R113, P2, PT, R244.reuse, R36, RZ ;  /* 0x00000024f4717210 */ /* 0x040fe20007f5e0ff */
[----:B------:R1:W-:Y:S01]  /*fff0*/  STL [R1+0x40], R4 ;  /* 0x0000400401007387 */ /* 0x0003e20000100800 */
[----:B------:R-:W-:-:S02]  /*10000*/  IADD3 R117, P5, PT, R244, R119, RZ ;  /* 0x00000077f4757210 */ /* 0x000fc40007fbe0ff */
[----:B------:R-:W-:Y:S01]  /*10010*/  LOP3.LUT R123, R123, 0x18, RZ, 0xfc, !PT ;  /* 0x000000187b7b7812 */ /* 0x000fe200078efcff */
[----:B------:R2:W-:Y:S01]  /*10020*/  STL [R1+0x44], R2 ;  /* 0x0000440201007387 */ /* 0x0005e20000100800 */
[----:B------:R-:W-:Y:S01]  /*10030*/  IADD3 R115, P4, PT, R244, R38, RZ ;  /* 0x00000026f4737210 */ /* 0x000fe20007f9e0ff */
[----:B------:R-:W-:Y:S02]  /*10040*/  IMAD R126, R121, UR16, RZ ;  /* 0x00000010797e7c24 */ /* 0x000fe4000f8e02ff */
[----:B------:R-:W-:Y:S01]  /*10050*/  IMAD R124, R123, UR16, RZ ;  /* 0x000000107b7c7c24 */ /* 0x000fe2000f8e02ff */
[-C--:B-1----:R-:W-:Y:S02]  /*10060*/  LEA.HI.X.SX32 R4, R119, R62.reuse, 0x1, P5 ;  /* 0x0000003e77047211 */ /* 0x082fe400028f0eff */
[----:B--2---:R-:W-:Y:S02]  /*10070*/  LEA.HI.X.SX32 R2, R36, R62, 0x1, P2 ;  /* 0x0000003e24027211 */ /* 0x004fe400010f0eff */
[C---:B------:R-:W-:Y:S01]  /*10080*/  IADD3 R119, P2, PT, R244.reuse, R35, RZ ;  /* 0x00000023f4777210 */ /* 0x040fe20007f5e0ff */
[----:B------:R1:W-:Y:S01]  /*10090*/  STL [R1+0x48], R0 ;  /* 0x0000480001007387 */ /* 0x0003e20000100800 */
[----:B------:R-:W-:-:S03]  /*100a0*/  IADD3 R36, P5, PT, R244, R3, RZ ;  /* 0x00000003f4247210 */ /* 0x000fc60007fbe0ff */
[----:B------:R2:W-:Y:S01]  /*100b0*/  STL [R1+0x4c], R2 ;  /* 0x00004c0201007387 */ /* 0x0005e20000100800 */
[----:B-1----:R-:W-:Y:S02]  /*100c0*/  LEA.HI.X.SX32 R0, R38, R62, 0x1, P4 ;  /* 0x0000003e26007211 */ /* 0x002fe400020f0eff */
[C---:B------:R-:W-:Y:S02]  /*100d0*/  IADD3 R123, P4, PT, R244.reuse, R126, RZ ;  /* 0x0000007ef47b7210 */ /* 0x040fe40007f9e0ff */
[----:B--2---:R-:W-:Y:S02]  /*100e0*/  LEA.HI.X.SX32 R2, R35, R62, 0x1, P2 ;  /* 0x0000003e23027211 */ /* 0x004fe400010f0eff */
[C---:B------:R-:W-:Y:S02]  /*100f0*/  IADD3 R121, P2, PT, R244.reuse, R124, RZ ;  /* 0x0000007cf4797210 */ /* 0x040fe40007f5e0ff */
[----:B------:R-:W-:Y:S01]  /*10100*/  IADD3 R38, P6, PT, R244, R52, RZ ;  /* 0x00000034f4267210 */ /* 0x000fe20007fde0ff */
[----:B------:R1:W-:Y:S01]  /*10110*/  STL [R1+0x50], R0 ;  /* 0x0000500001007387 */ /* 0x0003e20000100800 */
[----:B------:R-:W-:-:S02]  /*10120*/  LEA.HI.X.SX32 R35, R3, R62, 0x1, P5 ;  /* 0x0000003e03237211 */ /* 0x000fc400028f0eff */
[-C--:B------:R-:W-:Y:S02]  /*10130*/  LEA.HI.X.SX32 R3, R126, R62.reuse, 0x1, P4 ;  /* 0x0000003e7e037211 */ /* 0x080fe400020f0eff */
[-C--:B-1----:R-:W-:Y:S02]  /*10140*/  LEA.HI.X.SX32 R0, R124, R62.reuse, 0x1, P2 ;  /* 0x0000003e7c007211 */ /* 0x082fe400010f0eff */
[----:B------:R-:W-:Y:S02]  /*10150*/  LEA.HI.X.SX32 R62, R52, R62, 0x1, P6 ;  /* 0x0000003e343e7211 */ /* 0x000fe400030f0eff */
[----:B------:R-:W2:Y:S01]  /*10160*/  LDL.LU R52, [R1+0x328] ;  /* 0x0003280001347983 */ /* 0x000ea20000300800 */
[----:B------:R-:W-:-:S05]  /*10170*/  VIADD R244, R246, 0x7f ;  /* 0x0000007ff6f47836 */ /* 0x000fca0000000000 */
[----:B------:R-:W-:-:S04]  /*10180*/  SHF.R.S32.HI R126, RZ, 0x1f, R244 ;  /* 0x0000001fff7e7819 */ /* 0x000fc800000114f4 */
[----:B------:R-:W-:Y:S02]  /*10190*/  LEA.HI R126, R126, R244, RZ, 0x7 ;  /* 0x000000f47e7e7211 */ /* 0x000fe400078f38ff */
[----:B------:R-:W-:Y:S02]  /*101a0*/  SHF.L.U64.HI R56, R46, 0x2, R56 ;  /* 0x000000022e387819 */ /* 0x000fe40000010238 */
[----:B------:R-:W-:Y:S02]  /*101b0*/  SHF.L.U64.HI R50, R40, 0x2, R50 ;  /* 0x0000000228327819 */ /* 0x000fe40000010232 */
[C---:B--2---:R-:W-:Y:S01]  /*101c0*/  SHF.L.U64.HI R244, R52.reuse, 0x2, R58 ;  /* 0x0000000234f47819 */ /* 0x044fe2000001023a */
[----:B------:R-:W-:Y:S02]  /*101d0*/  IMAD.SHL.U32 R58, R52, 0x4, RZ ;  /* 0x00000004343a7824 */ /* 0x000fe400078e00ff */
[----:B------:R-:W-:Y:S01]  /*101e0*/  IMAD.SHL.U32 R52, R46, 0x4, RZ ;  /* 0x000000042e347824 */ /* 0x000fe200078e00ff */
[C---:B------:R-:W-:Y:S01]  /*101f0*/  SHF.L.U64.HI R46, R42.reuse, 0x2, R54 ;  /* 0x000000022a2e7819 */ /* 0x040fe20000010236 */
[----:B------:R-:W-:Y:S01]  /*10200*/  STL [R1+0x2c], R244 ;  /* 0x00002cf401007387 */ /* 0x000fe20000100800 */
[----:B------:R-:W-:-:S03]  /*10210*/  IMAD.SHL.U32 R42, R42, 0x4, RZ ;  /* 0x000000042a2a7824 */ /* 0x000fc600078e00ff */
[----:B------:R-:W-:Y:S04]  /*10220*/  STL [R1+0x28], R58 ;  /* 0x0000283a01007387 */ /* 0x000fe80000100800 */
[----:B------:R-:W-:Y:S04]  /*10230*/  STL [R1+0x24], R56 ;  /* 0x0000243801007387 */ /* 0x000fe80000100800 */
[----:B------:R-:W-:Y:S04]  /*10240*/  STL [R1+0x20], R52 ;  /* 0x0000203401007387 */ /* 0x000fe80000100800 */
[----:B------:R1:W-:Y:S04]  /*10250*/  STL [R1+0x1c], R46 ;  /* 0x00001c2e01007387 */ /* 0x0003e80000100800 */
[----:B------:R2:W-:Y:S01]  /*10260*/  STL [R1+0x18], R42 ;  /* 0x0000182a01007387 */ /* 0x0005e20000100800 */
[----:B-1----:R-:W-:-:S02]  /*10270*/  IMAD.SHL.U32 R46, R40, 0x4, RZ ;  /* 0x00000004282e7824 */ /* 0x002fc400078e00ff */
[C---:B------:R-:W-:Y:S01]  /*10280*/  IMAD.SHL.U32 R40, R23.reuse, 0x4, RZ ;  /* 0x0000000417287824 */ /* 0x040fe200078e00ff */
[----:B--2---:R-:W-:Y:S01]  /*10290*/  SHF.L.U64.HI R42, R23, 0x2, R48 ;  /* 0x00000002172a7819 */ /* 0x004fe20000010230 */
[----:B------:R-:W-:Y:S01]  /*102a0*/  STL [R1+0x14], R50 ;  /* 0x0000143201007387 */ /* 0x000fe20000100800 */
[C---:B------:R-:W-:Y:S01]  /*102b0*/  SHF.L.U64.HI R23, R13.reuse, 0x2, R44 ;  /* 0x000000020d177819 */ /* 0x040fe2000001022c */
[----:B------:R-:W-:Y:S02]  /*102c0*/  IMAD.MOV.U32 R58, RZ, RZ, R245 ;  /* 0x000000ffff3a7224 */ /* 0x000fe400078e00f5 */
[----:B------:R-:W-:Y:S01]  /*102d0*/  STL [R1+0x10], R46 ;  /* 0x0000102e01007387 */ /* 0x000fe20000100800 */
[----:B------:R-:W-:-:S03]  /*102e0*/  IMAD.SHL.U32 R13, R13, 0x4, RZ ;  /* 0x000000040d0d7824 */ /* 0x000fc600078e00ff */
[----:B------:R1:W-:Y:S04]  /*102f0*/  STL [R1+0xc], R42 ;  /* 0x00000c2a01007387 */ /* 0x0003e80000100800 */
[----:B------:R-:W-:Y:S01]  /*10300*/  STL [R1+0x8], R40 ;  /* 0x0000082801007387 */ /* 0x000fe20000100800 */
[----:B------:R-:W-:-:S03]  /*10310*/  SHF.L.U64.HI R244, R243, 0x2, R15 ;  /* 0x00000002f3f47819 */ /* 0x000fc6000001020f */
[----:B------:R2:W-:Y:S01]  /*10320*/  STL [R1+0x4], R23 ;  /* 0x0000041701007387 */ /* 0x0005e20000100800 */
[----:B------:R-:W-:Y:S02]  /*10330*/  SHF.L.U64.HI R15, R16, 0x2, R68 ;  /* 0x00000002100f7819 */ /* 0x000fe40000010244 */
[----:B-1----:R-:W-:Y:S01]  /*10340*/  SHF.L.U64.HI R42, R43, 0x2, R70 ;  /* 0x000000022b2a7819 */ /* 0x002fe20000010246 */
[----:B------:R1:W-:Y:S01]  /*10350*/  STL [R1], R13 ;  /* 0x0000000d01007387 */ /* 0x0003e20000100800 */
[----:B------:R-:W-:Y:S02]  /*10360*/  SHF.L.U64.HI R44, R45, 0x2, R72 ;  /* 0x000000022d2c7819 */ /* 0x000fe40000010248 */
[----:B------:R-:W-:Y:S02]  /*10370*/  SHF.L.U64.HI R70, R71, 0x2, R100 ;  /* 0x0000000247467819 */ /* 0x000fe40000010264 */
[----:B--2---:R-:W-:Y:S01]  /*10380*/  SHF.L.U64.HI R23, R24, 0x2, R76 ;  /* 0x0000000218177819 */ /* 0x004fe2000001024c */
[----:B------:R-:W-:Y:S01]  /*10390*/  IMAD.MOV.U32 R76, RZ, RZ, R58 ;  /* 0x000000ffff4c7224 */ /* 0x000fe200078e003a */
[----:B------:R-:W-:Y:S01]  /*103a0*/  SHF.L.U64.HI R46, R47, 0x2, R74 ;  /* 0x000000022f2e7819 */ /* 0x000fe2000001024a */
[----:B------:R-:W2:Y:S01]  /*103b0*/  LDL R100, [R1+0x34] ;  /* 0x0000340001647983 */ /* 0x000ea20000100800 */
[----:B------:R-:W-:Y:S01]  /*103c0*/  SHF.L.U64.HI R68, R69, 0x2, R98 ;  /* 0x0000000245447819 */ /* 0x000fe20000010262 */
[----:B------:R-:W-:Y:S01]  /*103d0*/  IMAD.MOV.U32 R98, RZ, RZ, R76 ;  /* 0x000000ffff627224 */ /* 0x000fe200078e004c */
[----:B------:R-:W-:-:S02]  /*103e0*/  SHF.L.U64.HI R72, R73, 0x2, R102 ;  /* 0x0000000249487819 */ /* 0x000fc40000010266 */
[----:B------:R-:W3:Y:S01]  /*103f0*/  LDL.LU R102, [R1+0x38] ;  /* 0x0000380001667983 */ /* 0x000ee20000300800 */
[----:B------:R-:W-:Y:S02]  /*10400*/  SHF.L.U64.HI R74, R75, 0x2, R104 ;  /* 0x000000024b4a7819 */ /* 0x000fe40000010268 */
[----:B------:R-:W-:Y:S01]  /*10410*/  SHF.L.U64.HI R48, R49, 0x2, R78 ;  /* 0x0000000231307819 */ /* 0x000fe2000001024e */
[----:B------:R-:W4:Y:S01]  /*10420*/  LDL.LU R104, [R1+0x3c] ;  /* 0x00003c0001687983 */ /* 0x000f220000300800 */
[----:B------:R-:W-:Y:S02]  /*10430*/  SHF.L.U64.HI R76, R77, 0x2, R106 ;  /* 0x000000024d4c7819 */ /* 0x000fe4000001026a */
[----:B------:R-:W-:Y:S01]  /*10440*/  SHF.L.U64.HI R50, R51, 0x2, R80 ;  /* 0x0000000233327819 */ /* 0x000fe20000010250 */
[----:B------:R-:W4:Y:S01]  /*10450*/  LDL.LU R106, [R1+0x40] ;  /* 0x00004000016a7983 */ /* 0x000f220000300800 */
[----:B------:R-:W-:Y:S02]  /*10460*/  SHF.L.U64.HI R78, R79, 0x2, R108 ;  /* 0x000000024f4e7819 */ /* 0x000fe4000001026c */
[----:B------:R-:W-:Y:S01]  /*10470*/  SHF.L.U64.HI R52, R53, 0x2, R82 ;  /* 0x0000000235347819 */ /* 0x000fe20000010252 */
[----:B------:R-:W4:Y:S01]  /*10480*/  LDL.LU R108, [R1+0x44] ;  /* 0x00004400016c7983 */ /* 0x000f220000300800 */
[----:B------:R-:W-:-:S02]  /*10490*/  SHF.L.U64.HI R80, R81, 0x2, R110 ;  /* 0x0000000251507819 */ /* 0x000fc4000001026e */
[----:B------:R-:W-:Y:S01]  /*104a0*/  SHF.L.U64.HI R54, R55, 0x2, R84 ;  /* 0x0000000237367819 */ /* 0x000fe20000010254 */
[----:B------:R-:W4:Y:S01]  /*104b0*/  LDL.LU R110, [R1+0x48] ;  /* 0x00004800016e7983 */ /* 0x000f220000300800 */
[----:B------:R-:W-:Y:S02]  /*104c0*/  SHF.L.U64.HI R82, R83, 0x2, R112 ;  /* 0x0000000253527819 */ /* 0x000fe40000010270 */
[----:B------:R-:W-:Y:S01]  /*104d0*/  SHF.L.U64.HI R84, R85, 0x2, R116 ;  /* 0x0000000255547819 */ /* 0x000fe20000010274 */
[----:B------:R-:W4:Y:S04]  /*104e0*/  LDL.LU R112, [R1+0x4c] ;  /* 0x00004c0001707983 */ /* 0x000f280000300800 */
[----:B------:R-:W4:Y:S01]  /*104f0*/  LDL.LU R116, [R1+0x50] ;  /* 0x0000500001747983 */ /* 0x000f220000300800 */
[----:B-1----:R-:W-:-:S02]  /*10500*/  SHF.L.U64.HI R13, R14, 0x2, R64 ;  /* 0x000000020e0d7819 */ /* 0x002fc40000010240 */
[----:B------:R-:W-:Y:S02]  /*10510*/  SHF.L.U64.HI R64, R65, 0x2, R94 ;  /* 0x0000000241407819 */ /* 0x000fe4000001025e */
[----:B------:R-:W-:Y:S02]  /*10520*/  SHF.L.U64.HI R94, R95, 0x2, R122 ;  /* 0x000000025f5e7819 */ /* 0x000fe4000001027a */
[----:B------:R-:W-:Y:S02]  /*10530*/  SHF.L.U64.HI R122, R123, 0x2, R3 ;  /* 0x000000027b7a7819 */ /* 0x000fe40000010203 */
[----:B------:R-:W1:Y:S01]  /*10540*/  S2R R3, SR_TID.X ;  /* 0x0000000000037919 */ /* 0x000e620000002100 */
[----:B------:R-:W-:Y:S02]  /*10550*/  SHF.R.S32.HI R126, RZ, 0x7, R126 ;  /* 0x00000007ff7e7819 */ /* 0x000fe4000001147e */
[----:B------:R-:W-:Y:S01]  /*10560*/  SHF.L.U64.HI R58, R59, 0x2, R88 ;  /* 0x000000023b3a7819 */ /* 0x000fe20000010258 */
[----:B------:R-:W-:Y:S01]  /*10570*/  VIADD R124, R246, 0xfffffe80 ;  /* 0xfffffe80f67c7836 */ /* 0x000fe20000000000 */
[----:B------:R-:W-:Y:S01]  /*10580*/  SHF.L.U64.HI R88, R89, 0x2, R127 ;  /* 0x0000000259587819 */ /* 0x000fe2000001027f */
[----:B------:R-:W-:Y:S01]  /*10590*/  IMAD.SHL.U32 R245, R11, 0x4, RZ ;  /* 0x000000040bf57824 */ /* 0x000fe200078e00ff */
[----:B------:R-:W-:-:S02]  /*105a0*/  VIMNMX R127, PT, PT, R126, 0x2, !PT ;  /* 0x000000027e7f7848 */ /* 0x000fc40007fe0100 */
[----:B------:R-:W-:Y:S02]  /*105b0*/  SHF.L.U64.HI R246, R11, 0x2, R37 ;  /* 0x000000020bf67819 */ /* 0x000fe40000010225 */
[----:B------:R-:W-:Y:S02]  /*105c0*/  SHF.L.U64.HI R11, R12, 0x2, R60 ;  /* 0x000000020c0b7819 */ /* 0x000fe4000001023c */
[----:B------:R-:W-:Y:S01]  /*105d0*/  SHF.L.U64.HI R60, R61, 0x2, R90 ;  /* 0x000000023d3c7819 */ /* 0x000fe2000001025a */
[----:B------:R-:W-:Y:S01]  /*105e0*/  VIADD R127, R127, 0xffffffff ;  /* 0xffffffff7f7f7836 */ /* 0x000fe20000000000 */
[----:B------:R-:W-:Y:S02]  /*105f0*/  SHF.L.U64.HI R37, R38, 0x2, R62 ;  /* 0x0000000226257819 */ /* 0x000fe4000001023e */
[----:B------:R-:W-:Y:S02]  /*10600*/  SHF.L.U64.HI R90, R91, 0x2, R114 ;  /* 0x000000025b5a7819 */ /* 0x000fe40000010272 */
[----:B------:R-:W-:-:S02]  /*10610*/  SHF.L.U64.HI R62, R63, 0x2, R92 ;  /* 0x000000023f3e7819 */ /* 0x000fc4000001025c */
[----:B------:R-:W-:Y:S02]  /*10620*/  SHF.L.U64.HI R56, R57, 0x2, R86 ;  /* 0x0000000239387819 */ /* 0x000fe40000010256 */
[----:B------:R-:W-:Y:S02]  /*10630*/  SHF.L.U64.HI R92, R93, 0x2, R118 ;  /* 0x000000025d5c7819 */ /* 0x000fe40000010276 */
[----:B------:R-:W-:Y:S02]  /*10640*/  SHF.L.U64.HI R86, R87, 0x2, R120 ;  /* 0x0000000257567819 */ /* 0x000fe40000010278 */
[----:B------:R-:W-:Y:S02]  /*10650*/  SHF.L.U64.HI R118, R119, 0x2, R2 ;  /* 0x0000000277767819 */ /* 0x000fe40000010202 */
[----:B------:R-:W-:Y:S01]  /*10660*/  SHF.L.U64.HI R120, R121, 0x2, R0 ;  /* 0x0000000279787819 */ /* 0x000fe20000010200 */
[----:B------:R-:W-:Y:S01]  /*10670*/  UIMAD.WIDE.U32 UR20, UR5, 0xc, UR26 ;  /* 0x0000000c051478a5 */ /* 0x000fe2000f8e001a */
[----:B------:R-:W-:Y:S01]  /*10680*/  SHF.L.U64.HI R40, R41, 0x2, R66 ;  /* 0x0000000229287819 */ /* 0x000fe20000010242 */
[----:B------:R-:W-:Y:S01]  /*10690*/  UIMAD.WIDE.U32 UR24, UR4, 0xc, UR24 ;  /* 0x0000000c041878a5 */ /* 0x000fe2000f8e0018 */
[----:B-1----:R-:W-:-:S02]  /*106a0*/  SHF.R.U32.HI R3, RZ, 0x6, R3 ;  /* 0x00000006ff037819 */ /* 0x002fc40000011603 */
[----:B------:R-:W-:Y:S01]  /*106b0*/  SHF.L.U64.HI R66, R67, 0x2, R96 ;  /* 0x0000000243427819 */ /* 0x000fe20000010260 */
[----:B------:R-:W-:Y:S01]  /*106c0*/  UIMAD UR17, UR15, 0xc, URZ ;  /* 0x0000000c0f1178a4 */ /* 0x000fe2000f8e02ff */
[----:B------:R-:W-:Y:S01]  /*106d0*/  SHF.L.U64.HI R96, R97, 0x2, R238 ;  /* 0x0000000261607819 */ /* 0x000fe200000102ee */
[----:B------:R-:W-:Y:S01]  /*106e0*/  UIMAD UR18, UR6, 0xc, URZ ;  /* 0x0000000c061278a4 */ /* 0x000fe2000f8e02ff */
[----:B------:R-:W-:Y:S01]  /*106f0*/  SHF.L.U64.HI R252, R251, 0x2, R252 ;  /* 0x00000002fbfc7819 */ /* 0x000fe200000102fc */
[----:B------:R-:W-:Y:S01]  /*10700*/  VIADD R238, R126, 0xfffffffd ;  /* 0xfffffffd7eee7836 */ /* 0x000fe20000000000 */
[----:B------:R-:W-:Y:S01]  /*10710*/  SHF.L.U64.HI R250, R249, 0x2, R250 ;  /* 0x00000002f9fa7819 */ /* 0x000fe200000102fa */
[----:B------:R-:W-:Y:S01]  /*10720*/  IMAD.SHL.U32 R251, R251, 0x4, RZ ;  /* 0x00000004fbfb7824 */ /* 0x000fe200078e00ff */
        /* <DEDUP_REMOVED lines=144> */
[----:B------:R-:W-:Y:S01]  /*11030*/  SGXT.U32 R3, R3, 0x1 ;  /* 0x000000010303781a */ /* 0x000fe20000000000 */
[----:B------:R-:W-:-:S02]  /*11040*/  IMAD.SHL.U32 R36, R36, 0x4, RZ ;  /* 0x0000000424247824 */ /* 0x000fc400078e00ff */
[----:B------:R-:W-:Y:S02]  /*11050*/  IMAD.SHL.U32 R38, R38, 0x4, RZ ;  /* 0x0000000426267824 */ /* 0x000fe400078e00ff */
[----:B------:R-:W-:Y:S02]  /*11060*/  IMAD.SHL.U32 R132, R132, 0x4, RZ ;  /* 0x0000000484847824 */ /* 0x000fe400078e00ff */
[----:B------:R-:W-:Y:S02]  /*11070*/  IMAD.SHL.U32 R130, R130, 0x4, RZ ;  /* 0x0000000482827824 */ /* 0x000fe400078e00ff */
[----:B------:R-:W-:Y:S02]  /*11080*/  IMAD.SHL.U32 R128, R128, 0x4, RZ ;  /* 0x0000000480807824 */ /* 0x000fe400078e00ff */
[----:B------:R-:W-:Y:S02]  /*11090*/  IMAD.SHL.U32 R39, R39, 0x4, RZ ;  /* 0x0000000427277824 */ /* 0x000fe400078e00ff */
        /* <DEDUP_REMOVED lines=30> */
[----:B------:R-:W-:Y:S01]  /*11280*/  IMAD.SHL.U32 R119, R119, 0x4, RZ ;  /* 0x0000000477777824 */ /* 0x000fe200078e00ff */
[C---:B--2---:R-:W-:Y:S01]  /*11290*/  SHF.L.U64.HI R100, R101.reuse, 0x2, R100 ;  /* 0x0000000265647819 */ /* 0x044fe20000010264 */
[----:B------:R-:W-:-:S02]  /*112a0*/  IMAD.SHL.U32 R101, R101, 0x4, RZ ;  /* 0x0000000465657824 */ /* 0x000fc400078e00ff */
[----:B------:R-:W-:Y:S01]  /*112b0*/  IMAD.SHL.U32 R121, R121, 0x4, RZ ;  /* 0x0000000479797824 */ /* 0x000fe200078e00ff */
[----:B---3--:R-:W-:Y:S02]  /*112c0*/  SHF.L.U64.HI R102, R103, 0x2, R102 ;  /* 0x0000000267667819 */ /* 0x008fe40000010266 */
[----:B----4-:R-:W-:Y:S02]  /*112d0*/  SHF.L.U64.HI R114, R115, 0x2, R116 ;  /* 0x0000000273727819 */ /* 0x010fe40000010274 */
[----:B------:R-:W-:Y:S02]  /*112e0*/  SHF.L.U64.HI R116, R117, 0x2, R4 ;  /* 0x0000000275747819 */ /* 0x000fe40000010204 */
[----:B------:R1:W5:Y:S04]  /*112f0*/  LDL.LU R4, [R1+0x324] ;  /* 0x0003240001047983 */ /* 0x0003680000300800 */
[----:B------:R1:W5:Y:S04]  /*11300*/  LDL.LU R2, [R1+0x320] ;  /* 0x0003200001027983 */ /* 0x0003680000300800 */
[----:B------:R1:W5:Y:S04]  /*11310*/  LDL.LU R0, [R1+0x31c] ;  /* 0x00031c0001007983 */ /* 0x0003680000300800 */
[----:B------:R1:W-:Y:S01]  /*11320*/  STL [R1+0x30], R127 ;  /* 0x0000307f01007387 */ /* 0x0003e20000100800 */
        /* <DEDUP_REMOVED lines=9> */
[----:B------:R-:W-:-:S02]  /*113c0*/  IMAD.SHL.U32 R111, R111, 0x4, RZ ;  /* 0x000000046f6f7824 */ /* 0x000fc400078e00ff */
[----:B------:R-:W-:Y:S02]  /*113d0*/  IMAD.SHL.U32 R113, R113, 0x4, RZ ;  /* 0x0000000471717824 */ /* 0x000fe400078e00ff */
[----:B------:R-:W-:Y:S02]  /*113e0*/  IMAD.SHL.U32 R115, R115, 0x4, RZ ;  /* 0x0000000473737824 */ /* 0x000fe400078e00ff */
[----:B------:R-:W-:Y:S02]  /*113f0*/  IMAD.SHL.U32 R117, R117, 0x4, RZ ;  /* 0x0000000475757824 */ /* 0x000fe400078e00ff */
[----:B------:R-:W-:Y:S02]  /*11400*/  IMAD.SHL.U32 R123, R123, 0x4, RZ ;  /* 0x000000047b7b7824 */ /* 0x000fe400078e00ff */
[----:B------:R-:W-:Y:S01]  /*11410*/  IMAD.MOV.U32 R126, RZ, RZ, RZ ;  /* 0x000000ffff7e7224 */ /* 0x000fe200078e00ff */
[----:B------:R-:W-:Y:S01]  /*11420*/  UMOV UR19, UR20 ;  /* 0x0000001400137c82 */ /* 0x000fe20008000000 */
[----:B------:R-:W-:Y:S01]  /*11430*/  UMOV UR15, 0x1 ;  /* 0x00000001000f7882 */ /* 0x000fe20000000000 */
[----:B------:R-:W-:Y:S01]  /*11440*/  UMOV UR16, 0x2 ;  /* 0x0000000200107882 */ /* 0x000fe20000000000 */
[----:B------:R-:W-:Y:S01]  /*11450*/  UMOV UR4, URZ ;  /* 0x000000ff00047c82 */ /* 0x000fe20008000000 */
[----:B------:R-:W-:Y:S01]  /*11460*/  UMOV UR5, URZ ;  /* 0x000000ff00057c82 */ /* 0x000fe20008000000 */
[----:B------:R-:W-:Y:S01]  /*11470*/  UMOV UR6, URZ ;  /* 0x000000ff00067c82 */ /* 0x000fe20008000000 */
[----:B------:R-:W-:-:S02]  /*11480*/  UIADD3 UR17, UPT, UPT, UR21, UR17, URZ ;  /* 0x0000001115117290 */ /* 0x000fc4000fffe0ff */
[----:B------:R-:W-:Y:S01]  /*11490*/  UIADD3 UR18, UPT, UPT, UR25, UR18, URZ ;  /* 0x0000001219127290 */ /* 0x000fe2000fffe0ff */
[----:B-1----:R-:W-:-:S11]  /*114a0*/  UMOV UR20, UR24 ;  /* 0x0000001800147c82 */ /* 0x002fd60008000000 */
.L_x_10:
[----:B------:R-:W-:Y:S01]  /*114b0*/  UIADD3 UR4, UPT, UPT, UR4, 0x1, URZ ;  /* 0x0000000104047890 */ /* 0x000fe2000fffe0ff */
[----:B------:R-:W-:-:S04]  /*114c0*/  DEPBAR.LE SB0, 0x2 ;  /* 0x000080800000791a */ /* 0x000fc80000000000 */
[----:B------:R-:W-:Y:S01]  /*114d0*/  ULEA UR9, UR15, UR7, 0x3 ;  /* 0x000000070f097291 */ /* 0x000fe2000f8e18ff */
[----:B------:R-:W-:Y:S01]  /*114e0*/  IMAD.U32 R126, R126, -0x80000000, RZ ;  /* 0x800000007e7e7824 */ /* 0x000fe200078e00ff */
[----:B------:R-:W-:Y:S02]  /*114f0*/  UISETP.GT.AND UP1, UPT, UR4, 0x2, UPT ;  /* 0x000000020400788c */ /* 0x000fe4000bf24270 */
[----:B------:R-:W-:Y:S02]  /*11500*/  UIADD3 UR9, UPT, UPT, UR9, 0x30000, URZ ;  /* 0x0003000009097890 */ /* 0x000fe4000fffe0ff */
[----:B------:R-:W-:Y:S01]  /*11510*/  USEL UR4, UR4, URZ, !UP1 ;  /* 0x000000ff04047287 */ /* 0x000fe2000c800000 */
[----:B------:R-:W-:Y:S06]  /*11520*/  BAR.SYNC.DEFER_BLOCKING 0x0 ;  /* 0x0000000000007b1d */ /* 0x000fec0000010000 */
[----:B------:R-:W-:Y:S05]  /*11530*/  @P0 BRA `(.L_x_8) ;  /* 0x0000000400c40947 */ /* 0x000fea0003800000 */
[----:B------:R-:W-:Y:S01]  /*11540*/  ULEA UR30, UR4, UR7, 0xf ;  /* 0x00000007041e7291 */ /* 0x000fe2000f8e78ff */
[----:B------:R-:W-:Y:S01]  /*11550*/  UMOV UR21, URZ ;  /* 0x000000ff00157c82 */ /* 0x000fe20008000000 */
[----:B------:R-:W-:Y:S02]  /*11560*/  UMOV UR34, UR9 ;  /* 0x0000000900227c82 */ /* 0x000fe40008000000 */
[----:B------:R-:W-:Y:S02]  /*11570*/  USHF.R.U32.HI UR64, URZ, 0x4, UR30 ;  /* 0x00000004ff407899 */ /* 0x000fe4000801161e */
[----:B------:R-:W-:Y:S02]  /*11580*/  UIADD3 UR30, UPT, UPT, UR30, 0x18000, URZ ;  /* 0x000180001e1e7890 */ /* 0x000fe4000fffe0ff */
[----:B------:R-:W-:Y:S02]  /*11590*/  USGXT.U32 UR64, UR64, 0xe ;  /* 0x0000000e4040789a */ /* 0x000fe40008000000 */
[----:B------:R-:W-:-:S02]  /*115a0*/  USHF.R.U32.HI UR66, URZ, 0x4, UR30 ;  /* 0x00000004ff427899 */ /* 0x000fc4000801161e */
[----:B------:R-:W-:Y:S02]  /*115b0*/  UIADD3 UR30, UP1, UPT, UR64, 0x2, URZ ;  /* 0x00000002401e7890 */ /* 0x000fe4000ff3e0ff */
[----:B------:R-:W-:Y:S02]  /*115c0*/  USGXT.U32 UR66, UR66, 0xe ;  /* 0x0000000e4242789a */ /* 0x000fe40008000000 */
[----:B------:R-:W-:Y:S02]  /*115d0*/  UIADD3.X UR31, UPT, UPT, UR21, 0x40004040, URZ, UP1, !UPT ;  /* 0x40004040151f7890 */ /* 0x000fe40008ffe4ff */
[----:B------:R-:W-:Y:S01]  /*115e0*/  UIADD3 UR32, UP1, UPT, UR66, 0x2, URZ ;  /* 0x0000000242207890 */ /* 0x000fe2000ff3e0ff */
[----:B------:R-:W-:Y:S01]  /*115f0*/  UMOV UR35, URZ ;  /* 0x000000ff00237c82 */ /* 0x000fe20008000000 */
[----:B------:R-:W-:Y:S01]  /*11600*/  UMOV UR33, URZ ;  /* 0x000000ff00217c82 */ /* 0x000fe20008000000 */
[----:B------:R-:W-:Y:S01]  /*11610*/  UMOV UR21, UR34 ;  /* 0x0000002200157c82 */ /* 0x000fe20008000000 */
[----:B------:R-:W-:-:S02]  /*11620*/  UIADD3 UR42, UP5, UPT, UR30, 0x202, URZ ;  /* 0x000002021e2a7890 */ /* 0x000fc4000ffbe0ff */
[----:B------:R-:W-:Y:S02]  /*11630*/  UIADD3.X UR33, UPT, UPT, UR33, 0x40004040, URZ, UP1, !UPT ;  /* 0x4000404021217890 */ /* 0x000fe40008ffe4ff */
[----:B------:R-:W-:Y:S02]  /*11640*/  UIADD3 UR34, UP3, UPT, UR30, 0x2, URZ ;  /* 0x000000021e227890 */ /* 0x000fe4000ff7e0ff */
[----:B------:R-:W-:Y:S01]  /*11650*/  UIADD3 UR44, UP4, UPT, UR32, 0x2, URZ ;  /* 0x00000002202c7890 */ /* 0x000fe2000ff9e0ff */
[----:B------:R-:W-:Y:S01]  /*11660*/  UMOV UR62, 0x0 ;  /* 0x00000000003e7882 */ /* 0x000fe20000000000 */
[----:B------:R-:W-:Y:S01]  /*11670*/  UMOV UR63, 0x4100910 ;  /* 0x04100910003f7882 */ /* 0x000fe20000000000 */
[----:B------:R-:W-:Y:S01]  /*11680*/  UMOV UR65, 0x40004040 ;  /* 0x4000404000417882 */ /* 0x000fe20000000000 */
[----:B------:R-:W-:Y:S01]  /*11690*/  UMOV UR67, 0x40004040 ;  /* 0x4000404000437882 */ /* 0x000fe20000000000 */
[----:B------:R-:W-:Y:S01]  /*116a0*/  UIADD3 UR36, UP1, UPT, UR30, 0x4, URZ ;  /* 0x000000041e247890 */ /* 0x000fe2000ff3e0ff */
[----:B------:R1:W-:Y:S01]  /*116b0*/  UTCHMMA gdesc[UR64], gdesc[UR66], tmem[UR8], tmem[UR62], idesc[UR63], UPT ;  /* 0x00ff3e42400075ea */ /* 0x0003e2000b800008 */
[----:B------:R-:W-:-:S02]  /*116c0*/  UIADD3.X UR43, UPT, UPT, UR31, URZ, URZ, UP5, !UPT ;  /* 0x000000ff1f2b7290 */ /* 0x000fc4000affe4ff */
[----:B------:R-:W-:Y:S02]  /*116d0*/  UIADD3.X UR35, UPT, UPT, UR31, URZ, URZ, UP3, !UPT ;  /* 0x000000ff1f237290 */ /* 0x000fe40009ffe4ff */
[----:B------:R-:W-:Y:S02]  /*116e0*/  UIADD3.X UR45, UPT, UPT, UR33, URZ, URZ, UP4, !UPT ;  /* 0x000000ff212d7290 */ /* 0x000fe4000a7fe4ff */
[----:B------:R-:W-:Y:S02]  /*116f0*/  UIADD3.X UR37, UPT, UPT, UR31, URZ, URZ, UP1, !UPT ;  /* 0x000000ff1f257290 */ /* 0x000fe40008ffe4ff */
[----:B------:R-:W-:Y:S02]  /*11700*/  UIADD3 UR48, UP1, UPT, UR32, 0x4, URZ ;  /* 0x0000000420307890 */ /* 0x000fe4000ff3e0ff */
[----:B-1----:R-:W-:Y:S01]  /*11710*/  UIADD3 UR66, UP5, UPT, UR32, 0x202, URZ ;  /* 0x0000020220427890 */ /* 0x002fe2000ffbe0ff */
[----:B------:R-:W-:Y:S01]  /*11720*/  UMOV UR60, 0x0 ;  /* 0x00000000003c7882 */ /* 0x000fe20000000000 */
[----:B------:R-:W-:-:S02]  /*11730*/  UMOV UR61, 0x4100910 ;  /* 0x04100910003d7882 */ /* 0x000fc40000000000 */
[----:B------:R-:W-:Y:S02]  /*11740*/  UIADD3.X UR67, UPT, UPT, UR33, URZ, URZ, UP5, !UPT ;  /* 0x000000ff21437290 */ /* 0x000fe4000affe4ff */
[----:B------:R-:W-:Y:S01]  /*11750*/  UTCHMMA gdesc[UR30], gdesc[UR32], tmem[UR8], tmem[UR60], idesc[UR61], UPT ;  /* 0x00ff3c201e0075ea */ /* 0x000fe2000b800008 */
[----:B------:R-:W-:Y:S01]  /*11760*/  UIADD3 UR62, UP5, UPT, UR32, 0x204, URZ ;  /* 0x00000204203e7890 */ /* 0x000fe2000ffbe0ff */
[----:B------:R-:W-:Y:S01]  /*11770*/  UMOV UR24, 0x0 ;  /* 0x0000000000187882 */ /* 0x000fe20000000000 */
[----:B------:R-:W-:Y:S01]  /*11780*/  UMOV UR25, 0x4100910 ;  /* 0x0410091000197882 */ /* 0x000fe20000000000 */
[----:B------:R-:W-:Y:S01]  /*11790*/  UIADD3 UR40, UP2, UPT, UR30, 0x200, URZ ;  /* 0x000002001e287890 */ /* 0x000fe2000ff5e0ff */
[----:B------:R1:W-:Y:S01]  /*117a0*/  UTCHMMA gdesc[UR34], gdesc[UR44], tmem[UR8], tmem[UR24], idesc[UR25], UPT ;  /* 0x00ff182c220075ea */ /* 0x0003e2000b800008 */
[----:B------:R-:W-:Y:S02]  /*117b0*/  UIADD3.X UR49, UPT, UPT, UR33, URZ, URZ, UP1, !UPT ;  /* 0x000000ff21317290 */ /* 0x000fe40008ffe4ff */
[----:B------:R-:W-:-:S02]  /*117c0*/  UIADD3 UR38, UP6, UPT, UR30, 0x1fe, URZ ;  /* 0x000001fe1e267890 */ /* 0x000fc4000ffde0ff */
[----:B------:R-:W-:Y:S02]  /*117d0*/  UIADD3 UR52, UP1, UPT, UR32, 0x1fe, URZ ;  /* 0x000001fe20347890 */ /* 0x000fe4000ff3e0ff */
[----:B------:R-:W-:Y:S02]  /*117e0*/  UIADD3.X UR63, UPT, UPT, UR33, URZ, URZ, UP5, !UPT ;  /* 0x000000ff213f7290 */ /* 0x000fe4000affe4ff */
[----:B------:R-:W-:Y:S02]  /*117f0*/  UIADD3.X UR41, UPT, UPT, UR31, URZ, URZ, UP2, !UPT ;  /* 0x000000ff1f297290 */ /* 0x000fe400097fe4ff */
[----:B-1----:R-:W-:Y:S02]  /*11800*/  UIADD3 UR24, UP5, UPT, UR32, 0x3fe, URZ ;  /* 0x000003fe20187890 */ /* 0x002fe4000ffbe0ff */
[----:B------:R-:W-:Y:S02]  /*11810*/  UIADD3 UR58, UP2, UPT, UR32, 0x200, URZ ;  /* 0x00000200203a7890 */ /* 0x000fe4000ff5e0ff */
[----:B------:R-:W-:-:S02]  /*11820*/  UIADD3 UR46, UP3, UPT, UR30, 0x204, URZ ;  /* 0x000002041e2e7890 */ /* 0x000fc4000ff7e0ff */
[----:B------:R-:W-:Y:S02]  /*11830*/  UIADD3.X UR39, UPT, UPT, UR31, URZ, URZ, UP6, !UPT ;  /* 0x000000ff1f277290 */ /* 0x000fe4000b7fe4ff */
[----:B------:R-:W-:Y:S02]  /*11840*/  UIADD3.X UR53, UPT, UPT, UR33, URZ, URZ, UP1, !UPT ;  /* 0x000000ff21357290 */ /* 0x000fe40008ffe4ff */
[----:B------:R-:W-:Y:S02]  /*11850*/  UIADD3 UR50, UP4, UPT, UR30, 0x3fe, URZ ;  /* 0x000003fe1e327890 */ /* 0x000fe4000ff9e0ff */
[----:B------:R-:W-:Y:S02]  /*11860*/  UIADD3.X UR25, UPT, UPT, UR33, URZ, URZ, UP5, !UPT ;  /* 0x000000ff21197290 */ /* 0x000fe4000affe4ff */
[----:B------:R-:W-:Y:S02]  /*11870*/  UIADD3 UR54, UP6, UPT, UR30, 0x400, URZ ;  /* 0x000004001e367890 */ /* 0x000fe4000ffde0ff */
[----:B------:R-:W-:-:S02]  /*11880*/  UIADD3 UR70, UP5, UPT, UR32, 0x400, URZ ;  /* 0x0000040020467890 */ /* 0x000fc4000ffbe0ff */
[----:B------:R-:W-:Y:S02]  /*11890*/  UIADD3 UR56, UP1, UPT, UR30, 0x402, URZ ;  /* 0x000004021e387890 */ /* 0x000fe4000ff3e0ff */
[----:B------:R-:W-:Y:S01]  /*118a0*/  UIADD3.X UR59, UPT, UPT, UR33, URZ, URZ, UP2, !UPT ;  /* 0x000000ff213b7290 */ /* 0x000fe200097fe4ff */
[----:B------:R-:W-:Y:S01]  /*118b0*/  UMOV UR26, 0x0 ;  /* 0x00000000001a7882 */ /* 0x000fe20000000000 */
[----:B------:R-:W-:Y:S01]  /*118c0*/  UMOV UR27, 0x4100910 ;  /* 0x04100910001b7882 */ /* 0x000fe20000000000 */
[----:B------:R-:W-:Y:S01]  /*118d0*/  UIADD3 UR64, UP2, UPT, UR30, 0x404, URZ ;  /* 0x000004041e407890 */ /* 0x000fe2000ff5e0ff */
[----:B------:R1:W-:Y:S01]  /*118e0*/  UTCHMMA gdesc[UR36], gdesc[UR48], tmem[UR8], tmem[UR26], idesc[UR27], UPT ;  /* 0x00ff1a30240075ea */ /* 0x0003e2000b800008 */
[----:B------:R-:W-:Y:S02]  /*118f0*/  UIADD3.X UR47, UPT, UPT, UR31, URZ, URZ, UP3, !UPT ;  /* 0x000000ff1f2f7290 */ /* 0x000fe40009ffe4ff */
[----:B------:R-:W-:Y:S02]  /*11900*/  UIADD3 UR60, UP3, UPT, UR30, 0x5fe, URZ ;  /* 0x000005fe1e3c7890 */ /* 0x000fe4000ff7e0ff */
[----:B------:R-:W-:-:S02]  /*11910*/  UIADD3.X UR51, UPT, UPT, UR31, URZ, URZ, UP4, !UPT ;  /* 0x000000ff1f337290 */ /* 0x000fc4000a7fe4ff */
[----:B------:R-:W-:Y:S02]  /*11920*/  UIADD3 UR34, UP4, UPT, UR30, 0x600, URZ ;  /* 0x000006001e227890 */ /* 0x000fe4000ff9e0ff */
[----:B------:R-:W-:Y:S02]  /*11930*/  UIADD3.X UR55, UPT, UPT, UR31, URZ, URZ, UP6, !UPT ;  /* 0x000000ff1f377290 */ /* 0x000fe4000b7fe4ff */
[----:B------:R-:W-:Y:S01]  /*11940*/  UIADD3.X UR71, UPT, UPT, UR33, URZ, URZ, UP5, !UPT ;  /* 0x000000ff21477290 */ /* 0x000fe2000affe4ff */
[----:B------:R-:W-:Y:S01]  /*11950*/  UMOV UR68, 0x0 ;  /* 0x0000000000447882 */ /* 0x000fe20000000000 */
[----:B------:R-:W-:Y:S01]  /*11960*/  UMOV UR69, 0x4100910 ;  /* 0x0410091000457882 */ /* 0x000fe20000000000 */
[----:B------:R-:W-:Y:S01]  /*11970*/  UIADD3 UR44, UP6, UPT, UR30, 0x602, URZ ;  /* 0x000006021e2c7890 */ /* 0x000fe2000ffde0ff */
[----:B------:R2:W-:Y:S01]  /*11980*/  UTCHMMA gdesc[UR38], gdesc[UR52], tmem[UR8], tmem[UR68], idesc[UR69], UPT ;  /* 0x00ff4434260075ea */ /* 0x0005e2000b800008 */
[----:B-1----:R-:W-:Y:S02]  /*11990*/  UIADD3 UR26, UP5, UPT, UR30, 0x604, URZ ;  /* 0x000006041e1a7890 */ /* 0x002fe4000ffbe0ff */
[----:B------:R-:W-:-:S02]  /*119a0*/  UIADD3.X UR57, UPT, UPT, UR31, URZ, URZ, UP1, !UPT ;  /* 0x000000ff1f397290 */ /* 0x000fc40008ffe4ff */
[----:B------:R-:W-:Y:S02]  /*119b0*/  UIADD3 UR30, UP1, UPT, UR32, 0x402, URZ ;  /* 0x00000402201e7890 */ /* 0x000fe4000ff3e0ff */
[----:B------:R-:W-:Y:S02]  /*119c0*/  UIADD3.X UR65, UPT, UPT, UR31, URZ, URZ, UP2, !UPT ;  /* 0x000000ff1f417290 */ /* 0x000fe400097fe4ff */
[----:B------:R-:W-:Y:S02]  /*119d0*/  UIADD3 UR36, UP2, UPT, UR32, 0x404, URZ ;  /* 0x0000040420247890 */ /* 0x000fe4000ff5e0ff */
[----:B------:R-:W-:Y:S01]  /*119e0*/  UIADD3.X UR61, UPT, UPT, UR31, URZ, URZ, UP3, !UPT ;  /* 0x000000ff1f3d7290 */ /* 0x000fe20009ffe4ff */
[----:B------:R-:W-:Y:S01]  /*119f0*/  UMOV UR28, 0x0 ;  /* 0x00000000001c7882 */ /* 0x000fe20000000000 */
[----:B------:R-:W-:Y:S01]  /*11a00*/  UMOV UR29, 0x4100910 ;  /* 0x04100910001d7882 */ /* 0x000fe20000000000 */
[----:B--2---:R-:W-:Y:S01]  /*11a10*/  UIADD3 UR38, UP3, UPT, UR32, 0x5fe, URZ ;  /* 0x000005fe20267890 */ /* 0x004fe2000ff7e0ff */
[----:B------:R1:W-:Y:S01]  /*11a20*/  UTCHMMA gdesc[UR40], gdesc[UR58], tmem[UR8], tmem[UR28], idesc[UR29], UPT ;  /* 0x00ff1c3a280075ea */ /* 0x0003e2000b800008 */
[----:B------:R-:W-:-:S02]  /*11a30*/  UIADD3.X UR35, UPT, UPT, UR31, URZ, URZ, UP4, !UPT ;  /* 0x000000ff1f237290 */ /* 0x000fc4000a7fe4ff */
[----:B------:R-:W-:Y:S02]  /*11a40*/  UIADD3 UR52, UP4, UPT, UR32, 0x600, URZ ;  /* 0x0000060020347890 */ /* 0x000fe4000ff9e0ff */
[----:B------:R-:W-:Y:S02]  /*11a50*/  UIADD3.X UR45, UPT, UPT, UR31, URZ, URZ, UP6, !UPT ;  /* 0x000000ff1f2d7290 */ /* 0x000fe4000b7fe4ff */
[----:B------:R-:W-:Y:S02]  /*11a60*/  UIADD3.X UR27, UPT, UPT, UR31, URZ, URZ, UP5, !UPT ;  /* 0x000000ff1f1b7290 */ /* 0x000fe4000affe4ff */
[----:B------:R-:W-:Y:S02]  /*11a70*/  UIADD3 UR48, UP6, UPT, UR32, 0x602, URZ ;  /* 0x0000060220307890 */ /* 0x000fe4000ffde0ff */
[----:B------:R-:W-:Y:S02]  /*11a80*/  UIADD3.X UR31, UPT, UPT, UR33, URZ, URZ, UP1, !UPT ;  /* 0x000000ff211f7290 */ /* 0x000fe40008ffe4ff */
[----:B-1----:R-:W-:-:S02]  /*11a90*/  UIADD3 UR28, UP1, UPT, UR32, 0x604, URZ ;  /* 0x00000604201c7890 */ /* 0x002fc4000ff3e0ff */
[----:B------:R-:W-:Y:S02]  /*11aa0*/  UIADD3.X UR37, UPT, UPT, UR33, URZ, URZ, UP2, !UPT ;  /* 0x000000ff21257290 */ /* 0x000fe400097fe4ff */
[----:B------:R-:W-:Y:S01]  /*11ab0*/  UIADD3.X UR39, UPT, UPT, UR33, URZ, URZ, UP3, !UPT ;  /* 0x000000ff21277290 */ /* 0x000fe20009ffe4ff */
[----:B------:R-:W-:Y:S01]  /*11ac0*/  UMOV UR72, 0x0 ;  /* 0x0000000000487882 */ /* 0x000fe20000000000 */
[----:B------:R-:W-:Y:S01]  /*11ad0*/  UMOV UR73, 0x4100910 ;  /* 0x0410091000497882 */ /* 0x000fe20000000000 */
[----:B------:R-:W-:Y:S01]  /*11ae0*/  UIADD3.X UR53, UPT, UPT, UR33, URZ, URZ, UP4, !UPT ;  /* 0x000000ff21357290 */ /* 0x000fe2000a7fe4ff */
[----:B------:R1:W-:Y:S01]  /*11af0*/  UTCHMMA gdesc[UR42], gdesc[UR66], tmem[UR8], tmem[UR72], idesc[UR73], UPT ;  /* 0x00ff48422a0075ea */ /* 0x0003e2000b800008 */
[----:B------:R-:W-:Y:S01]  /*11b00*/  UIADD3.X UR49, UPT, UPT, UR33, URZ, URZ, UP6, !UPT ;  /* 0x000000ff21317290 */ /* 0x000fe2000b7fe4ff */
[----:B------:R1:W-:Y:S01]  /*11b10*/  UTCHMMA gdesc[UR46], gdesc[UR62], tmem[UR8], tmem[UR68], idesc[UR69], UPT ;  /* 0x00ff443e2e0075ea */ /* 0x0003e2000b800008 */
[----:B------:R-:W-:Y:S01]  /*11b20*/  UMOV UR58, 0x0 ;  /* 0x00000000003a7882 */ /* 0x000fe20000000000 */
[----:B------:R-:W-:Y:S01]  /*11b30*/  UMOV UR59, 0x4100910 ;  /* 0x04100910003b7882 */ /* 0x000fe20000000000 */
[----:B------:R-:W-:Y:S01]  /*11b40*/  UIADD3.X UR29, UPT, UPT, UR33, URZ, URZ, UP1, !UPT ;  /* 0x000000ff211d7290 */ /* 0x000fe20008ffe4ff */
[----:B------:R1:W-:Y:S01]  /*11b50*/  UTCHMMA gdesc[UR50], gdesc[UR24], tmem[UR8], tmem[UR58], idesc[UR59], UPT ;  /* 0x00ff3a18320075ea */ /* 0x0003e2000b800008 */
[----:B------:R1:W-:Y:S01]  /*11b60*/  UTCHMMA gdesc[UR54], gdesc[UR70], tmem[UR8], tmem[UR68], idesc[UR69], UPT ;  /* 0x00ff4446360075ea */ /* 0x0003e2000b800008 */
        /* <DEDUP_REMOVED lines=10> */
[----:B------:R1:W-:Y:S01]  /*11c10*/  UTCHMMA gdesc[UR44], gdesc[UR48], tmem[UR8], tmem[UR76], idesc[UR77], UPT ;  /* 0x00ff4c302c0075ea */ /* 0x0003e2000b800008 */
[----:B------:R1:W-:Y:S01]  /*11c20*/  UTCHMMA gdesc[UR26], gdesc[UR28], tmem[UR8], tmem[UR74], idesc[UR75], UPT ;  /* 0x00ff4a1c1a0075ea */ /* 0x0003e2000b800008 */
[----:B------:R1:W-:Y:S01]  /*11c30*/  UTCBAR [UR21], URZ ;  /* 0x000000ff150073e9 */ /* 0x0003e200080000ff */
[----:B------:R-:W-:Y:S01]  /*11c40*/  NOP ;  /* 0x0000000000007918 */ /* 0x000fe20000000000 */
.L_x_8:
[----:B------:R-:W2:Y:S01]  /*11c50*/  LDC R238, c[0x0][0x3a0] ;  /* 0x0000e800ffee7b82 */ /* 0x000ea20000000800 */
[----:B-1----:R-:W-:Y:S01]  /*11c60*/  UMOV UR21, UR5 ;  /* 0x0000000500157c82 */ /* 0x002fe20008000000 */
[----:B------:R-:W1:Y:S01]  /*11c70*/  SYNCS.PHASECHK.TRANS64.TRYWAIT P4, [UR14], R126 ;  /* 0x0000007eff0075a7 */ /* 0x000e62000808110e */
[----:B--2---:R-:W-:-:S05]  /*11c80*/  VIADD R238, R238, 0x7f ;  /* 0x0000007feeee7836 */ /* 0x004fca0000000000 */
[----:B------:R-:W-:-:S04]  /*11c90*/  SHF.R.S32.HI R127, RZ, 0x1f, R238 ;  /* 0x0000001fff7f7819 */ /* 0x000fc800000114ee */
[----:B------:R-:W-:-:S04]  /*11ca0*/  LEA.HI R127, R127, R238, RZ, 0x7 ;  /* 0x000000ee7f7f7211 */ /* 0x000fc800078f38ff */
[----:B------:R-:W-:-:S05]  /*11cb0*/  SHF.R.S32.HI R127, RZ, 0x7, R127 ;  /* 0x00000007ff7f7819 */ /* 0x000fca000001147f */
[----:B------:R-:W-:-:S05]  /*11cc0*/  VIADD R127, R127, 0xfffffffd ;  /* 0xfffffffd7f7f7836 */ /* 0x000fca0000000000 */
[----:B------:R-:W-:Y:S01]  /*11cd0*/  ISETP.LE.AND P2, PT, R127, UR6, PT ;  /* 0x000000067f007c0c */ /* 0x000fe2000bf43270 */
[----:B-1----:R-:W-:-:S12]  /*11ce0*/  @!P4 BRA `(.L_x_9) ;  /* 0x000000440064c947 */ /* 0x002fd80003800000 */
.L_x_16:
[----:B------:R-:W-:Y:S01]  /*11cf0*/  BAR.SYNC.DEFER_BLOCKING 0x0 ;  /* 0x0000000000007b1d */ /* 0x000fe20000010000 */
[----:B------:R-:W-:Y:S01]  /*11d00*/  ISETP.GE.AND P4, PT, R3, R124, PT ;  /* 0x0000007c0300720c */ /* 0x000fe20003f86270 */
[----:B------:R-:W-:-:S03]  /*11d10*/  UIADD3 UR16, UPT, UPT, UR16, 0x1, URZ ;  /* 0x0000000110107890 */ /* 0x000fc6000fffe0ff */
[----:B------:R-:W-:Y:S01]  /*11d20*/  SEL R126, RZ, 0x4, P4 ;  /* 0x00000004ff7e7807 */ /* 0x000fe20002000000 */
[----:B------:R-:W-:-:S03]  /*11d30*/  UISETP.GT.AND UP1, UPT, UR16, 0x2, UPT ;  /* 0x000000021000788c */ /* 0x000fc6000bf24270 */
[----:B------:R-:W-:Y:S01]  /*11d40*/  SEL R126, R126, RZ, !P2 ;  /* 0x000000ff7e7e7207 */ /* 0x000fe20005000000 */
[----:B------:R-:W-:-:S03]  /*11d50*/  USEL UR16, UR16, URZ, !UP1 ;  /* 0x000000ff10107287 */ /* 0x000fc6000c800000 */
[----:B------:R-:W-:Y:S01]  /*11d60*/  ISETP.NE.U32.AND P4, PT, R126, RZ, PT ;  /* 0x000000ff7e00720c */ /* 0x000fe20003f85070 */
[----:B------:R-:W-:Y:S01]  /*11d70*/  ULEA UR5, UR16, UR7, 0xf ;  /* 0x0000000710057291 */ /* 0x000fe2000f8e78ff */
[----:B------:R-:W-:-:S04]  /*11d80*/  IADD3 R126, P5, PT, R38, UR20, RZ ;  /* 0x00000014267e7c10 */ /* 0x000fc8000ffbe0ff */
[----:B------:R-:W-:Y:S01]  /*11d90*/  IADD3.X R127, PT, PT, R37, UR18, RZ, P5, !PT ;  /* 0x00000012257f7c10 */ /* 0x000fe2000affe4ff */
[----:B-----5:R-:W-:-:S06]  /*11da0*/  VIADD R238, R0, UR5 ;  /* 0x0000000500ee7c36 */ /* 0x020fcc0008000000 */
[----:B------:R-:W-:Y:S01]  /*11db0*/  @!PT LDS RZ, [RZ] ;  /* 0x00000000fffff984 */ /* 0x000fe20000000800 */
[----:B------:R-:W-:Y:S01]  /*11dc0*/  @!PT LDS RZ, [RZ] ;  /* 0x00000000fffff984 */ /* 0x000fe20000000800 */
[----:B------:R-:W-:Y:S01]  /*11dd0*/  @!PT LDS RZ, [RZ] ;  /* 0x00000000fffff984 */ /* 0x000fe20000000800 */
[----:B------:R1:W-:Y:S02]  /*11de0*/  LDGSTS.E [R238], desc[UR22][R126.64], P4 ;  /* 0x000000007eee7fae */ /* 0x0003e4000a1a1016 */
[----:B-1----:R-:W-:-:S04]  /*11df0*/  LOP3.LUT R127, R3, 0x2, RZ, 0xfc, !PT ;  /* 0x00000002037f7812 */ /* 0x002fc800078efcff */
[----:B------:R-:W-:-:S04]  /*11e00*/  ISETP.GE.AND P4, PT, R127, R124, PT ;  /* 0x0000007c7f00720c */ /* 0x000fc80003f86270 */
[----:B------:R-:W-:-:S04]  /*11e10*/  SEL R126, RZ, 0x4, P4 ;  /* 0x00000004ff7e7807 */ /* 0x000fc80002000000 */
[----:B------:R-:W-:-:S04]  /*11e20*/  SEL R126, R126, RZ, !P2 ;  /* 0x000000ff7e7e7207 */ /* 0x000fc80005000000 */
[----:B------:R-:W-:Y:S02]  /*11e30*/  ISETP.NE.U32.AND P4, PT, R126, RZ, PT ;  /* 0x000000ff7e00720c */ /* 0x000fe40003f85070 */
[----:B------:R-:W-:-:S04]  /*11e40*/  IADD3 R126, P5, PT, R36, UR20, RZ ;  /* 0x00000014247e7c10 */ /* 0x000fc8000ffbe0ff */
[----:B------:R-:W-:-:S07]  /*11e50*/  IADD3.X R127, PT, PT, R35, UR18, RZ, P5, !PT ;  /* 0x00000012237f7c10 */ /* 0x000fce000affe4ff */
[----:B------:R1:W-:Y:S02]  /*11e60*/  LDGSTS.E [R238+0x8], desc[UR22][R126.64], P4 ;  /* 0x000080007eee7fae */ /* 0x0003e4000a1a1016 */
        /* <DEDUP_REMOVED lines=48> */
[----:B-1----:R-:W-:Y:S02]  /*12170*/  LOP3.LUT R127, R3, 0x4, RZ, 0xfc, !PT ;  /* 0x00000004037f7812 */ /* 0x002fe400078efcff */
[----:B------:R-:W-:Y:S02]  /*12180*/  LOP3.LUT R238, R0, 0x10, RZ, 0x3c, !PT ;  /* 0x0000001000ee7812 */ /* 0x000fe400078e3cff */
[----:B------:R-:W-:-:S03]  /*12190*/  ISETP.GE.AND P4, PT, R127, R124, PT ;  /* 0x0000007c7f00720c */ /* 0x000fc60003f86270 */
[----:B------:R-:W-:Y:S01]  /*121a0*/  VIADD R238, R238, UR5 ;  /* 0x00000005eeee7c36 */ /* 0x000fe20008000000 */
[----:B------:R-:W-:-:S04]  /*121b0*/  SEL R126, RZ, 0x4, P4 ;  /* 0x00000004ff7e7807 */ /* 0x000fc80002000000 */
[----:B------:R-:W-:-:S04]  /*121c0*/  SEL R126, R126, RZ, !P2 ;  /* 0x000000ff7e7e7207 */ /* 0x000fc80005000000 */
[----:B------:R-:W-:Y:S02]  /*121d0*/  ISETP.NE.U32.AND P4, PT, R126, RZ, PT ;  /* 0x000000ff7e00720c */ /* 0x000fe40003f85070 */
[----:B------:R-:W-:-:S04]  /*121e0*/  IADD3 R126, P5, PT, R34, UR20, RZ ;  /* 0x00000014227e7c10 */ /* 0x000fc8000ffbe0ff */
[----:B------:R-:W-:-:S07]  /*121f0*/  IADD3.X R127, PT, PT, R33, UR18, RZ, P5, !PT ;  /* 0x00000012217f7c10 */ /* 0x000fce000affe4ff */
        /* <DEDUP_REMOVED lines=133> */
[----:B-1----:R-:W1:Y:S02]  /*12a50*/  S2R R127, SR_TID.X ;  /* 0x00000000007f7919 */ /* 0x002e640000002100 */
[----:B-1----:R-:W-:-:S04]  /*12a60*/  LEA.HI R127, R127, 0xe, RZ, 0x1a ;  /* 0x0000000e7f7f7811 */ /* 0x002fc800078fd0ff */
        /* <DEDUP_REMOVED lines=325> */
[----:B------:R1:W-:Y:S04]  /*13ec0*/  LDGSTS.E [R238+0x6008], desc[UR22][R126.64], P4 ;  /* 0x060080007eee7fae */ /* 0x0003e8000a1a1016 */
[----:B------:R-:W0:Y:S01]  /*13ed0*/  LDGDEPBAR ;  /* 0x00000000000079af */ /* 0x000e220000000000 */
[----:B-1----:R-:W1:Y:S01]  /*13ee0*/  S2R R127, SR_TID.X ;  /* 0x00000000007f7919 */ /* 0x002e620000002100 */
[----:B------:R-:W-:Y:S01]  /*13ef0*/  VIADD R238, R4, UR5 ;  /* 0x0000000504ee7c36 */ /* 0x000fe20008000000 */
        /* <DEDUP_REMOVED lines=8> */
[----:B-1----:R-:W-:-:S04]  /*13f80*/  IADD3 R126, P4, PT, R152, UR19, RZ ;  /* 0x00000013987e7c10 */ /* 0x002fc8000ff9e0ff */
[----:B------:R-:W-:-:S05]  /*13f90*/  IADD3.X R127, PT, PT, R153, UR17, RZ, P4, !PT ;  /* 0x00000011997f7c10 */ /* 0x000fca000a7fe4ff */
        /* <DEDUP_REMOVED lines=19> */
[----:B-1----:R-:W-:Y:S02]  /*140d0*/  LOP3.LUT R238, R4, 0x10, RZ, 0x3c, !PT ;  /* 0x0000001004ee7812 */ /* 0x002fe400078e3cff */
[----:B------:R-:W-:-:S03]  /*140e0*/  IADD3 R126, P4, PT, R138, UR19, RZ ;  /* 0x000000138a7e7c10 */ /* 0x000fc6000ff9e0ff */
[----:B------:R-:W-:Y:S01]  /*140f0*/  VIADD R238, R238, UR5 ;  /* 0x00000005eeee7c36 */ /* 0x000fe20008000000 */
        /* <DEDUP_REMOVED lines=45> */
[----:B------:R1:W-:Y:S04]  /*143d0*/  LDGSTS.E [R238+0x19900], desc[UR22][R126.64], P2 ;  /* 0x199000007eee7fae */ /* 0x0003e800091a1016 */
[----:B------:R-:W1:Y:S02]  /*143e0*/  LDL R127, [R1] ;  /* 0x00000000017f7983 */ /* 0x000e640000100800 */
[----:B-1----:R-:W-:Y:S02]  /*143f0*/  IADD3 R126, P4, PT, R127, UR19, RZ ;  /* 0x000000137f7e7c10 */ /* 0x002fe4000ff9e0ff */
[----:B------:R-:W2:Y:S02]  /*14400*/  LDL R127, [R1+0x4] ;  /* 0x00000400017f7983 */ /* 0x000ea40000100800 */
[----:B--2---:R-:W-:-:S05]  /*14410*/  IADD3.X R127, PT, PT, R127, UR17, RZ, P4, !PT ;  /* 0x000000117f7f7c10 */ /* 0x004fca000a7fe4ff */
        /* <DEDUP_REMOVED lines=24> */
[----:B------:R-:W1:Y:S02]  /*145a0*/  LDL R127, [R1+0x8] ;  /* 0x00000800017f7983 */ /* 0x000e640000100800 */
        /* <DEDUP_REMOVED lines=115> */
[----:B------:R1:W-:Y:S01]  /*14ce0*/  LDGSTS.E [R238+0x19f80], desc[UR22][R126.64], P2 ;  /* 0x19f800007eee7fae */ /* 0x0003e200091a1016 */
[----:B------:R-:W-:Y:S02]  /*14cf0*/  UIADD3 UR6, UPT, UPT, UR6, 0x1, URZ ;  /* 0x0000000106067890 */ /* 0x000fe4000fffe0ff */
[----:B------:R-:W-:Y:S01]  /*14d00*/  UIADD3 UR15, UPT, UPT, UR15, 0x1, URZ ;  /* 0x000000010f0f7890 */ /* 0x000fe2000fffe0ff */
[----:B------:R-:W0:Y:S04]  /*14d10*/  LDGDEPBAR ;  /* 0x00000000000079af */ /* 0x000e280000000000 */
[----:B------:R-:W2:Y:S01]  /*14d20*/  LDL R127, [R1+0x30] ;  /* 0x00003000017f7983 */ /* 0x000ea20000100800 */
[----:B------:R-:W-:Y:S01]  /*14d30*/  UISETP.GT.AND UP1, UPT, UR15, 0x1, UPT ;  /* 0x000000010f00788c */ /* 0x000fe2000bf24270 */
[----:B-1----:R-:W-:Y:S01]  /*14d40*/  IMAD.U32 R126, RZ, RZ, UR21 ;  /* 0x00000015ff7e7e24 */ /* 0x002fe2000f8e00ff */
[----:B------:R-:W-:Y:S01]  /*14d50*/  UIADD3 UR19, UP2, UPT, UR19, UR12, URZ ;  /* 0x0000000c13137290 */ /* 0x000fe2000ff5e0ff */
[----:B------:R-:W-:Y:S01]  /*14d60*/  VIADD R124, R124, 0xffffff80 ;  /* 0xffffff807c7c7836 */ /* 0x000fe20000000000 */
[----:B------:R-:W-:-:S02]  /*14d70*/  UIADD3 UR20, UP3, UPT, UR20, UR10, URZ ;  /* 0x0000000a14147290 */ /* 0x000fc4000ff7e0ff */
[----:B------:R-:W-:Y:S02]  /*14d80*/  USEL UR5, URZ, 0x1, !UP1 ;  /* 0x00000001ff057887 */ /* 0x000fe4000c800000 */
[----:B------:R-:W-:Y:S02]  /*14d90*/  UIADD3.X UR17, UPT, UPT, UR17, UR13, URZ, UP2, !UPT ;  /* 0x0000000d11117290 */ /* 0x000fe400097fe4ff */
[----:B------:R-:W-:Y:S02]  /*14da0*/  UIADD3.X UR18, UPT, UPT, UR18, UR11, URZ, UP3, !UPT ;  /* 0x0000000b12127290 */ /* 0x000fe40009ffe4ff */
[----:B------:R-:W-:Y:S02]  /*14db0*/  USEL UR15, UR15, URZ, !UP1 ;  /* 0x000000ff0f0f7287 */ /* 0x000fe4000c800000 */
[----:B------:R-:W-:Y:S01]  /*14dc0*/  ULOP3.LUT UR5, UR21, UR5, URZ, 0x3c, !UPT ;  /* 0x0000000515057292 */ /* 0x000fe2000f8e3cff */
[----:B------:R-:W-:Y:S01]  /*14dd0*/  UMOV UR14, UR9 ;  /* 0x00000009000e7c82 */ /* 0x000fe20008000000 */
[----:B--2---:R-:W-:-:S13]  /*14de0*/  ISETP.NE.U32.AND P2, PT, R127, UR6, PT ;  /* 0x000000067f007c0c */ /* 0x004fda000bf45070 */
[----:B------:R-:W-:Y:S05]  /*14df0*/  @P2 BRA `(.L_x_10) ;  /* 0xffffffc400ac2947 */ /* 0x000fea000383ffff */
.L_x_7:
[----:B------:R-:W1:Y:S01]  /*14e00*/  S2R R238, SR_CgaCtaId ;  /* 0x0000000000ee7919 */ /* 0x000e620000008800 */
[----:B--2---:R-:W2:Y:S01]  /*14e10*/  LDC R57, c[0x0][0x3b8] ;  /* 0x0000ee00ff397b82 */ /* 0x004ea20000000800 */
[----:B------:R-:W3:Y:S01]  /*14e20*/  LDCU UR4, c[0x0][0x3b4] ;  /* 0x00007680ff0477ac */ /* 0x000ee20008000800 */
[----:B------:R-:W4:Y:S01]  /*14e30*/  S2R R127, SR_TID.X ;  /* 0x00000000007f7919 */ /* 0x000f220000002100 */
[----:B------:R-:W1:Y:S02]  /*14e40*/  LDCU.128 UR12, c[0x0][0x390] ;  /* 0x00007200ff0c77ac */ /* 0x000e640008000c00 */
[----:B-1----:R-:W-:Y:S02]  /*14e50*/  IMAD.SHL.U32 R4, R238, 0x40, RZ ;  /* 0x00000040ee047824 */ /* 0x002fe400078e00ff */
[----:B----4-:R-:W-:-:S03]  /*14e60*/  IMAD.SHL.U32 R0, R127, 0x10, RZ ;  /* 0x000000107f007824 */ /* 0x010fc600078e00ff */
[----:B------:R-:W-:Y:S01]  /*14e70*/  LOP3.LUT R4, R4, 0xc0, RZ, 0xc0, !PT ;  /* 0x000000c004047812 */ /* 0x000fe200078ec0ff */
[C---:B------:R-:W-:Y:S01]  /*14e80*/  IMAD.SHL.U32 R5, R127.reuse, 0x80, RZ ;  /* 0x000000807f057824 */ /* 0x040fe200078e00ff */
[----:B------:R-:W-:Y:S02]  /*14e90*/  LOP3.LUT R43, R127, 0x60, RZ, 0xc0, !PT ;  /* 0x000000607f2b7812 */ /* 0x000fe400078ec0ff */
[----:B------:R-:W-:Y:S02]  /*14ea0*/  LOP3.LUT R0, R0, 0xf0, RZ, 0xc0, !PT ;  /* 0x000000f000007812 */ /* 0x000fe400078ec0ff */
[----:B------:R-:W-:Y:S02]  /*14eb0*/  LOP3.LUT R5, R5, 0x800, RZ, 0xc0, !PT ;  /* 0x0000080005057812 */ /* 0x000fe400078ec0ff */
[----:B-----5:R-:W-:Y:S02]  /*14ec0*/  LOP3.LUT R52, R2, R3, R4, 0xfe, !PT ;  /* 0x0000000302347212 */ /* 0x020fe400078efe04 */
[----:B------:R-:W-:Y:S01]  /*14ed0*/  IADD3 R2, PT, PT, R0, UR7, R5 ;  /* 0x0000000700027c10 */ /* 0x000fe2000fffe005 */
[----:B---3--:R-:W-:Y:S06]  /*14ee0*/  @!P1 BRA `(.L_x_11) ;  /* 0x0000000000109947 */ /* 0x008fec0003800000 */
[----:B------:R-:W-:-:S06]  /*14ef0*/  USHF.L.U32 UR21, UR21, 0x1f, URZ ;  /* 0x0000001f15157899 */ /* 0x000fcc00080006ff */
[----:B------:R-:W-:-:S04]  /*14f00*/  IMAD.U32 R0, RZ, RZ, UR21 ;  /* 0x00000015ff007e24 */ /* 0x000fc8000f8e00ff */
[----:B------:R-:W1:Y:S02]  /*14f10*/  SYNCS.PHASECHK.TRANS64.TRYWAIT P0, [UR9], R0 ;  /* 0x00000000ff0075a7 */ /* 0x000e640008001109 */
[----:B-1----:R-:W-:Y:S05]  /*14f20*/  @!P0 BRA `(.L_x_12) ;  /* 0x0000001000e08947 */ /* 0x002fea0003800000 */
.L_x_11:
[----:B------:R-:W3:Y:S01]  /*14f30*/  LDL.LU R4, [R1+0x2d0] ;  /* 0x0002d00001047983 */ /* 0x000ee20000300800 */
[----:B------:R-:W-:-:S04]  /*14f40*/  DEPBAR.LE SB0, 0x0 ;  /* 0x000080000000791a */ /* 0x000fc80000000000 */
[----:B------:R-:W4:Y:S01]  /*14f50*/  LDL.LU R3, [R1+0x2cc] ;  /* 0x0002cc0001037983 */ /* 0x000f220000300800 */
[----:B------:R-:W-:Y:S01]  /*14f60*/  IMAD R43, R43, 0x8, R2 ;  /* 0x000000082b2b7824 */ /* 0x000fe200078e0202 */
[C---:B------:R-:W-:Y:S01]  /*14f70*/  LOP3.LUT R36, R52.reuse, 0x2, RZ, 0xfc, !PT ;  /* 0x0000000234247812 */ /* 0x040fe200078efcff */
[----:B------:R-:W-:Y:S01]  /*14f80*/  BAR.SYNC.DEFER_BLOCKING 0x0 ;  /* 0x0000000000007b1d */ /* 0x000fe20000010000 */
[C---:B------:R-:W-:Y:S02]  /*14f90*/  LOP3.LUT R2, R52.reuse, 0x6, RZ, 0xfc, !PT ;  /* 0x0000000634027812 */ /* 0x040fe400078efcff */
[----:B------:R-:W-:-:S03]  /*14fa0*/  LOP3.LUT R37, R52, 0x8, RZ, 0xfc, !PT ;  /* 0x0000000834257812 */ /* 0x000fc600078efcff */
[----:B------:R-:W1:Y:S01]  /*14fb0*/  S2R R38, SR_TID.X ;  /* 0x0000000000267919 */ /* 0x000e620000002100 */
[----:B------:R-:W5:Y:S02]  /*14fc0*/  @!P3 SYNCS.CCTL.IV [UR7+0x30000] ;  /* 0x03000000ff00b9b1 */ /* 0x000f640008000007 */
[----:B-----5:R-:W-:Y:S01]  /*14fd0*/  BAR.SYNC.DEFER_BLOCKING 0x0 ;  /* 0x0000000000007b1d */ /* 0x020fe20000010000 */
[----:B-1----:R-:W-:-:S04]  /*14fe0*/  LOP3.LUT R40, R38, 0x7f, RZ, 0xc0, !PT ;  /* 0x0000007f26287812 */ /* 0x002fc800078ec0ff */
[----:B------:R-:W-:Y:S01]  /*14ff0*/  LEA R44, R40, UR7, 0x4 ;  /* 0x00000007282c7c11 */ /* 0x000fe2000f8e20ff */
[----:B------:R-:W1:Y:S01]  /*15000*/  @!P3 SYNCS.CCTL.IV [UR7+0x30008] ;  /* 0x03000800ff00b9b1 */ /* 0x000e620008000007 */
[----:B---3--:R-:W-:Y:S02]  /*15010*/  R2UR UR5, R4 ;  /* 0x00000000040572ca */ /* 0x008fe400000e0000 */
[C---:B----4-:R-:W-:Y:S01]  /*15020*/  ISETP.GE.AND P0, PT, R3.reuse, UR14, PT ;  /* 0x0000000e03007c0c */ /* 0x050fe2000bf06270 */
[----:B------:R-:W-:Y:S01]  /*15030*/  IMAD R0, R3, UR4, RZ ;  /* 0x0000000403007c24 */ /* 0x000fe2000f8e02ff */
[----:B------:R-:W-:Y:S02]  /*15040*/  LOP3.LUT R3, R52, 0x4, RZ, 0xfc, !PT ;  /* 0x0000000434037812 */ /* 0x000fe400078efcff */
[----:B------:R-:W-:Y:S02]  /*15050*/  ISETP.LT.AND P4, PT, R36, UR15, !P0 ;  /* 0x0000000f24007c0c */ /* 0x000fe4000c781270 */
[----:B------:R-:W-:Y:S01]  /*15060*/  ISETP.LT.AND P1, PT, R3, UR15, !P0 ;  /* 0x0000000f03007c0c */ /* 0x000fe2000c721270 */
[----:B--2---:R-:W-:-:S04]  /*15070*/  IMAD R3, R52, R57, RZ ;  /* 0x0000003934037224 */ /* 0x004fc800078e02ff */
[----:B------:R-:W-:Y:S01]  /*15080*/  LDTM.16dp32bit_t0_t15.x32 R4, tmem[UR5] ;  /* 0x00000005000479ee */ /* 0x000fe20008a80000 */
[----:B------:R-:W2:Y:S01]  /*15090*/  LDTM.16dp32bit_t16_t31.x32 R4, tmem[UR5+0x20] ;  /* 0x00002005000479ee */ /* 0x000ea20008aa0000 */
[----:B------:R-:W-:Y:S01]  /*150a0*/  NOP ;  /* 0x0000000000007918 */ /* 0x000fe20000000000 */
[----:B------:R-:W-:Y:S02]  /*150b0*/  LEA R53, P2, R0, UR12, 0x2 ;  /* 0x0000000c00357c11 */ /* 0x000fe4000f8410ff */
[----:B------:R-:W-:Y:S02]  /*150c0*/  ISETP.LT.AND P6, PT, R2, UR15, !P0 ;  /* 0x0000000f02007c0c */ /* 0x000fe4000c7c1270 */
[----:B------:R-:W-:Y:S01]  /*150d0*/  LEA.HI.X.SX32 R55, R0, UR13, 0x2, P2 ;  /* 0x0000000d00377c11 */ /* 0x000fe200090f16ff */
[----:B------:R-:W-:Y:S01]  /*150e0*/  IMAD R0, R57, 0x2, R3 ;  /* 0x0000000239007824 */ /* 0x000fe200078e0203 */
[----:B------:R-:W-:Y:S02]  /*150f0*/  LOP3.LUT R36, R52, 0xa, RZ, 0xfc, !PT ;  /* 0x0000000a34247812 */ /* 0x000fe400078efcff */
[----:B------:R-:W-:Y:S01]  /*15100*/  LEA R2, P2, R3, R53, 0x2 ;  /* 0x0000003503027211 */ /* 0x000fe200078410ff */
[----:B------:R-:W-:Y:S01]  /*15110*/  IMAD R39, R57, 0x2, R0 ;  /* 0x0000000239277824 */ /* 0x000fe200078e0200 */
[----:B------:R-:W-:-:S02]  /*15120*/  ISETP.LT.AND P5, PT, R36, UR15, !P0 ;  /* 0x0000000f24007c0c */ /* 0x000fc4000c7a1270 */
[----:B------:R-:W-:Y:S02]  /*15130*/  LEA.HI.X.SX32 R3, R3, R55, 0x2, P2 ;  /* 0x0000003703037211 */ /* 0x000fe400010f16ff */
[C---:B------:R-:W-:Y:S02]  /*15140*/  LEA R36, P2, R0.reuse, R53, 0x2 ;  /* 0x0000003500247211 */ /* 0x040fe400078410ff */
[----:B------:R-:W-:Y:S02]  /*15150*/  ISETP.LT.AND P3, PT, R37, UR15, !P0 ;  /* 0x0000000f25007c0c */ /* 0x000fe4000c761270 */
[----:B------:R-:W-:Y:S01]  /*15160*/  LEA.HI.X.SX32 R37, R0, R55, 0x2, P2 ;  /* 0x0000003700257211 */ /* 0x000fe200010f16ff */
[----:B------:R-:W-:Y:S01]  /*15170*/  IMAD R0, R57, 0x2, R39 ;  /* 0x0000000239007824 */ /* 0x000fe200078e0227 */
[C---:B------:R-:W-:Y:S01]  /*15180*/  LEA R38, P2, R39.reuse, R53, 0x2 ;  /* 0x0000003527267211 */ /* 0x040fe200078410ff */
[----:B--2---:R-:W-:Y:S02]  /*15190*/  IMAD.MOV.U32 R48, RZ, RZ, R4 ;  /* 0x000000ffff307224 */ /* 0x004fe400078e0004 */
[----:B------:R-:W-:Y:S01]  /*151a0*/  IMAD.MOV.U32 R4, RZ, RZ, R5 ;  /* 0x000000ffff047224 */ /* 0x000fe200078e0005 */
[----:B------:R-:W-:Y:S01]  /*151b0*/  LEA.HI.X.SX32 R39, R39, R55, 0x2, P2 ;  /* 0x0000003727277211 */ /* 0x000fe200010f16ff */
[----:B------:R-:W-:Y:S01]  /*151c0*/  IMAD.MOV.U32 R49, RZ, RZ, R6 ;  /* 0x000000ffff317224 */ /* 0x000fe200078e0006 */
[----:B------:R-:W-:Y:S01]  /*151d0*/  LEA R40, P2, R0, R53, 0x2 ;  /* 0x0000003500287211 */ /* 0x000fe200078410ff */
[----:B------:R-:W-:-:S02]  /*151e0*/  IMAD.MOV.U32 R5, RZ, RZ, R7 ;  /* 0x000000ffff057224 */ /* 0x000fc400078e0007 */
[----:B------:R-:W-:Y:S01]  /*151f0*/  IMAD.MOV.U32 R50, RZ, RZ, R8 ;  /* 0x000000ffff327224 */ /* 0x000fe200078e0008 */
[----:B------:R-:W-:Y:S01]  /*15200*/  LEA.HI.X.SX32 R41, R0, R55, 0x2, P2 ;  /* 0x0000003700297211 */ /* 0x000fe200010f16ff */
[----:B------:R-:W-:Y:S02]  /*15210*/  IMAD.MOV.U32 R51, RZ, RZ, R10 ;  /* 0x000000ffff337224 */ /* 0x000fe400078e000a */
[----:B------:R-:W-:Y:S02]  /*15220*/  IMAD.MOV.U32 R6, RZ, RZ, R9 ;  /* 0x000000ffff067224 */ /* 0x000fe400078e0009 */
[----:B------:R-:W-:Y:S01]  /*15230*/  IMAD.MOV.U32 R7, RZ, RZ, R11 ;  /* 0x000000ffff077224 */ /* 0x000fe200078e000b */
[----:B-1----:R-:W-:Y:S01]  /*15240*/  STS.128 [R43], R48 ;  /* 0x000000302b007388 */ /* 0x002fe20000000c00 */
[----:B------:R-:W-:Y:S02]  /*15250*/  IMAD.MOV.U32 R8, RZ, RZ, R12 ;  /* 0x000000ffff087224 */ /* 0x000fe400078e000c */
[----:B------:R-:W-:Y:S01]  /*15260*/  IMAD.MOV.U32 R9, RZ, RZ, R14 ;  /* 0x000000ffff097224 */ /* 0x000fe200078e000e */
[----:B------:R1:W-:Y:S01]  /*15270*/  STS.128 [R43+0x400], R4 ;  /* 0x000400042b007388 */ /* 0x0003e20000000c00 */
[----:B------:R-:W-:-:S02]  /*15280*/  IMAD.MOV.U32 R60, RZ, RZ, R13 ;  /* 0x000000ffff3c7224 */ /* 0x000fc400078e000d */
[----:B------:R-:W-:Y:S01]  /*15290*/  IMAD.MOV.U32 R61, RZ, RZ, R15 ;  /* 0x000000ffff3d7224 */ /* 0x000fe200078e000f */
[----:B------:R-:W-:Y:S01]  /*152a0*/  BAR.SYNC.DEFER_BLOCKING 0x0 ;  /* 0x0000000000007b1d */ /* 0x000fe20000010000 */
[----:B------:R-:W-:Y:S02]  /*152b0*/  IMAD.MOV.U32 R10, RZ, RZ, R16 ;  /* 0x000000ffff0a7224 */ /* 0x000fe400078e0010 */
[----:B------:R-:W-:Y:S02]  /*152c0*/  IMAD.MOV.U32 R11, RZ, RZ, R18 ;  /* 0x000000ffff0b7224 */ /* 0x000fe400078e0012 */
[----:B------:R-:W-:Y:S02]  /*152d0*/  IMAD.MOV.U32 R62, RZ, RZ, R17 ;  /* 0x000000ffff3e7224 */ /* 0x000fe400078e0011 */
[----:B------:R-:W-:Y:S02]  /*152e0*/  IMAD.MOV.U32 R63, RZ, RZ, R19 ;  /* 0x000000ffff3f7224 */ /* 0x000fe400078e0013 */
[----:B------:R-:W-:-:S02]  /*152f0*/  IMAD.MOV.U32 R64, RZ, RZ, R29 ;  /* 0x000000ffff407224 */ /* 0x000fc400078e001d */
[----:B------:R-:W-:Y:S02]  /*15300*/  IMAD.MOV.U32 R65, RZ, RZ, R31 ;  /* 0x000000ffff417224 */ /* 0x000fe400078e001f */
[----:B-1----:R-:W-:Y:S02]  /*15310*/  IMAD.MOV.U32 R4, RZ, RZ, R20 ;  /* 0x000000ffff047224 */ /* 0x002fe400078e0014 */
[----:B------:R-:W-:Y:S02]  /*15320*/  IMAD.MOV.U32 R20, RZ, RZ, R21 ;  /* 0x000000ffff147224 */ /* 0x000fe400078e0015 */
[----:B------:R-:W-:Y:S02]  /*15330*/  IMAD.MOV.U32 R5, RZ, RZ, R22 ;  /* 0x000000ffff057224 */ /* 0x000fe400078e0016 */
[----:B------:R-:W-:Y:S02]  /*15340*/  IMAD.MOV.U32 R21, RZ, RZ, R23 ;  /* 0x000000ffff157224 */ /* 0x000fe400078e0017 */
[----:B------:R-:W-:-:S02]  /*15350*/  IMAD.MOV.U32 R6, RZ, RZ, R24 ;  /* 0x000000ffff067224 */ /* 0x000fc400078e0018 */
[----:B------:R-:W-:Y:S01]  /*15360*/  IMAD.MOV.U32 R7, RZ, RZ, R26 ;  /* 0x000000ffff077224 */ /* 0x000fe200078e001a */
[----:B------:R-:W1:Y:S01]  /*15370*/  LDS.128 R48, [R44] ;  /* 0x000000002c307984 */ /* 0x000e620000000c00 */
[----:B------:R-:W-:Y:S02]  /*15380*/  IMAD.MOV.U32 R22, RZ, RZ, R25 ;  /* 0x000000ffff167224 */ /* 0x000fe400078e0019 */
[----:B------:R-:W-:Y:S01]  /*15390*/  IMAD.MOV.U32 R23, RZ, RZ, R27 ;  /* 0x000000ffff177224 */ /* 0x000fe200078e001b */
[----:B------:R-:W-:Y:S01]  /*153a0*/  LDS.128 R12, [R44+0x800] ;  /* 0x000800002c0c7984 */ /* 0x000fe20000000c00 */
[----:B------:R-:W-:Y:S02]  /*153b0*/  IMAD.MOV.U32 R66, RZ, RZ, R33 ;  /* 0x000000ffff427224 */ /* 0x000fe400078e0021 */
[----:B------:R-:W-:Y:S01]  /*153c0*/  IMAD.MOV.U32 R67, RZ, RZ, R35 ;  /* 0x000000ffff437224 */ /* 0x000fe200078e0023 */
[----:B------:R-:W-:Y:S01]  /*153d0*/  BAR.SYNC.DEFER_BLOCKING 0x0 ;  /* 0x0000000000007b1d */ /* 0x000fe20000010000 */
[----:B------:R-:W-:Y:S01]  /*153e0*/  IMAD R42, R57, 0x2, R0 ;  /* 0x00000002392a7824 */ /* 0x000fe200078e0200 */
[----:B------:R-:W-:-:S04]  /*153f0*/  LOP3.LUT R0, R52, 0xc, RZ, 0xfc, !PT ;  /* 0x0000000c34007812 */ /* 0x000fc800078efcff */
[----:B------:R-:W-:-:S04]  /*15400*/  LEA R16, P2, R42, R53, 0x2 ;  /* 0x000000352a107211 */ /* 0x000fc800078410ff */
[----:B------:R-:W-:Y:S01]  /*15410*/  LEA.HI.X.SX32 R17, R42, R55, 0x2, P2 ;  /* 0x000000372a117211 */ /* 0x000fe200010f16ff */
[----:B------:R-:W-:Y:S01]  /*15420*/  IMAD R42, R57, 0x2, R42 ;  /* 0x00000002392a7824 */ /* 0x000fe200078e022a */
[----:B------:R-:W-:Y:S01]  /*15430*/  ISETP.LT.AND P2, PT, R52, UR15, !P0 ;  /* 0x0000000f34007c0c */ /* 0x000fe2000c741270 */
[----:B------:R-:W-:Y:S04]  /*15440*/  STS.128 [R43], R8 ;  /* 0x000000082b007388 */ /* 0x000fe80000000c00 */
[----:B------:R2:W-:Y:S01]  /*15450*/  STS.128 [R43+0x400], R60 ;  /* 0x0004003c2b007388 */ /* 0x0005e20000000c00 */
[----:B------:R-:W-:Y:S01]  /*15460*/  BAR.SYNC.DEFER_BLOCKING 0x0 ;  /* 0x0000000000007b1d */ /* 0x000fe20000010000 */
[----:B--2---:R-:W-:Y:S02]  /*15470*/  IMAD.MOV.U32 R60, RZ, RZ, R28 ;  /* 0x000000ffff3c7224 */ /* 0x004fe400078e001c */
[----:B------:R-:W-:-:S02]  /*15480*/  IMAD.MOV.U32 R61, RZ, RZ, R30 ;  /* 0x000000ffff3d7224 */ /* 0x000fc400078e001e */
[----:B------:R-:W-:Y:S02]  /*15490*/  IMAD.MOV.U32 R62, RZ, RZ, R32 ;  /* 0x000000ffff3e7224 */ /* 0x000fe400078e0020 */
[----:B------:R-:W-:Y:S01]  /*154a0*/  IMAD.MOV.U32 R63, RZ, RZ, R34 ;  /* 0x000000ffff3f7224 */ /* 0x000fe200078e0022 */
[----:B------:R-:W2:Y:S04]  /*154b0*/  LDS.128 R24, [R44] ;  /* 0x000000002c187984 */ /* 0x000ea80000000c00 */
[----:B------:R-:W-:Y:S01]  /*154c0*/  LDS.128 R8, [R44+0x800] ;  /* 0x000800002c087984 */ /* 0x000fe20000000c00 */
[----:B------:R-:W-:Y:S06]  /*154d0*/  BAR.SYNC.DEFER_BLOCKING 0x0 ;  /* 0x0000000000007b1d */ /* 0x000fec0000010000 */
[----:B------:R-:W-:Y:S04]  /*154e0*/  STS.128 [R43], R4 ;  /* 0x000000042b007388 */ /* 0x000fe80000000c00 */
[----:B------:R3:W-:Y:S01]  /*154f0*/  STS.128 [R43+0x400], R20 ;  /* 0x000400142b007388 */ /* 0x0007e20000000c00 */
[----:B------:R-:W-:Y:S01]  /*15500*/  BAR.SYNC.DEFER_BLOCKING 0x0 ;  /* 0x0000000000007b1d */ /* 0x000fe20000010000 */
[----:B---3--:R-:W-:-:S02]  /*15510*/  LOP3.LUT R21, R52, 0x12, RZ, 0xfc, !PT ;  /* 0x0000001234157812 */ /* 0x008fc400078efcff */
[----:B------:R-:W-:-:S03]  /*15520*/  LOP3.LUT R23, R52, 0x14, RZ, 0xfc, !PT ;  /* 0x0000001434177812 */ /* 0x000fc600078efcff */
[----:B------:R-:W3:Y:S04]  /*15530*/  LDS.128 R28, [R44] ;  /* 0x000000002c1c7984 */ /* 0x000ee80000000c00 */
[----:B------:R-:W-:Y:S01]  /*15540*/  LDS.128 R4, [R44+0x800] ;  /* 0x000800002c047984 */ /* 0x000fe20000000c00 */
[----:B------:R-:W-:Y:S06]  /*15550*/  BAR.SYNC.DEFER_BLOCKING 0x0 ;  /* 0x0000000000007b1d */ /* 0x000fec0000010000 */
[----:B------:R-:W-:Y:S04]  /*15560*/  STS.128 [R43], R60 ;  /* 0x0000003c2b007388 */ /* 0x000fe80000000c00 */
[----:B------:R-:W-:Y:S01]  /*15570*/  STS.128 [R43+0x400], R64 ;  /* 0x000400402b007388 */ /* 0x000fe20000000c00 */
[----:B------:R-:W-:Y:S06]  /*15580*/  BAR.SYNC.DEFER_BLOCKING 0x0 ;  /* 0x0000000000007b1d */ /* 0x000fec0000010000 */
[----:B-1----:R1:W-:Y:S01]  /*15590*/  @P2 STG.E desc[UR22][R2.64], R48 ;  /* 0x0000003002002986 */ /* 0x0023e2000c101916 */
[----:B------:R-:W-:-:S02]  /*155a0*/  ISETP.LT.AND P2, PT, R0, UR15, !P0 ;  /* 0x0000000f00007c0c */ /* 0x000fc4000c741270 */
[----:B------:R-:W-:Y:S01]  /*155b0*/  LOP3.LUT R0, R52, 0xe, RZ, 0xfc, !PT ;  /* 0x0000000e34007812 */ /* 0x000fe200078efcff */
[----:B------:R-:W-:Y:S03]  /*155c0*/  @P4 STG.E desc[UR22][R36.64], R49 ;  /* 0x0000003124004986 */ /* 0x000fe6000c101916 */
[----:B------:R-:W-:Y:S01]  /*155d0*/  ISETP.LT.AND P4, PT, R0, UR15, !P0 ;  /* 0x0000000f00007c0c */ /* 0x000fe2000c781270 */
[----:B------:R-:W-:Y:S01]  /*155e0*/  @P1 STG.E desc[UR22][R38.64], R50 ;  /* 0x0000003226001986 */ /* 0x000fe2000c101916 */
[----:B------:R-:W-:Y:S02]  /*155f0*/  LEA R18, P1, R42, R53, 0x2 ;  /* 0x000000352a127211 */ /* 0x000fe400078210ff */
[----:B------:R-:W-:Y:S01]  /*15600*/  LOP3.LUT R0, R52, 0x10, RZ, 0xfc, !PT ;  /* 0x0000001034007812 */ /* 0x000fe200078efcff */
[----:B------:R-:W-:Y:S01]  /*15610*/  @P6 STG.E desc[UR22][R40.64], R51 ;  /* 0x0000003328006986 */ /* 0x000fe2000c101916 */
[----:B------:R-:W-:Y:S01]  /*15620*/  LEA.HI.X.SX32 R19, R42, R55, 0x2, P1 ;  /* 0x000000372a137211 */ /* 0x000fe200008f16ff */
[C---:B------:R-:W-:Y:S01]  /*15630*/  IMAD R42, R57.reuse, 0x2, R42 ;  /* 0x00000002392a7824 */ /* 0x040fe200078e022a */
[----:B------:R-:W-:Y:S01]  /*15640*/  ISETP.LT.AND P1, PT, R0, UR15, !P0 ;  /* 0x0000000f00007c0c */ /* 0x000fe2000c721270 */
[----:B--2---:R2:W-:Y:S02]  /*15650*/  @P3 STG.E desc[UR22][R16.64], R24 ;  /* 0x0000001810003986 */ /* 0x0045e4000c101916 */
[----:B------:R-:W-:Y:S01]  /*15660*/  IMAD R0, R57, 0x2, R42 ;  /* 0x0000000239007824 */ /* 0x000fe200078e022a */
[-C--:B-1----:R-:W-:Y:S01]  /*15670*/  LEA R2, P3, R42, R53.reuse, 0x2 ;  /* 0x000000352a027211 */ /* 0x082fe200078610ff */
[----:B------:R1:W-:Y:S01]  /*15680*/  @P5 STG.E desc[UR22][R18.64], R25 ;  /* 0x0000001912005986 */ /* 0x0003e2000c101916 */
[----:B------:R-:W-:Y:S01]  /*15690*/  ISETP.LT.AND P5, PT, R21, UR15, !P0 ;  /* 0x0000000f15007c0c */ /* 0x000fe2000c7a1270 */
[----:B------:R-:W-:Y:S01]  /*156a0*/  IMAD R22, R57, 0x2, R0 ;  /* 0x0000000239167824 */ /* 0x000fe200078e0200 */
[----:B------:R-:W-:Y:S01]  /*156b0*/  LEA R20, P6, R0, R53, 0x2 ;  /* 0x0000003500147211 */ /* 0x000fe200078c10ff */
[----:B------:R-:W4:Y:S01]  /*156c0*/  LDS.128 R32, [R44] ;  /* 0x000000002c207984 */ /* 0x000f220000000c00 */
[----:B------:R-:W-:-:S02]  /*156d0*/  LEA.HI.X.SX32 R3, R42, R55, 0x2, P3 ;  /* 0x000000372a037211 */ /* 0x000fc400018f16ff */
[----:B------:R-:W-:Y:S01]  /*156e0*/  LEA.HI.X.SX32 R21, R0, R55, 0x2, P6 ;  /* 0x0000003700157211 */ /* 0x000fe200030f16ff */
[----:B------:R-:W-:Y:S01]  /*156f0*/  IMAD R0, R57, 0x2, R22 ;  /* 0x0000000239007824 */ /* 0x000fe200078e0216 */
[----:B------:R-:W-:Y:S01]  /*15700*/  ISETP.LT.AND P3, PT, R23, UR15, !P0 ;  /* 0x0000000f17007c0c */ /* 0x000fe2000c761270 */
[----:B------:R-:W-:Y:S01]  /*15710*/  @P2 STG.E desc[UR22][R2.64], R26 ;  /* 0x0000001a02002986 */ /* 0x000fe2000c101916 */
[-C--:B--2---:R-:W-:Y:S02]  /*15720*/  LEA R16, P2, R22, R53.reuse, 0x2 ;  /* 0x0000003516107211 */ /* 0x084fe400078410ff */
[----:B-1----:R-:W-:Y:S01]  /*15730*/  LOP3.LUT R19, R52, 0x16, RZ, 0xfc, !PT ;  /* 0x0000001634137812 */ /* 0x002fe200078efcff */
[----:B------:R1:W-:Y:S01]  /*15740*/  @P4 STG.E desc[UR22][R20.64], R27 ;  /* 0x0000001b14004986 */ /* 0x0003e2000c101916 */
[----:B------:R-:W-:Y:S02]  /*15750*/  LEA R18, P6, R0, R53, 0x2 ;  /* 0x0000003500127211 */ /* 0x000fe400078c10ff */
[----:B------:R-:W-:Y:S01]  /*15760*/  ISETP.LT.AND P4, PT, R19, UR15, !P0 ;  /* 0x0000000f13007c0c */ /* 0x000fe2000c781270 */
[----:B------:R-:W2:Y:S01]  /*15770*/  LDS.128 R44, [R44+0x800] ;  /* 0x000800002c2c7984 */ /* 0x000ea20000000c00 */
[----:B------:R-:W-:-:S02]  /*15780*/  LEA.HI.X.SX32 R17, R22, R55, 0x2, P2 ;  /* 0x0000003716117211 */ /* 0x000fc400010f16ff */
[----:B------:R-:W-:Y:S01]  /*15790*/  LEA.HI.X.SX32 R19, R0, R55, 0x2, P6 ;  /* 0x0000003700137211 */ /* 0x000fe200030f16ff */
[C---:B------:R-:W-:Y:S01]  /*157a0*/  IMAD R0, R57.reuse, 0x2, R0 ;  /* 0x0000000239007824 */ /* 0x040fe200078e0200 */
[C---:B------:R-:W-:Y:S01]  /*157b0*/  LOP3.LUT R22, R52.reuse, 0x1c, RZ, 0xfc, !PT ;  /* 0x0000001c34167812 */ /* 0x040fe200078efcff */
[----:B---3--:R3:W-:Y:S01]  /*157c0*/  @P1 STG.E desc[UR22][R16.64], R28 ;  /* 0x0000001c10001986 */ /* 0x0087e2000c101916 */
[----:B------:R-:W-:Y:S01]  /*157d0*/  LOP3.LUT R23, R52, 0x18, RZ, 0xfc, !PT ;  /* 0x0000001834177812 */ /* 0x000fe200078efcff */
[----:B-1----:R-:W-:Y:S01]  /*157e0*/  IMAD R21, R57, 0x2, R0 ;  /* 0x0000000239157824 */ /* 0x002fe200078e0200 */
[-C--:B------:R-:W-:Y:S01]  /*157f0*/  LEA R2, P1, R0, R53.reuse, 0x2 ;  /* 0x0000003500027211 */ /* 0x080fe200078210ff */
[----:B------:R1:W-:Y:S01]  /*15800*/  @P5 STG.E desc[UR22][R18.64], R29 ;  /* 0x0000001d12005986 */ /* 0x0003e2000c101916 */
[----:B------:R-:W-:Y:S02]  /*15810*/  ISETP.LT.AND P2, PT, R23, UR15, !P0 ;  /* 0x0000000f17007c0c */ /* 0x000fe4000c741270 */
[----:B------:R-:W-:-:S02]  /*15820*/  LEA R20, P6, R21, R53, 0x2 ;  /* 0x0000003515147211 */ /* 0x000fc400078c10ff */
[-C--:B------:R-:W-:Y:S01]  /*15830*/  LEA.HI.X.SX32 R3, R0, R55.reuse, 0x2, P1 ;  /* 0x0000003700037211 */ /* 0x080fe200008f16ff */
[----:B------:R-:W-:Y:S01]  /*15840*/  IMAD R0, R57, 0x2, R21 ;  /* 0x0000000239007824 */ /* 0x000fe200078e0215 */
[----:B------:R-:W-:Y:S02]  /*15850*/  LEA.HI.X.SX32 R21, R21, R55, 0x2, P6 ;  /* 0x0000003715157211 */ /* 0x000fe400030f16ff */
[----:B------:R-:W-:Y:S01]  /*15860*/  ISETP.LT.AND P1, PT, R22, UR15, !P0 ;  /* 0x0000000f16007c0c */ /* 0x000fe2000c721270 */
[----:B------:R-:W-:Y:S01]  /*15870*/  IMAD R22, R57, 0x2, R0 ;  /* 0x0000000239167824 */ /* 0x000fe200078e0200 */
[----:B------:R-:W-:Y:S01]  /*15880*/  @P3 STG.E desc[UR22][R2.64], R30 ;  /* 0x0000001e02003986 */ /* 0x000fe2000c101916 */
[----:B---3--:R-:W-:Y:S02]  /*15890*/  LEA R16, P3, R0, R53, 0x2 ;  /* 0x0000003500107211 */ /* 0x008fe400078610ff */
[C---:B------:R-:W-:Y:S01]  /*158a0*/  LOP3.LUT R23, R52.reuse, 0x1a, RZ, 0xfc, !PT ;  /* 0x0000001a34177812 */ /* 0x040fe200078efcff */
[----:B------:R3:W-:Y:S01]  /*158b0*/  @P4 STG.E desc[UR22][R20.64], R31 ;  /* 0x0000001f14004986 */ /* 0x0007e2000c101916 */
[----:B-1----:R-:W-:-:S02]  /*158c0*/  LOP3.LUT R19, R52, 0x1e, RZ, 0xfc, !PT ;  /* 0x0000001e34137812 */ /* 0x002fc400078efcff */
[----:B------:R-:W-:Y:S02]  /*158d0*/  LEA R18, P4, R22, R53, 0x2 ;  /* 0x0000003516127211 */ /* 0x000fe400078810ff */
[-C--:B------:R-:W-:Y:S02]  /*158e0*/  LEA.HI.X.SX32 R17, R0, R55.reuse, 0x2, P3 ;  /* 0x0000003700117211 */ /* 0x080fe400018f16ff */
[----:B------:R-:W-:Y:S02]  /*158f0*/  ISETP.LT.AND P5, PT, R23, UR15, !P0 ;  /* 0x0000000f17007c0c */ /* 0x000fe4000c7a1270 */
[----:B------:R-:W-:Y:S01]  /*15900*/  ISETP.LT.AND P3, PT, R19, UR15, !P0 ;  /* 0x0000000f13007c0c */ /* 0x000fe2000c761270 */
[----:B----4-:R1:W-:Y:S01]  /*15910*/  @P2 STG.E desc[UR22][R16.64], R32 ;  /* 0x0000002010002986 */ /* 0x0103e2000c101916 */
[----:B------:R-:W-:Y:S01]  /*15920*/  LEA.HI.X.SX32 R19, R22, R55, 0x2, P4 ;  /* 0x0000003716137211 */ /* 0x000fe200020f16ff */
[----:B------:R-:W-:Y:S01]  /*15930*/  IMAD R22, R57, 0x2, R22 ;  /* 0x0000000239167824 */ /* 0x000fe200078e0216 */
[----:B---3--:R-:W-:-:S02]  /*15940*/  LOP3.LUT R21, R52, 0x22, RZ, 0xfc, !PT ;  /* 0x0000002234157812 */ /* 0x008fc400078efcff */
[----:B------:R-:W-:Y:S01]  /*15950*/  LOP3.LUT R23, R52, 0x20, RZ, 0xfc, !PT ;  /* 0x0000002034177812 */ /* 0x000fe200078efcff */
[----:B------:R-:W-:Y:S01]  /*15960*/  IMAD R0, R57, 0x2, R22 ;  /* 0x0000000239007824 */ /* 0x000fe200078e0216 */
[-C--:B------:R-:W-:Y:S02]  /*15970*/  LEA R2, P2, R22, R53.reuse, 0x2 ;  /* 0x0000003516027211 */ /* 0x080fe400078410ff */
[----:B------:R-:W-:Y:S01]  /*15980*/  ISETP.LT.AND P4, PT, R23, UR15, !P0 ;  /* 0x0000000f17007c0c */ /* 0x000fe2000c781270 */
[----:B------:R3:W-:Y:S01]  /*15990*/  @P5 STG.E desc[UR22][R18.64], R33 ;  /* 0x0000002112005986 */ /* 0x0007e2000c101916 */
[----:B------:R-:W-:Y:S02]  /*159a0*/  LEA R20, P6, R0, R53, 0x2 ;  /* 0x0000003500147211 */ /* 0x000fe400078c10ff */
[----:B------:R-:W-:Y:S01]  /*159b0*/  LEA.HI.X.SX32 R3, R22, R55, 0x2, P2 ;  /* 0x0000003716037211 */ /* 0x000fe200010f16ff */
[----:B------:R-:W-:Y:S01]  /*159c0*/  IMAD R22, R57, 0x2, R0 ;  /* 0x0000000239167824 */ /* 0x000fe200078e0200 */
[----:B------:R-:W-:-:S02]  /*159d0*/  ISETP.LT.AND P5, PT, R21, UR15, !P0 ;  /* 0x0000000f15007c0c */ /* 0x000fc4000c7a1270 */
[----:B------:R-:W-:Y:S01]  /*159e0*/  LEA.HI.X.SX32 R21, R0, R55, 0x2, P6 ;  /* 0x0000003700157211 */ /* 0x000fe200030f16ff */
[----:B------:R-:W-:Y:S01]  /*159f0*/  IMAD R0, R57, 0x2, R22 ;  /* 0x0000000239007824 */ /* 0x000fe200078e0216 */
[----:B------:R-:W-:Y:S01]  /*15a00*/  @P1 STG.E desc[UR22][R2.64], R34 ;  /* 0x0000002202001986 */ /* 0x000fe2000c101916 */
[-C--:B-1----:R-:W-:Y:S02]  /*15a10*/  LEA R16, P1, R22, R53.reuse, 0x2 ;  /* 0x0000003516107211 */ /* 0x082fe400078210ff */
[----:B---3--:R-:W-:Y:S01]  /*15a20*/  LOP3.LUT R19, R52, 0x26, RZ, 0xfc, !PT ;  /* 0x0000002634137812 */ /* 0x008fe200078efcff */
[----:B------:R1:W-:Y:S01]  /*15a30*/  @P3 STG.E desc[UR22][R20.64], R35 ;  /* 0x0000002314003986 */ /* 0x0003e2000c101916 */
[----:B------:R-:W-:Y:S02]  /*15a40*/  LEA R18, P6, R0, R53, 0x2 ;  /* 0x0000003500127211 */ /* 0x000fe400078c10ff */
[----:B------:R-:W-:Y:S02]  /*15a50*/  ISETP.LT.AND P3, PT, R19, UR15, !P0 ;  /* 0x0000000f13007c0c */ /* 0x000fe4000c761270 */
[----:B------:R-:W-:-:S02]  /*15a60*/  LEA.HI.X.SX32 R17, R22, R55, 0x2, P1 ;  /* 0x0000003716117211 */ /* 0x000fc400008f16ff */
[----:B------:R-:W-:Y:S01]  /*15a70*/  LEA.HI.X.SX32 R19, R0, R55, 0x2, P6 ;  /* 0x0000003700137211 */ /* 0x000fe200030f16ff */
[C---:B------:R-:W-:Y:S01]  /*15a80*/  IMAD R0, R57.reuse, 0x2, R0 ;  /* 0x0000000239007824 */ /* 0x040fe200078e0200 */
[C---:B------:R-:W-:Y:S01]  /*15a90*/  LOP3.LUT R23, R52.reuse, 0x24, RZ, 0xfc, !PT ;  /* 0x0000002434177812 */ /* 0x040fe200078efcff */
[----:B------:R-:W-:Y:S01]  /*15aa0*/  @P4 STG.E desc[UR22][R16.64], R12 ;  /* 0x0000000c10004986 */ /* 0x000fe2000c101916 */
[----:B------:R-:W-:Y:S01]  /*15ab0*/  LOP3.LUT R22, R52, 0x2c, RZ, 0xfc, !PT ;  /* 0x0000002c34167812 */ /* 0x000fe200078efcff */
[----:B-1----:R-:W-:Y:S01]  /*15ac0*/  IMAD R21, R57, 0x2, R0 ;  /* 0x0000000239157824 */ /* 0x002fe200078e0200 */
[C---:B------:R-:W-:Y:S01]  /*15ad0*/  LEA R2, P4, R0.reuse, R53, 0x2 ;  /* 0x0000003500027211 */ /* 0x040fe200078810ff */
[----:B------:R1:W-:Y:S01]  /*15ae0*/  @P5 STG.E desc[UR22][R18.64], R13 ;  /* 0x0000000d12005986 */ /* 0x0003e2000c101916 */
[----:B------:R-:W-:Y:S02]  /*15af0*/  ISETP.LT.AND P2, PT, R23, UR15, !P0 ;  /* 0x0000000f17007c0c */ /* 0x000fe4000c741270 */
[----:B------:R-:W-:Y:S01]  /*15b00*/  LEA.HI.X.SX32 R3, R0, R55, 0x2, P4 ;  /* 0x0000003700037211 */ /* 0x000fe200020f16ff */
[----:B------:R-:W-:Y:S01]  /*15b10*/  IMAD R0, R57, 0x2, R21 ;  /* 0x0000000239007824 */ /* 0x000fe200078e0215 */
[----:B------:R-:W-:-:S02]  /*15b20*/  LEA R20, P6, R21, R53, 0x2 ;  /* 0x0000003515147211 */ /* 0x000fc400078c10ff */
[C---:B------:R-:W-:Y:S02]  /*15b30*/  LOP3.LUT R23, R52.reuse, 0x28, RZ, 0xfc, !PT ;  /* 0x0000002834177812 */ /* 0x040fe400078efcff */
[----:B------:R-:W-:Y:S02]  /*15b40*/  LEA.HI.X.SX32 R21, R21, R55, 0x2, P6 ;  /* 0x0000003715157211 */ /* 0x000fe400030f16ff */
[----:B------:R-:W-:Y:S01]  /*15b50*/  ISETP.LT.AND P1, PT, R23, UR15, !P0 ;  /* 0x0000000f17007c0c */ /* 0x000fe2000c721270 */
[----:B-1----:R-:W-:Y:S01]  /*15b60*/  IMAD R18, R57, 0x2, R0 ;  /* 0x0000000239127824 */ /* 0x002fe200078e0200 */
[C---:B------:R-:W-:Y:S01]  /*15b70*/  LOP3.LUT R23, R52.reuse, 0x2a, RZ, 0xfc, !PT ;  /* 0x0000002a34177812 */ /* 0x040fe200078efcff */
[----:B------:R-:W-:Y:S01]  /*15b80*/  @P2 STG.E desc[UR22][R2.64], R14 ;  /* 0x0000000e02002986 */ /* 0x000fe2000c101916 */
[----:B------:R-:W-:Y:S02]  /*15b90*/  LOP3.LUT R17, R52, 0x2e, RZ, 0xfc, !PT ;  /* 0x0000002e34117812 */ /* 0x000fe400078efcff */
[----:B------:R-:W-:Y:S01]  /*15ba0*/  LEA R16, P6, R18, R53, 0x2 ;  /* 0x0000003512107211 */ /* 0x000fe200078c10ff */
[----:B------:R1:W-:Y:S01]  /*15bb0*/  @P3 STG.E desc[UR22][R20.64], R15 ;  /* 0x0000000f14003986 */ /* 0x0003e2000c101916 */
[----:B------:R-:W-:-:S02]  /*15bc0*/  ISETP.LT.AND P5, PT, R23, UR15, !P0 ;  /* 0x0000000f17007c0c */ /* 0x000fc4000c7a1270 */
[----:B------:R-:W-:Y:S02]  /*15bd0*/  LEA R12, P2, R0, R53, 0x2 ;  /* 0x00000035000c7211 */ /* 0x000fe400078410ff */
[----:B------:R-:W-:Y:S02]  /*15be0*/  ISETP.LT.AND P3, PT, R17, UR15, !P0 ;  /* 0x0000000f11007c0c */ /* 0x000fe4000c761270 */
[-C--:B------:R-:W-:Y:S01]  /*15bf0*/  LEA.HI.X.SX32 R17, R18, R55.reuse, 0x2, P6 ;  /* 0x0000003712117211 */ /* 0x080fe200030f16ff */
[C---:B------:R-:W-:Y:S01]  /*15c00*/  IMAD R18, R57.reuse, 0x2, R18 ;  /* 0x0000000239127824 */ /* 0x040fe200078e0212 */
[----:B------:R-:W-:Y:S02]  /*15c10*/  LEA.HI.X.SX32 R13, R0, R55, 0x2, P2 ;  /* 0x00000037000d7211 */ /* 0x000fe400010f16ff */
[----:B------:R-:W-:Y:S01]  /*15c20*/  ISETP.LT.AND P4, PT, R22, UR15, !P0 ;  /* 0x0000000f16007c0c */ /* 0x000fe2000c781270 */
[----:B------:R-:W-:Y:S01]  /*15c30*/  IMAD R0, R57, 0x2, R18 ;  /* 0x0000000239007824 */ /* 0x000fe200078e0212 */
[----:B-1----:R-:W-:Y:S01]  /*15c40*/  LOP3.LUT R15, R52, 0x34, RZ, 0xfc, !PT ;  /* 0x00000034340f7812 */ /* 0x002fe200078efcff */
[----:B------:R1:W-:Y:S01]  /*15c50*/  @P1 STG.E desc[UR22][R12.64], R8 ;  /* 0x000000080c001986 */ /* 0x0003e2000c101916 */
[----:B------:R-:W-:-:S02]  /*15c60*/  LEA R2, P1, R18, R53, 0x2 ;  /* 0x0000003512027211 */ /* 0x000fc400078210ff */
[----:B------:R-:W-:Y:S01]  /*15c70*/  LEA R14, P6, R0, R53, 0x2 ;  /* 0x00000035000e7211 */ /* 0x000fe200078c10ff */
[----:B------:R3:W-:Y:S01]  /*15c80*/  @P5 STG.E desc[UR22][R16.64], R9 ;  /* 0x0000000910005986 */ /* 0x0007e2000c101916 */
[-C--:B------:R-:W-:Y:S02]  /*15c90*/  LEA.HI.X.SX32 R3, R18, R55.reuse, 0x2, P1 ;  /* 0x0000003712037211 */ /* 0x080fe400008f16ff */
[----:B------:R-:W-:Y:S02]  /*15ca0*/  ISETP.LT.AND P5, PT, R15, UR15, !P0 ;  /* 0x0000000f0f007c0c */ /* 0x000fe4000c7a1270 */
[----:B------:R-:W-:Y:S01]  /*15cb0*/  LOP3.LUT R19, R52, 0x30, RZ, 0xfc, !PT ;  /* 0x0000003034137812 */ /* 0x000fe200078efcff */
[----:B------:R4:W-:Y:S01]  /*15cc0*/  @P4 STG.E desc[UR22][R2.64], R10 ;  /* 0x0000000a02004986 */ /* 0x0009e2000c101916 */
[----:B------:R-:W-:Y:S01]  /*15cd0*/  LEA.HI.X.SX32 R15, R0, R55, 0x2, P6 ;  /* 0x00000037000f7211 */ /* 0x000fe200030f16ff */
[----:B------:R-:W-:Y:S01]  /*15ce0*/  IMAD R0, R57, 0x2, R0 ;  /* 0x0000000239007824 */ /* 0x000fe200078e0200 */
[----:B------:R-:W-:-:S02]  /*15cf0*/  ISETP.LT.AND P2, PT, R19, UR15, !P0 ;  /* 0x0000000f13007c0c */ /* 0x000fc4000c741270 */
[----:B------:R-:W-:Y:S01]  /*15d00*/  LOP3.LUT R19, R52, 0x32, RZ, 0xfc, !PT ;  /* 0x0000003234137812 */ /* 0x000fe200078efcff */
[----:B------:R5:W-:Y:S01]  /*15d10*/  @P3 STG.E desc[UR22][R14.64], R11 ;  /* 0x0000000b0e003986 */ /* 0x000be2000c101916 */
[C---:B-1----:R-:W-:Y:S01]  /*15d20*/  LEA R8, P3, R0.reuse, R53, 0x2 ;  /* 0x0000003500087211 */ /* 0x042fe200078610ff */
[----:B------:R-:W-:Y:S01]  /*15d30*/  IMAD R13, R57, 0x2, R0 ;  /* 0x00000002390d7824 */ /* 0x000fe200078e0200 */
[----:B------:R-:W-:Y:S02]  /*15d40*/  ISETP.LT.AND P1, PT, R19, UR15, !P0 ;  /* 0x0000000f13007c0c */ /* 0x000fe4000c721270 */
[----:B---3--:R-:W-:Y:S01]  /*15d50*/  LEA.HI.X.SX32 R9, R0, R55, 0x2, P3 ;  /* 0x0000003700097211 */ /* 0x008fe200018f16ff */
[----:B------:R-:W-:Y:S01]  /*15d60*/  IMAD R0, R57, 0x2, R13 ;  /* 0x0000000239007824 */ /* 0x000fe200078e020d */
[C---:B------:R-:W-:Y:S02]  /*15d70*/  LEA R12, P6, R13.reuse, R53, 0x2 ;  /* 0x000000350d0c7211 */ /* 0x040fe400078c10ff */
[----:B----4-:R-:W-:Y:S01]  /*15d80*/  LOP3.LUT R2, R52, 0x3a, RZ, 0xfc, !PT ;  /* 0x0000003a34027812 */ /* 0x010fe200078efcff */
[----:B------:R1:W-:Y:S01]  /*15d90*/  @P2 STG.E desc[UR22][R8.64], R4 ;  /* 0x0000000408002986 */ /* 0x0003e2000c101916 */
[----:B------:R-:W-:Y:S01]  /*15da0*/  LEA.HI.X.SX32 R13, R13, R55, 0x2, P6 ;  /* 0x000000370d0d7211 */ /* 0x000fe200030f16ff */
[----:B-----5:R-:W-:Y:S01]  /*15db0*/  IMAD R11, R57, 0x2, R0 ;  /* 0x00000002390b7824 */ /* 0x020fe200078e0200 */
[----:B------:R-:W-:-:S02]  /*15dc0*/  ISETP.LT.AND P2, PT, R2, UR15, !P0 ;  /* 0x0000000f02007c0c */ /* 0x000fc4000c741270 */
[-C--:B------:R-:W-:Y:S01]  /*15dd0*/  LEA R2, P6, R0, R53.reuse, 0x2 ;  /* 0x0000003500027211 */ /* 0x080fe200078c10ff */
[----:B------:R-:W-:Y:S01]  /*15de0*/  IMAD R14, R57, 0x2, R11 ;  /* 0x00000002390e7824 */ /* 0x000fe200078e020b */
[----:B------:R3:W-:Y:S01]  /*15df0*/  @P1 STG.E desc[UR22][R12.64], R5 ;  /* 0x000000050c001986 */ /* 0x0007e2000c101916 */
[----:B------:R-:W-:Y:S02]  /*15e00*/  LEA R10, P1, R11, R53, 0x2 ;  /* 0x000000350b0a7211 */ /* 0x000fe400078210ff */
[C---:B------:R-:W-:Y:S01]  /*15e10*/  IMAD R15, R57.reuse, 0x2, R14 ;  /* 0x00000002390f7824 */ /* 0x040fe200078e020e */
[C---:B------:R-:W-:Y:S02]  /*15e20*/  LOP3.LUT R18, R52.reuse, 0x36, RZ, 0xfc, !PT ;  /* 0x0000003634127812 */ /* 0x040fe400078efcff */
[----:B------:R-:W-:Y:S02]  /*15e30*/  LOP3.LUT R16, R52, 0x38, RZ, 0xfc, !PT ;  /* 0x0000003834107812 */ /* 0x000fe400078efcff */
[-C--:B------:R-:W-:Y:S01]  /*15e40*/  LEA.HI.X.SX32 R3, R0, R55.reuse, 0x2, P6 ;  /* 0x0000003700037211 */ /* 0x080fe200030f16ff */
[----:B------:R-:W-:Y:S01]  /*15e50*/  IMAD R0, R57, 0x2, R15 ;  /* 0x0000000239007824 */ /* 0x000fe200078e020f */
[----:B------:R-:W-:-:S02]  /*15e60*/  LEA.HI.X.SX32 R11, R11, R55, 0x2, P1 ;  /* 0x000000370b0b7211 */ /* 0x000fc400008f16ff */
[-C--:B-1----:R-:W-:Y:S01]  /*15e70*/  LEA R8, P6, R14, R53.reuse, 0x2 ;  /* 0x000000350e087211 */ /* 0x082fe200078c10ff */
[----:B------:R1:W-:Y:S01]  /*15e80*/  @P5 STG.E desc[UR22][R2.64], R6 ;  /* 0x0000000602005986 */ /* 0x0003e2000c101916 */
[----:B------:R-:W-:Y:S02]  /*15e90*/  LEA R4, P1, R15, R53, 0x2 ;  /* 0x000000350f047211 */ /* 0x000fe400078210ff */
[----:B------:R-:W-:Y:S02]  /*15ea0*/  LOP3.LUT R17, R52, 0x3c, RZ, 0xfc, !PT ;  /* 0x0000003c34117812 */ /* 0x000fe400078efcff */
[----:B------:R-:W-:Y:S02]  /*15eb0*/  ISETP.LT.AND P4, PT, R18, UR15, !P0 ;  /* 0x0000000f12007c0c */ /* 0x000fe4000c781270 */
[----:B------:R-:W-:Y:S02]  /*15ec0*/  LOP3.LUT R52, R52, 0x3e, RZ, 0xfc, !PT ;  /* 0x0000003e34347812 */ /* 0x000fe400078efcff */
[----:B------:R-:W-:Y:S01]  /*15ed0*/  ISETP.LT.AND P3, PT, R16, UR15, !P0 ;  /* 0x0000000f10007c0c */ /* 0x000fe2000c761270 */
[----:B------:R-:W-:Y:S01]  /*15ee0*/  IMAD R16, R57, 0x2, R0 ;  /* 0x0000000239107824 */ /* 0x000fe200078e0200 */
[----:B------:R-:W-:-:S02]  /*15ef0*/  LEA.HI.X.SX32 R9, R14, R55, 0x2, P6 ;  /* 0x000000370e097211 */ /* 0x000fc400030f16ff */
[----:B---3--:R-:W-:Y:S02]  /*15f00*/  LEA.HI.X.SX32 R5, R15, R55, 0x2, P1 ;  /* 0x000000370f057211 */ /* 0x008fe400008f16ff */
[----:B------:R-:W-:Y:S02]  /*15f10*/  LEA R12, P6, R0, R53, 0x2 ;  /* 0x00000035000c7211 */ /* 0x000fe400078c10ff */
[----:B------:R-:W-:Y:S01]  /*15f20*/  ISETP.LT.AND P1, PT, R17, UR15, !P0 ;  /* 0x0000000f11007c0c */ /* 0x000fe2000c721270 */
[----:B------:R1:W-:Y:S01]  /*15f30*/  @P4 STG.E desc[UR22][R10.64], R7 ;  /* 0x000000070a004986 */ /* 0x0003e2000c101916 */
[----:B------:R-:W-:Y:S02]  /*15f40*/  ISETP.LT.AND P0, PT, R52, UR15, !P0 ;  /* 0x0000000f34007c0c */ /* 0x000fe4000c701270 */
[----:B------:R-:W-:Y:S01]  /*15f50*/  LEA.HI.X.SX32 R13, R0, R55, 0x2, P6 ;  /* 0x00000037000d7211 */ /* 0x000fe200030f16ff */
[----:B--2---:R1:W-:Y:S01]  /*15f60*/  @P3 STG.E desc[UR22][R8.64], R44 ;  /* 0x0000002c08003986 */ /* 0x0043e2000c101916 */
[----:B------:R-:W-:-:S03]  /*15f70*/  LEA R14, P6, R16, R53, 0x2 ;  /* 0x00000035100e7211 */ /* 0x000fc600078c10ff */
[----:B------:R1:W-:Y:S01]  /*15f80*/  @P2 STG.E desc[UR22][R4.64], R45 ;  /* 0x0000002d04002986 */ /* 0x0003e2000c101916 */
[----:B------:R-:W-:-:S03]  /*15f90*/  LEA.HI.X.SX32 R15, R16, R55, 0x2, P6 ;  /* 0x00000037100f7211 */ /* 0x000fc600030f16ff */
[----:B------:R1:W-:Y:S04]  /*15fa0*/  @P1 STG.E desc[UR22][R12.64], R46 ;  /* 0x0000002e0c001986 */ /* 0x0003e8000c101916 */
[----:B------:R1:W-:Y:S01]  /*15fb0*/  @P0 STG.E desc[UR22][R14.64], R47 ;  /* 0x0000002f0e000986 */ /* 0x0003e2000c101916 */
[----:B------:R-:W-:Y:S06]  /*15fc0*/  BAR.SYNC.DEFER_BLOCKING 0x0 ;  /* 0x0000000000007b1d */ /* 0x000fec0000010000 */
[----:B------:R-:W-:Y:S05]  /*15fd0*/  BRA.U UP0, `(.L_x_13) ;  /* 0x0000000100a07547 */ /* 0x000fea000b800000 */
[----:B------:R-:W2:Y:S01]  /*15fe0*/  S2UR UR5, SR_CgaCtaId ;  /* 0x00000000000579c3 */ /* 0x000ea20000008800 */
[----:B------:R-:W-:Y:S01]  /*15ff0*/  NOP ;  /* 0x0000000000007918 */ /* 0x000fe20000000000 */
[----:B------:R-:W-:Y:S01]  /*16000*/  UMOV UR4, 0x50 ;  /* 0x0000005000047882 */ /* 0x000fe20000000000 */
[----:B------:R-:W-:Y:S02]  /*16010*/  IMAD.U32 R0, RZ, RZ, UR8 ;  /* 0x00000008ff007e24 */ /* 0x000fe4000f8e00ff */
[----:B-1----:R-:W-:Y:S02]  /*16020*/  IMAD.MOV.U32 R3, RZ, RZ, 0x3 ;  /* 0x00000003ff037424 */ /* 0x002fe400078e00ff */
[----:B------:R-:W-:Y:S01]  /*16030*/  IMAD.MOV.U32 R7, RZ, RZ, 0x1 ;  /* 0x00000001ff077424 */ /* 0x000fe200078e00ff */
[----:B------:R-:W-:-:S04]  /*16040*/  LOP3.LUT R0, R0, 0xffff, RZ, 0xc0, !PT ;  /* 0x0000ffff00007812 */ /* 0x000fc800078ec0ff */
[----:B------:R-:W-:-:S05]  /*16050*/  SHF.R.U32.HI R0, RZ, 0x5, R0 ;  /* 0x00000005ff007819 */ /* 0x000fca0000011600 */
[----:B------:R-:W-:Y:S01]  /*16060*/  VIADD R2, R0, 0x10 ;  /* 0x0000001000027836 */ /* 0x000fe20000000000 */
[----:B------:R-:W-:Y:S01]  /*16070*/  SHF.L.U32 R0, R3, R0, RZ ;  /* 0x0000000003007219 */ /* 0x000fe200000006ff */
[----:B--2---:R-:W-:-:S03]  /*16080*/  ULEA UR6, UR5, UR4, 0x18 ;  /* 0x0000000405067291 */ /* 0x004fc6000f8ec0ff */
[----:B------:R-:W-:-:S04]  /*16090*/  SHF.L.U32 R3, R7, R2, RZ ;  /* 0x0000000207037219 */ /* 0x000fc800000006ff */
[----:B------:R-:W-:Y:S02]  /*160a0*/  LOP3.LUT R0, R3, R0, RZ, 0xfc, !PT ;  /* 0x0000000003007212 */ /* 0x000fe400078efcff */
[----:B------:R-:W1:Y:S02]  /*160b0*/  LDS R5, [UR6] ;  /* 0x00000006ff057984 */ /* 0x000e640008000800 */
[C---:B------:R-:W-:Y:S02]  /*160c0*/  LOP3.LUT R2, R0.reuse, 0xffff, RZ, 0xc0, !PT ;  /* 0x0000ffff00027812 */ /* 0x040fe400078ec0ff */
[----:B-1----:R-:W-:-:S04]  /*160d0*/  LOP3.LUT R3, R0, 0xffff, R5, 0x80, !PT ;  /* 0x0000ffff00037812 */ /* 0x002fc800078e8005 */
[----:B------:R-:W-:-:S13]  /*160e0*/  ISETP.NE.AND P0, PT, R3, R2, PT ;  /* 0x000000020300720c */ /* 0x000fda0003f05270 */
[----:B------:R-:W-:Y:S05]  /*160f0*/  @P0 BRA `(.L_x_14) ;  /* 0x0000000000500947 */ /* 0x000fea0003800000 */
[----:B------:R-:W-:Y:S02]  /*16100*/  SHF.R.U32.HI R5, RZ, 0x10, R5 ;  /* 0x00000010ff057819 */ /* 0x000fe40000011605 */
[----:B------:R-:W-:-:S04]  /*16110*/  SHF.R.U32.HI R2, RZ, 0x10, R0 ;  /* 0x00000010ff027819 */ /* 0x000fc80000011600 */
[----:B------:R-:W-:-:S04]  /*16120*/  LOP3.LUT R5, R5, R2, RZ, 0xc0, !PT ;  /* 0x0000000205057212 */ /* 0x000fc800078ec0ff */
[----:B------:R-:W-:-:S13]  /*16130*/  ISETP.NE.AND P0, PT, R5, R2, PT ;  /* 0x000000020500720c */ /* 0x000fda0003f05270 */
[----:B------:R-:W-:Y:S05]  /*16140*/  @P0 BRA `(.L_x_15) ;  /* 0x0000000000300947 */ /* 0x000fea0003800000 */
[----:B------:R-:W-:Y:S01]  /*16150*/  R2UR UR4, R0 ;  /* 0x00000000000472ca */ /* 0x000fe200000e0000 */
[----:B------:R-:W-:Y:S01]  /*16160*/  VOTEU.ANY UR5, UPT, PT ;  /* 0x0000000000057886 */ /* 0x000fe200038e0100 */
[----:B------:R-:W1:Y:S01]  /*16170*/  S2R R0, SR_LANEID ;  /* 0x0000000000007919 */ /* 0x000e620000000000 */
[----:B------:R-:W-:-:S10]  /*16180*/  UFLO.U32 UR5, UR5 ;  /* 0x00000005000572bd */ /* 0x000fd400080e0000 */
[----:B------:R-:W-:-:S06]  /*16190*/  ULOP3.LUT UR4, URZ, UR4, URZ, 0x33, !UPT ;  /* 0x00000004ff047292 */ /* 0x000fcc000f8e33ff */
[----:B------:R-:W-:-:S04]  /*161a0*/  IMAD.U32 R2, RZ, RZ, UR4 ;  /* 0x00000004ff027e24 */ /* 0x000fc8000f8e00ff */
[----:B------:R-:W2:Y:S02]  /*161b0*/  REDUX UR7, R2 ;  /* 0x00000000020773c4 */ /* 0x000ea40000000000 */
[----:B------:R3:W-:Y:S01]  /*161c0*/  UTCATOMSWS.AND URZ, UR4 ;  /* 0x0000000400ff79e3 */ /* 0x0007e20008000000 */
[----:B-1----:R-:W-:Y:S01]  /*161d0*/  ISETP.EQ.U32.AND P0, PT, R0, UR5, PT ;  /* 0x0000000500007c0c */ /* 0x002fe2000bf02070 */
[----:B--2---:R-:W-:-:S12]  /*161e0*/  IMAD.U32 R0, RZ, RZ, UR7 ;  /* 0x00000007ff007e24 */ /* 0x004fd8000f8e00ff */
[----:B------:R3:W-:Y:S01]  /*161f0*/  @P0 ATOMS.AND RZ, [UR6], R0 ;  /* 0x00000000ffff098c */ /* 0x0007e2000a800006 */
[----:B------:R-:W-:Y:S05]  /*16200*/  BRA `(.L_x_13) ;  /* 0x0000000000147947 */ /* 0x000fea0003800000 */
.L_x_15:
[----:B------:R-:W-:-:S07]  /*16210*/  MOV R2, 0x16230 ;  /* 0x0001623000027802 */ /* 0x000fce0000000f00 */
[----:B------:R-:W-:Y:S05]  /*16220*/  CALL.REL.NOINC `($__internal_0_$__cuda_sm10x_tcgen05_guardrail_trap_col_being_dealloced_not_returned_by_alloc) ;  /* 0x00000000002c7944 */ /* 0x000fea0003c00000 */
[----:B------:R-:W-:Y:S05]  /*16230*/  BRA `(.L_x_13) ;  /* 0x0000000000087947 */ /* 0x000fea0003800000 */
.L_x_14:
[----:B------:R-:W-:-:S07]  /*16240*/  MOV R2, 0x16260 ;  /* 0x0001626000027802 */ /* 0x000fce0000000f00 */
[----:B------:R-:W-:Y:S05]  /*16250*/  CALL.REL.NOINC `($__internal_2_$__cuda_sm10x_tcgen05_guardrail_trap_unallocated_columns_being_dealloced) ;  /* 0x0000000000387944 */ /* 0x000fea0003c00000 */
.L_x_13:
[----:B------:R-:W-:Y:S01]  /*16260*/  NOP ;  /* 0x0000000000007918 */ /* 0x000fe20000000000 */
[----:B---3--:R-:W-:Y:S05]  /*16270*/  EXIT ;  /* 0x000000000000794d */ /* 0x008fea0003800000 */
.L_x_9:
[----:B------:R-:W1:Y:S02]  /*16280*/  SYNCS.PHASECHK.TRANS64.TRYWAIT P4, [UR14], R126 ;  /* 0x0000007eff0075a7 */ /* 0x000e64000808110e */
[----:B-1----:R-:W-:Y:S05]  /*16290*/  @!P4 BRA `(.L_x_9) ;  /* 0xfffffffc00f8c947 */ /* 0x002fea000383ffff */
[----:B------:R-:W-:Y:S05]  /*162a0*/  BRA `(.L_x_16) ;  /* 0xffffffb800907947 */ /* 0x000fea000383ffff */
.L_x_12:
[----:B------:R-:W1:Y:S02]  /*162b0*/  SYNCS.PHASECHK.TRANS64.TRYWAIT P0, [UR9], R0 ;  /* 0x00000000ff0075a7 */ /* 0x000e640008001109 */
[----:B-1----:R-:W-:Y:S05]  /*162c0*/  @!P0 BRA `(.L_x_12) ;  /* 0xfffffffc00f88947 */ /* 0x002fea000383ffff */
[----:B------:R-:W-:Y:S05]  /*162d0*/  BRA `(.L_x_11) ;  /* 0xffffffec00147947 */ /* 0x000fea000383ffff */
        .weak           $__internal_0_$__cuda_sm10x_tcgen05_guardrail_trap_col_being_dealloced_not_returned_by_alloc
        .type           $__internal_0_$__cuda_sm10x_tcgen05_guardrail_trap_col_being_dealloced_not_returned_by_alloc,@function
        .size           $__internal_0_$__cuda_sm10x_tcgen05_guardrail_trap_col_being_dealloced_not_returned_by_alloc,($__internal_1_$__cuda_sm10x_tcgen05_guardrail_trap_phase_invalid_during_alloc - $__internal_0_$__cuda_sm10x_tcgen05_guardrail_trap_col_being_dealloced_not_returned_by_alloc)
$__internal_0_$__cuda_sm10x_tcgen05_guardrail_trap_col_being_dealloced_not_returned_by_alloc:
[----:B------:R-:W-:Y:S05]  /*162e0*/  BPT.TRAP 0x1 ;  /* 0x000000040000795c */ /* 0x000fea0000300000 */
[----:B------:R-:W-:-:S04]  /*162f0*/  IMAD.MOV.U32 R3, RZ, RZ, 0x0 ;  /* 0x00000000ff037424 */ /* 0x000fc800078e00ff */
[----:B------:R-:W-:Y:S05]  /*16300*/  RET.REL.NODEC R2 `(matmul_kernel) ;  /* 0xfffffe9c023c7950 */ /* 0x000fea0003c3ffff */
        .weak           $__internal_1_$__cuda_sm10x_tcgen05_guardrail_trap_phase_invalid_during_alloc
        .type           $__internal_1_$__cuda_sm10x_tcgen05_guardrail_trap_phase_invalid_during_alloc,@function
        .size           $__internal_1_$__cuda_sm10x_tcgen05_guardrail_trap_phase_invalid_during_alloc,($__internal_2_$__cuda_sm10x_tcgen05_guardrail_trap_unallocated_columns_being_dealloced - $__internal_1_$__cuda_sm10x_tcgen05_guardrail_trap_phase_invalid_during_alloc)
$__internal_1_$__cuda_sm10x_tcgen05_guardrail_trap_phase_invalid_during_alloc:
[----:B------:R-:W-:Y:S05]  /*16310*/  BPT.TRAP 0x1 ;  /* 0x000000040000795c */ /* 0x000fea0000300000 */
[----:B------:R-:W-:-:S04]  /*16320*/  IMAD.MOV.U32 R3, RZ, RZ, 0x0 ;  /* 0x00000000ff037424 */ /* 0x000fc800078e00ff */
[----:B------:R-:W-:Y:S05]  /*16330*/  RET.REL.NODEC R2 `(matmul_kernel) ;  /* 0xfffffe9c02307950 */ /* 0x000fea0003c3ffff */
        .weak           $__internal_2_$__cuda_sm10x_tcgen05_guardrail_trap_unallocated_columns_being_dealloced
        .type           $__internal_2_$__cuda_sm10x_tcgen05_guardrail_trap_unallocated_columns_being_dealloced,@function
        .size           $__internal_2_$__cuda_sm10x_tcgen05_guardrail_trap_unallocated_columns_being_dealloced,(.L_x_20 - $__internal_2_$__cuda_sm10x_tcgen05_guardrail_trap_unallocated_columns_being_dealloced)
$__internal_2_$__cuda_sm10x_tcgen05_guardrail_trap_unallocated_columns_being_dealloced:
[----:B------:R-:W-:Y:S05]  /*16340*/  BPT.TRAP 0x1 ;  /* 0x000000040000795c */ /* 0x000fea0000300000 */
[----:B------:R-:W-:-:S04]  /*16350*/  IMAD.MOV.U32 R3, RZ, RZ, 0x0 ;  /* 0x00000000ff037424 */ /* 0x000fc800078e00ff */
[----:B------:R-:W-:Y:S05]  /*16360*/  RET.REL.NODEC R2 `(matmul_kernel) ;  /* 0xfffffe9c02247950 */ /* 0x000fea0003c3ffff */
.L_x_17:
[----:B------:R-:W-:-:S00]  /*16370*/  BRA `(.L_x_17) ;  /* 0xfffffffc00fc7947 */ /* 0x000fc0000383ffff */
[----:B------:R-:W-:-:S00]  /*16380*/  NOP ;  /* 0x0000000000007918 */ /* 0x000fc00000000000 */
[----:B------:R-:W-:-:S00]  /*16390*/  NOP ;  /* 0x0000000000007918 */ /* 0x000fc00000000000 */
[----:B------:R-:W-:-:S00]  /*163a0*/  NOP ;  /* 0x0000000000007918 */ /* 0x000fc00000000000 */
[----:B------:R-:W-:-:S00]  /*163b0*/  NOP ;  /* 0x0000000000007918 */ /* 0x000fc00000000000 */
[----:B------:R-:W-:-:S00]  /*163c0*/  NOP ;  /* 0x0000000000007918 */ /* 0x000fc00000000000 */
[----:B------:R-:W-:-:S00]  /*163d0*/  NOP ;  /* 0x0000000000007918 */ /* 0x000fc00000000000 */
[----:B------:R-:W-:-:S00]  /*163e0*/  NOP ;  /* 0x0000000000007918 */ /* 0x000fc00000000000 */
[----:B------:R-:W-:-:S00]  /*163f0*/  NOP ;  /* 0x0000000000007918 */ /* 0x000fc00000000000 */
.L_x_20:


//--------------------- .nv.shared.matmul_kernel  --------------------------
	.section	.nv.shared.matmul_kernel,"aw",@nobits
	.sectionflags	@""
	.align	16
	.zero		1024


//--------------------- .nv.shared.reserved.0     --------------------------
	.section	.nv.shared.reserved.0,"aw",@nobits
	.align	8
	.weak		__nv_reservedSMEM_offset_0_alias
	.size		__nv_reservedSMEM_offset_0_alias, 0, 64
	.other		__nv_reservedSMEM_offset_0_alias,@"STO_CUDA_RESERVED_SHARED STV_DEFAULT"
__nv_reservedSMEM_offset_0_alias:
	.zero		0
.nv.shared.reserved.0:
	.zero		64
	.weak		__nv_reservedSMEM_allocation_phase
	.type		__nv_reservedSMEM_allocation_phase,@object
	.size		__nv_reservedSMEM_allocation_phase,(.L_0 - __nv_reservedSMEM_allocation_phase)
__nv_reservedSMEM_allocation_phase:
	.zero		1
.L_0:
	.zero		7
	.weak		__nv_reservedSMEM_devtool_atexit_pc
	.type		__nv_reservedSMEM_devtool_atexit_pc,@object
	.size		__nv_reservedSMEM_devtool_atexit_pc,(__nv_reservedSMEM_allocation_mask - __nv_reservedSMEM_devtool_atexit_pc)
__nv_reservedSMEM_devtool_atexit_pc:
	.zero		8
	.weak		__nv_reservedSMEM_allocation_mask
	.type		__nv_reservedSMEM_allocation_mask,@object
	.size		__nv_reservedSMEM_allocation_mask,(.L_2 - __nv_reservedSMEM_allocation_mask)
__nv_reservedSMEM_allocation_mask:
	.zero		4
.L_2:


//--------------------- .nv.constant0.matmul_kernel --------------------------
	.section	.nv.constant0.matmul_kernel,"a",@progbits
	.sectionflags	@""
	.align	4
.nv.constant0.matmul_kernel:
	.zero		976


//--------------------- SYMBOLS --------------------------

	.type		.nv.reservedSmem.offset0,@object
	.size		.nv.reservedSmem.offset0,0x4
	.type		.nv.reservedSmem.cap,@object
	.size		.nv.reservedSmem.cap,0x4
